	.target	sm_90a

	.elftype	@"ET_EXEC"


//--------------------- .note.nv.tkinfo           --------------------------
	.section	.note.nv.tkinfo,"",@"SHT_NOTE"
	.sectionflags	@"SHF_NOTE_NV_TKINFO"
	.tkinfo
        /*0018*/ 	.word	0x00000002
        /*0030*/ 	.string	""
        /*0030*/ 	.string	"ptxas"
        /*0030*/ 	.string	"Cuda compilation tools, release 13.0, V13.0.88"
        /*0030*/ 	.string	"Build cuda_13.0.r13.0/compiler.36424714_0"
        /*0030*/ 	.string	"-v  -suppress-debug-info  -lineinfo  -arch sm_90a "



//--------------------- .note.nv.cuinfo           --------------------------
	.section	.note.nv.cuinfo,"",@"SHT_NOTE"
	.sectionflags	@"SHF_NOTE_NV_CUINFO"
        /*0018*/ 	.short	0x0002
        /*001a*/ 	.short	0x005a
        /*001c*/ 	.short	0x0082
	.zero		2


//--------------------- .nv.info                  --------------------------
	.section	.nv.info,"",@"SHT_CUDA_INFO"
	.align	4


	//----- nvinfo : EIATTR_REGCOUNT
	.align		4
        /*0000*/ 	.byte	0x04, 0x2f
        /*0002*/ 	.short	(.L_1 - .L_0)
	.align		4
.L_0:
        /*0004*/ 	.word	index@(matmul_kernel)
        /*0008*/ 	.word	0x000000ff


	//----- nvinfo : EIATTR_FRAME_SIZE
	.align		4
.L_1:
        /*000c*/ 	.byte	0x04, 0x11
        /*000e*/ 	.short	(.L_3 - .L_2)
	.align		4
.L_2:
        /*0010*/ 	.word	index@(matmul_kernel)
        /*0014*/ 	.word	0x00001780


	//----- nvinfo : EIATTR_MIN_STACK_SIZE
	.align		4
.L_3:
        /*0018*/ 	.byte	0x04, 0x12
        /*001a*/ 	.short	(.L_5 - .L_4)
	.align		4
.L_4:
        /*001c*/ 	.word	index@(matmul_kernel)
        /*0020*/ 	.word	0x00001780
.L_5:


//--------------------- .nv.compat                --------------------------
	.section	.nv.compat,"",@"SHT_CUDA_COMPAT_INFO"
	.align	4
        /*0000*/ 	.byte	0x02, 0x09, 0x01, 0x00, 0x02, 0x02, 0x04, 0x00, 0x02, 0x05, 0x05, 0x00, 0x03, 0x07, 0x01, 0x01
        /*0010*/ 	.byte	0x02, 0x03, 0x00, 0x00, 0x02, 0x06, 0x01, 0x00, 0x04, 0x0b, 0x08, 0x00, 0x00, 0x00, 0x00, 0x00
        /*0020*/ 	.byte	0x00, 0x00, 0x00, 0x00


//--------------------- .nv.info.matmul_kernel    --------------------------
	.section	.nv.info.matmul_kernel,"",@"SHT_CUDA_INFO"
	.sectionflags	@""
	.align	4


	//----- nvinfo : EIATTR_CUDA_API_VERSION
	.align		4
        /*0000*/ 	.byte	0x04, 0x37
        /*0002*/ 	.short	(.L_7 - .L_6)
.L_6:
        /*0004*/ 	.word	0x00000082


	//----- nvinfo : EIATTR_KPARAM_INFO
	.align		4
.L_7:
        /*0008*/ 	.byte	0x04, 0x17
        /*000a*/ 	.short	(.L_9 - .L_8)
.L_8:
        /*000c*/ 	.word	0x00000000
        /*0010*/ 	.short	0x000d
        /*0012*/ 	.short	0x0048
        /*0014*/ 	.byte	0x00, 0xf4, 0x21, 0x00


	//----- nvinfo : EIATTR_KPARAM_INFO
	.align		4
.L_9:
        /*0018*/ 	.byte	0x04, 0x17
        /*001a*/ 	.short	(.L_11 - .L_10)
.L_10:
        /*001c*/ 	.word	0x00000000
        /*0020*/ 	.short	0x000c
        /*0022*/ 	.short	0x0040
        /*0024*/ 	.byte	0x00, 0xf4, 0x21, 0x00


	//----- nvinfo : EIATTR_KPARAM_INFO
	.align		4
.L_11:
        /*0028*/ 	.byte	0x04, 0x17
        /*002a*/ 	.short	(.L_13 - .L_12)
.L_12:
        /*002c*/ 	.word	0x00000000
        /*0030*/ 	.short	0x000b
        /*0032*/ 	.short	0x0038
        /*0034*/ 	.byte	0x00, 0xf0, 0x11, 0x00


	//----- nvinfo : EIATTR_KPARAM_INFO
	.align		4
.L_13:
        /*0038*/ 	.byte	0x04, 0x17
        /*003a*/ 	.short	(.L_15 - .L_14)
.L_14:
        /*003c*/ 	.word	0x00000000
        /*0040*/ 	.short	0x000a
        /*0042*/ 	.short	0x0034
        /*0044*/ 	.byte	0x00, 0xf0, 0x11, 0x00


	//----- nvinfo : EIATTR_KPARAM_INFO
	.align		4
.L_15:
        /*0048*/ 	.byte	0x04, 0x17
        /*004a*/ 	.short	(.L_17 - .L_16)
.L_16:
        /*004c*/ 	.word	0x00000000
        /*0050*/ 	.short	0x0009
        /*0052*/ 	.short	0x0030
        /*0054*/ 	.byte	0x00, 0xf0, 0x11, 0x00


	//----- nvinfo : EIATTR_KPARAM_INFO
	.align		4
.L_17:
        /*0058*/ 	.byte	0x04, 0x17
        /*005a*/ 	.short	(.L_19 - .L_18)
.L_18:
        /*005c*/ 	.word	0x00000000
        /*0060*/ 	.short	0x0008
        /*0062*/ 	.short	0x002c
        /*0064*/ 	.byte	0x00, 0xf0, 0x11, 0x00


	//----- nvinfo : EIATTR_KPARAM_INFO
	.align		4
.L_19:
        /*0068*/ 	.byte	0x04, 0x17
        /*006a*/ 	.short	(.L_21 - .L_20)
.L_20:
        /*006c*/ 	.word	0x00000000
        /*0070*/ 	.short	0x0007
        /*0072*/ 	.short	0x0028
        /*0074*/ 	.byte	0x00, 0xf0, 0x11, 0x00


	//----- nvinfo : EIATTR_KPARAM_INFO
	.align		4
.L_21:
        /*0078*/ 	.byte	0x04, 0x17
        /*007a*/ 	.short	(.L_23 - .L_22)
.L_22:
        /*007c*/ 	.word	0x00000000
        /*0080*/ 	.short	0x0006
        /*0082*/ 	.short	0x0024
        /*0084*/ 	.byte	0x00, 0xf0, 0x11, 0x00


	//----- nvinfo : EIATTR_KPARAM_INFO
	.align		4
.L_23:
        /*0088*/ 	.byte	0x04, 0x17
        /*008a*/ 	.short	(.L_25 - .L_24)
.L_24:
        /*008c*/ 	.word	0x00000000
        /*0090*/ 	.short	0x0005
        /*0092*/ 	.short	0x0020
        /*0094*/ 	.byte	0x00, 0xf0, 0x11, 0x00


	//----- nvinfo : EIATTR_KPARAM_INFO
	.align		4
.L_25:
        /*0098*/ 	.byte	0x04, 0x17
        /*009a*/ 	.short	(.L_27 - .L_26)
.L_26:
        /*009c*/ 	.word	0x00000000
        /*00a0*/ 	.short	0x0004
        /*00a2*/ 	.short	0x001c
        /*00a4*/ 	.byte	0x00, 0xf0, 0x11, 0x00


	//----- nvinfo : EIATTR_KPARAM_INFO
	.align		4
.L_27:
        /*00a8*/ 	.byte	0x04, 0x17
        /*00aa*/ 	.short	(.L_29 - .L_28)
.L_28:
        /*00ac*/ 	.word	0x00000000
        /*00b0*/ 	.short	0x0003
        /*00b2*/ 	.short	0x0018
        /*00b4*/ 	.byte	0x00, 0xf0, 0x11, 0x00


	//----- nvinfo : EIATTR_KPARAM_INFO
	.align		4
.L_29:
        /*00b8*/ 	.byte	0x04, 0x17
        /*00ba*/ 	.short	(.L_31 - .L_30)
.L_30:
        /*00bc*/ 	.word	0x00000000
        /*00c0*/ 	.short	0x0002
        /*00c2*/ 	.short	0x0010
        /*00c4*/ 	.byte	0x00, 0xf4, 0x21, 0x00


	//----- nvinfo : EIATTR_KPARAM_INFO
	.align		4
.L_31:
        /*00c8*/ 	.byte	0x04, 0x17
        /*00ca*/ 	.short	(.L_33 - .L_32)
.L_32:
        /*00cc*/ 	.word	0x00000000
        /*00d0*/ 	.short	0x0001
        /*00d2*/ 	.short	0x0008
        /*00d4*/ 	.byte	0x00, 0xf4, 0x21, 0x00


	//----- nvinfo : EIATTR_KPARAM_INFO
	.align		4
.L_33:
        /*00d8*/ 	.byte	0x04, 0x17
        /*00da*/ 	.short	(.L_35 - .L_34)
.L_34:
        /*00dc*/ 	.word	0x00000000
        /*00e0*/ 	.short	0x0000
        /*00e2*/ 	.short	0x0000
        /*00e4*/ 	.byte	0x00, 0xf4, 0x21, 0x00


	//----- nvinfo : EIATTR_SPARSE_MMA_MASK
	.align		4
.L_35:
        /*00e8*/ 	.byte	0x03, 0x50
        /*00ea*/ 	.short	0x0000


	//----- nvinfo : EIATTR_MAXREG_COUNT
	.align		4
        /*00ec*/ 	.byte	0x03, 0x1b
        /*00ee*/ 	.short	0x00ff


	//----- nvinfo : EIATTR_NUM_BARRIERS
	.align		4
        /*00f0*/ 	.byte	0x02, 0x4c
        /*00f2*/ 	.byte	0x01
	.zero		1


	//----- nvinfo : EIATTR_ANNOTATIONS
	.align		4
        /*00f4*/ 	.byte	0x04, 0x55
        /*00f6*/ 	.short	(.L_37 - .L_36)


	//   ....[0]....
.L_36:
        /*00f8*/ 	.word	0x00000001
        /*00fc*/ 	.byte	0xa0, 0x00, 0x00, 0x00, 0x01, 0x00, 0x00, 0x00, 0xe0, 0x00, 0x00, 0x00, 0x01, 0x00, 0x00, 0x00
        /* <DEDUP_REMOVED lines=2087> */
        /*837c*/ 	.byte	0x60, 0xf8, 0x02, 0x00


	//----- nvinfo : EIATTR_MERCURY_ISA_VERSION
	.align		4
.L_37:
        /*8380*/ 	.byte	0x03, 0x5f
        /*8382*/ 	.short	0x0101


	//----- nvinfo : EIATTR_EXIT_INSTR_OFFSETS
	.align		4
        /*8384*/ 	.byte	0x04, 0x1c
        /*8386*/ 	.short	(.L_39 - .L_38)


	//   ....[0]....
.L_38:
        /*8388*/ 	.word	0x0002fa60


	//   ....[1]....
        /*838c*/ 	.word	0x0002fa90


	//----- nvinfo : EIATTR_REQNTID
	.align		4
.L_39:
        /*8390*/ 	.byte	0x04, 0x10
        /*8392*/ 	.short	(.L_41 - .L_40)
.L_40:
        /*8394*/ 	.word	0x00000080
        /*8398*/ 	.word	0x00000001
        /*839c*/ 	.word	0x00000001


	//----- nvinfo : EIATTR_CBANK_PARAM_SIZE
	.align		4
.L_41:
        /*83a0*/ 	.byte	0x03, 0x19
        /*83a2*/ 	.short	0x0050


	//----- nvinfo : EIATTR_PARAM_CBANK
	.align		4
        /*83a4*/ 	.byte	0x04, 0x0a
        /*83a6*/ 	.short	(.L_43 - .L_42)
	.align		4
.L_42:
        /*83a8*/ 	.word	index@(.nv.constant0.matmul_kernel)
        /*83ac*/ 	.short	0x0210
        /*83ae*/ 	.short	0x0050


	//----- nvinfo : EIATTR_SW_WAR
	.align		4
.L_43:
        /*83b0*/ 	.byte	0x04, 0x36
        /*83b2*/ 	.short	(.L_45 - .L_44)
.L_44:
        /*83b4*/ 	.word	0x00000008
.L_45:


//--------------------- .nv.callgraph             --------------------------
	.section	.nv.callgraph,"",@"SHT_CUDA_CALLGRAPH"
	.align	4
	.sectionentsize	8
	.align		4
        /*0000*/ 	.word	0x00000000
	.align		4
        /*0004*/ 	.word	0xffffffff
	.align		4
        /*0008*/ 	.word	0x00000000
	.align		4
        /*000c*/ 	.word	0xfffffffe
	.align		4
        /*0010*/ 	.word	0x00000000
	.align		4
        /*0014*/ 	.word	0xfffffffd
	.align		4
        /*0018*/ 	.word	0x00000000
	.align		4
        /*001c*/ 	.word	0xfffffffc


//--------------------- .text.matmul_kernel       --------------------------
	.section	.text.matmul_kernel,"ax",@progbits
	.align	128
        .global         matmul_kernel
        .type           matmul_kernel,@function
        .size           matmul_kernel,(.L_x_3 - matmul_kernel)
        .other          matmul_kernel,@"STO_CUDA_ENTRY STV_DEFAULT"
matmul_kernel:
.text.matmul_kernel:
[----:B------:R-:W0:Y:S08]  /*0000*/  LDC R1, c[0x0][0x28] ;  /* 0x00000a00ff017b82 */ /* 0x000e300000000800 */
[----:B------:R-:W1:Y:S01]  /*0010*/  LDC.64 R2, c[0x0][0x228] ;  /* 0x00008a00ff027b82 */ /* 0x000e620000000a00 */
[----:B------:R-:W2:Y:S01]  /*0020*/  S2R R7, SR_CTAID.X ;  /* 0x0000000000077919 */ /* 0x000ea20000002500 */
[----:B0-----:R-:W-:Y:S01]  /*0030*/  VIADD R1, R1, 0xffffe880 ;  /* 0xffffe88001017836 */ /* 0x001fe20000000000 */
[----:B------:R-:W-:Y:S01]  /*0040*/  ULDC.64 UR60, c[0x0][0x208] ;  /* 0x00008200003c7ab9 */ /* 0x000fe20000000a00 */
[----:B------:R-:W-:Y:S01]  /*0050*/  CS2R R88, SRZ ;  /* 0x0000000000587805 */ /* 0x000fe2000001ff00 */
[----:B------:R-:W0:Y:S01]  /*0060*/  S2R R152, SR_TID.X ;  /* 0x0000000000987919 */ /* 0x000e220000002100 */
[----:B------:R-:W-:-:S02]  /*0070*/  CS2R R90, SRZ ;  /* 0x00000000005a7805 */ /* 0x000fc4000001ff00 */
[----:B------:R-:W-:Y:S01]  /*0080*/  CS2R R24, SRZ ;  /* 0x0000000000187805 */ /* 0x000fe2000001ff00 */
[----:B------:R-:W3:Y:S01]  /*0090*/  LDC R153, c[0x0][0x230] ;  /* 0x00008c00ff997b82 */ /* 0x000ee20000000800 */
[----:B------:R4:W-:Y:S01]  /*00a0*/  STL [R1+0xc0], RZ ;  /* 0x0000c0ff01007387 */ /* 0x0009e20000100800 */
[----:B------:R-:W-:Y:S02]  /*00b0*/  CS2R R26, SRZ ;  /* 0x00000000001a7805 */ /* 0x000fe4000001ff00 */
[----:B------:R-:W-:Y:S02]  /*00c0*/  CS2R R116, SRZ ;  /* 0x0000000000747805 */ /* 0x000fe4000001ff00 */
[----:B------:R-:W-:Y:S01]  /*00d0*/  CS2R R118, SRZ ;  /* 0x0000000000767805 */ /* 0x000fe2000001ff00 */
[----:B------:R4:W-:Y:S01]  /*00e0*/  STL [R1+0xc4], RZ ;  /* 0x0000c4ff01007387 */ /* 0x0009e20000100800 */
[----:B------:R-:W-:Y:S02]  /*00f0*/  CS2R R100, SRZ ;  /* 0x0000000000647805 */ /* 0x000fe4000001ff00 */
[----:B------:R-:W-:-:S02]  /*0100*/  CS2R R102, SRZ ;  /* 0x0000000000667805 */ /* 0x000fc4000001ff00 */
[----:B------:R-:W-:Y:S01]  /*0110*/  CS2R R92, SRZ ;  /* 0x00000000005c7805 */ /* 0x000fe2000001ff00 */
[----:B------:R4:W-:Y:S01]  /*0120*/  STL [R1+0xc8], RZ ;  /* 0x0000c8ff01007387 */ /* 0x0009e20000100800 */
[----:B------:R-:W-:Y:S02]  /*0130*/  CS2R R94, SRZ ;  /* 0x00000000005e7805 */ /* 0x000fe4000001ff00 */
[----:B------:R-:W-:Y:S02]  /*0140*/  CS2R R28, SRZ ;  /* 0x00000000001c7805 */ /* 0x000fe4000001ff00 */
[----:B------:R-:W-:Y:S01]  /*0150*/  CS2R R30, SRZ ;  /* 0x00000000001e7805 */ /* 0x000fe2000001ff00 */
[----:B------:R4:W-:Y:S01]  /*0160*/  STL [R1+0xcc], RZ ;  /* 0x0000ccff01007387 */ /* 0x0009e20000100800 */
[----:B------:R-:W-:Y:S02]  /*0170*/  CS2R R96, SRZ ;  /* 0x0000000000607805 */ /* 0x000fe4000001ff00 */
[----:B------:R-:W-:Y:S01]  /*0180*/  CS2R R98, SRZ ;  /* 0x0000000000627805 */ /* 0x000fe2000001ff00 */
[----:B-1----:R-:W-:Y:S01]  /*0190*/  VIADD R0, R3, 0x7f ;  /* 0x0000007f03007836 */ /* 0x002fe20000000000 */
[----:B------:R4:W-:Y:S01]  /*01a0*/  STL [R1+0xd0], RZ ;  /* 0x0000d0ff01007387 */ /* 0x0009e20000100800 */
[----:B------:R-:W-:-:S02]  /*01b0*/  CS2R R84, SRZ ;  /* 0x0000000000547805 */ /* 0x000fc4000001ff00 */
[----:B------:R-:W-:Y:S02]  /*01c0*/  CS2R R86, SRZ ;  /* 0x0000000000567805 */ /* 0x000fe4000001ff00 */
[----:B------:R-:W-:Y:S02]  /*01d0*/  CS2R R76, SRZ ;  /* 0x00000000004c7805 */ /* 0x000fe4000001ff00 */
[----:B------:R-:W-:Y:S01]  /*01e0*/  SHF.R.S32.HI R5, RZ, 0x1f, R0 ;  /* 0x0000001fff057819 */ /* 0x000fe20000011400 */
[----:B------:R4:W-:Y:S01]  /*01f0*/  STL [R1+0xd4], RZ ;  /* 0x0000d4ff01007387 */ /* 0x0009e20000100800 */
[----:B------:R-:W-:Y:S02]  /*0200*/  CS2R R78, SRZ ;  /* 0x00000000004e7805 */ /* 0x000fe4000001ff00 */
[----:B------:R-:W-:Y:S02]  /*0210*/  CS2R R32, SRZ ;  /* 0x0000000000207805 */ /* 0x000fe4000001ff00 */
[----:B------:R-:W-:Y:S01]  /*0220*/  LEA.HI R5, R5, R0, RZ, 0x7 ;  /* 0x0000000005057211 */ /* 0x000fe200078f38ff */
[----:B------:R4:W-:Y:S01]  /*0230*/  STL [R1+0xd8], RZ ;  /* 0x0000d8ff01007387 */ /* 0x0009e20000100800 */
[----:B--2---:R-:W-:-:S02]  /*0240*/  IABS R10, R7 ;  /* 0x00000007000a7213 */ /* 0x004fc40000000000 */
[----:B------:R-:W-:Y:S02]  /*0250*/  CS2R R34, SRZ ;  /* 0x0000000000227805 */ /* 0x000fe4000001ff00 */
[----:B------:R-:W-:Y:S01]  /*0260*/  SHF.R.S32.HI R5, RZ, 0x7, R5 ;  /* 0x00000007ff057819 */ /* 0x000fe20000011405 */
[----:B------:R4:W-:Y:S01]  /*0270*/  STL [R1+0xdc], RZ ;  /* 0x0000dcff01007387 */ /* 0x0009e20000100800 */
[----:B------:R-:W-:Y:S02]  /*0280*/  CS2R R80, SRZ ;  /* 0x0000000000507805 */ /* 0x000fe4000001ff00 */
[----:B------:R-:W-:Y:S02]  /*0290*/  CS2R R82, SRZ ;  /* 0x0000000000527805 */ /* 0x000fe4000001ff00 */
[----:B------:R-:W-:Y:S01]  /*02a0*/  CS2R R72, SRZ ;  /* 0x0000000000487805 */ /* 0x000fe2000001ff00 */
[----:B------:R-:W-:Y:S01]  /*02b0*/  IMAD.SHL.U32 R6, R5, 0x8, RZ ;  /* 0x0000000805067824 */ /* 0x000fe200078e00ff */
[----:B------:R4:W-:Y:S01]  /*02c0*/  STL [R1+0xe0], RZ ;  /* 0x0000e0ff01007387 */ /* 0x0009e20000100800 */
[----:B------:R-:W-:-:S02]  /*02d0*/  CS2R R74, SRZ ;  /* 0x00000000004a7805 */ /* 0x000fc4000001ff00 */
[----:B------:R-:W-:Y:S02]  /*02e0*/  CS2R R36, SRZ ;  /* 0x0000000000247805 */ /* 0x000fe4000001ff00 */
[----:B------:R-:W-:Y:S02]  /*02f0*/  CS2R R38, SRZ ;  /* 0x0000000000267805 */ /* 0x000fe4000001ff00 */
[-C--:B------:R-:W-:Y:S01]  /*0300*/  IABS R9, R6.reuse ;  /* 0x0000000600097213 */ /* 0x080fe20000000000 */
[----:B------:R4:W-:Y:S01]  /*0310*/  STL [R1+0xe4], RZ ;  /* 0x0000e4ff01007387 */ /* 0x0009e20000100800 */
[----:B------:R-:W-:Y:S02]  /*0320*/  IABS R12, R6 ;  /* 0x00000006000c7213 */ /* 0x000fe40000000000 */
[----:B------:R-:W-:Y:S01]  /*0330*/  CS2R R112, SRZ ;  /* 0x0000000000707805 */ /* 0x000fe2000001ff00 */
[----:B------:R-:W1:Y:S01]  /*0340*/  I2F.RP R0, R9 ;  /* 0x0000000900007306 */ /* 0x000e620000209400 */
[----:B------:R4:W-:Y:S01]  /*0350*/  STL [R1+0xe8], RZ ;  /* 0x0000e8ff01007387 */ /* 0x0009e20000100800 */
[----:B------:R-:W-:-:S02]  /*0360*/  CS2R R114, SRZ ;  /* 0x0000000000727805 */ /* 0x000fc4000001ff00 */
[----:B------:R-:W-:Y:S02]  /*0370*/  CS2R R108, SRZ ;  /* 0x00000000006c7805 */ /* 0x000fe4000001ff00 */
[----:B------:R-:W-:Y:S01]  /*0380*/  CS2R R110, SRZ ;  /* 0x00000000006e7805 */ /* 0x000fe2000001ff00 */
[----:B------:R4:W-:Y:S01]  /*0390*/  STL [R1+0xec], RZ ;  /* 0x0000ecff01007387 */ /* 0x0009e20000100800 */
[----:B------:R-:W-:Y:S02]  /*03a0*/  CS2R R104, SRZ ;  /* 0x0000000000687805 */ /* 0x000fe4000001ff00 */
[----:B------:R-:W-:Y:S02]  /*03b0*/  CS2R R106, SRZ ;  /* 0x00000000006a7805 */ /* 0x000fe4000001ff00 */
[----:B------:R-:W-:Y:S01]  /*03c0*/  CS2R R68, SRZ ;  /* 0x0000000000447805 */ /* 0x000fe2000001ff00 */
[----:B------:R4:W-:Y:S01]  /*03d0*/  STL [R1+0xf0], RZ ;  /* 0x0000f0ff01007387 */ /* 0x0009e20000100800 */
[----:B------:R-:W-:-:S02]  /*03e0*/  CS2R R70, SRZ ;  /* 0x0000000000467805 */ /* 0x000fc4000001ff00 */
[----:B------:R-:W-:Y:S02]  /*03f0*/  CS2R R40, SRZ ;  /* 0x0000000000287805 */ /* 0x000fe4000001ff00 */
[----:B------:R-:W-:Y:S01]  /*0400*/  CS2R R42, SRZ ;  /* 0x00000000002a7805 */ /* 0x000fe2000001ff00 */
[----:B------:R4:W-:Y:S01]  /*0410*/  STL [R1+0xf4], RZ ;  /* 0x0000f4ff01007387 */ /* 0x0009e20000100800 */
[----:B------:R-:W-:Y:S01]  /*0420*/  CS2R R60, SRZ ;  /* 0x00000000003c7805 */ /* 0x000fe2000001ff00 */
[----:B-1----:R-:W1:Y:S01]  /*0430*/  MUFU.RCP R0, R0 ;  /* 0x0000000000007308 */ /* 0x002e620000001000 */
        /* <DEDUP_REMOVED lines=15> */
[----:B------:R-:W-:Y:S01]  /*0530*/  CS2R R20, SRZ ;  /* 0x0000000000147805 */ /* 0x000fe2000001ff00 */
[----:B-1----:R-:W-:Y:S01]  /*0540*/  VIADD R4, R0, 0xffffffe ;  /* 0x0ffffffe00047836 */ /* 0x002fe20000000000 */
[----:B------:R4:W-:Y:S01]  /*0550*/  STL [R1+0x1d8], RZ ;  /* 0x0001d8ff01007387 */ /* 0x0009e20000100800 */
[----:B------:R-:W-:Y:S01]  /*0560*/  IMAD.MOV R0, RZ, RZ, -R12 ;  /* 0x000000ffff007224 */ /* 0x000fe200078e0a0c */
[----:B------:R-:W-:Y:S01]  /*0570*/  CS2R R22, SRZ ;  /* 0x0000000000167805 */ /* 0x000fe2000001ff00 */
[----:B------:R1:W2:Y:S01]  /*0580*/  F2I.FTZ.U32.TRUNC.NTZ R5, R4 ;  /* 0x0000000400057305 */ /* 0x0002a2000021f000 */
        /* <DEDUP_REMOVED lines=8> */
[----:B-1----:R-:W-:Y:S01]  /*0610*/  IMAD.MOV.U32 R4, RZ, RZ, RZ ;  /* 0x000000ffff047224 */ /* 0x002fe200078e00ff */
[----:B------:R4:W-:Y:S01]  /*0620*/  STL [R1+0x1e4], RZ ;  /* 0x0001e4ff01007387 */ /* 0x0009e20000100800 */
[----:B------:R-:W-:-:S02]  /*0630*/  CS2R R126, SRZ ;  /* 0x00000000007e7805 */ /* 0x000fc4000001ff00 */
[----:B------:R-:W-:Y:S02]  /*0640*/  CS2R R128, SRZ ;  /* 0x0000000000807805 */ /* 0x000fe4000001ff00 */
[----:B------:R-:W-:Y:S01]  /*0650*/  CS2R R130, SRZ ;  /* 0x0000000000827805 */ /* 0x000fe2000001ff00 */
[----:B------:R4:W-:Y:S01]  /*0660*/  STL [R1+0x1e8], RZ ;  /* 0x0001e8ff01007387 */ /* 0x0009e20000100800 */
[--C-:B--2---:R-:W-:Y:S01]  /*0670*/  IMAD.MOV R8, RZ, RZ, -R5.reuse ;  /* 0x000000ffff087224 */ /* 0x104fe200078e0a05 */
[----:B------:R-:W-:Y:S02]  /*0680*/  CS2R R132, SRZ ;  /* 0x0000000000847805 */ /* 0x000fe4000001ff00 */
[----:B------:R-:W-:Y:S01]  /*0690*/  CS2R R134, SRZ ;  /* 0x0000000000867805 */ /* 0x000fe2000001ff00 */
[----:B------:R4:W-:Y:S01]  /*06a0*/  STL [R1+0x1ec], RZ ;  /* 0x0001ecff01007387 */ /* 0x0009e20000100800 */
[----:B------:R-:W-:Y:S01]  /*06b0*/  IMAD R11, R8, R9, RZ ;  /* 0x00000009080b7224 */ /* 0x000fe200078e02ff */
[----:B------:R-:W-:Y:S01]  /*06c0*/  CS2R R136, SRZ ;  /* 0x0000000000887805 */ /* 0x000fe2000001ff00 */
[----:B------:R-:W-:Y:S01]  /*06d0*/  IMAD.MOV.U32 R8, RZ, RZ, R10 ;  /* 0x000000ffff087224 */ /* 0x000fe200078e000a */
[----:B------:R4:W-:Y:S01]  /*06e0*/  STL [R1+0x1f0], RZ ;  /* 0x0001f0ff01007387 */ /* 0x0009e20000100800 */
[----:B------:R-:W-:Y:S01]  /*06f0*/  IMAD.HI.U32 R5, R5, R11, R4 ;  /* 0x0000000b05057227 */ /* 0x000fe200078e0004 */
[----:B------:R-:W-:-:S02]  /*0700*/  CS2R R138, SRZ ;  /* 0x00000000008a7805 */ /* 0x000fc4000001ff00 */
[----:B------:R-:W-:Y:S01]  /*0710*/  CS2R R140, SRZ ;  /* 0x00000000008c7805 */ /* 0x000fe2000001ff00 */
[----:B------:R4:W-:Y:S01]  /*0720*/  STL [R1+0x1f4], RZ ;  /* 0x0001f4ff01007387 */ /* 0x0009e20000100800 */
[----:B------:R-:W-:Y:S02]  /*0730*/  CS2R R142, SRZ ;  /* 0x00000000008e7805 */ /* 0x000fe4000001ff00 */
[----:B------:R-:W-:Y:S01]  /*0740*/  CS2R R144, SRZ ;  /* 0x0000000000907805 */ /* 0x000fe2000001ff00 */
[----:B------:R-:W-:Y:S01]  /*0750*/  IMAD.HI.U32 R5, R5, R8, RZ ;  /* 0x0000000805057227 */ /* 0x000fe200078e00ff */
[----:B------:R4:W-:Y:S01]  /*0760*/  STL [R1+0x1f8], RZ ;  /* 0x0001f8ff01007387 */ /* 0x0009e20000100800 */
[----:B------:R-:W-:Y:S02]  /*0770*/  CS2R R146, SRZ ;  /* 0x0000000000927805 */ /* 0x000fe4000001ff00 */
[----:B------:R-:W-:Y:S01]  /*0780*/  CS2R R148, SRZ ;  /* 0x0000000000947805 */ /* 0x000fe2000001ff00 */
[----:B------:R-:W-:Y:S01]  /*0790*/  IMAD R0, R5, R0, R8 ;  /* 0x0000000005007224 */ /* 0x000fe200078e0208 */
[----:B------:R4:W-:Y:S01]  /*07a0*/  STL [R1+0x1fc], RZ ;  /* 0x0001fcff01007387 */ /* 0x0009e20000100800 */
[----:B------:R-:W-:-:S02]  /*07b0*/  CS2R R150, SRZ ;  /* 0x0000000000967805 */ /* 0x000fc4000001ff00 */
[----:B------:R-:W-:Y:S02]  /*07c0*/  CS2R R188, SRZ ;  /* 0x0000000000bc7805 */ /* 0x000fe4000001ff00 */
[----:B------:R-:W-:Y:S02]  /*07d0*/  CS2R R190, SRZ ;  /* 0x0000000000be7805 */ /* 0x000fe4000001ff00 */
[----:B------:R-:W-:Y:S01]  /*07e0*/  ISETP.GT.U32.AND P1, PT, R9, R0, PT ;  /* 0x000000000900720c */ /* 0x000fe20003f24070 */
        /* <DEDUP_REMOVED lines=12> */
[----:B------:R-:W-:Y:S01]  /*08b0*/  @!P1 IMAD.IADD R0, R0, 0x1, -R9 ;  /* 0x0000000100009824 */ /* 0x000fe200078e0a09 */
[----:B------:R4:W-:Y:S01]  /*08c0*/  STL [R1+0x2ec], RZ ;  /* 0x0002ecff01007387 */ /* 0x0009e20000100800 */
[----:B------:R-:W-:Y:S01]  /*08d0*/  @!P1 VIADD R5, R5, 0x1 ;  /* 0x0000000105059836 */ /* 0x000fe20000000000 */
[----:B------:R-:W-:-:S02]  /*08e0*/  ISETP.NE.AND P1, PT, R6, RZ, PT ;  /* 0x000000ff0600720c */ /* 0x000fc40003f25270 */
[----:B------:R-:W-:Y:S02]  /*08f0*/  CS2R R210, SRZ ;  /* 0x0000000000d27805 */ /* 0x000fe4000001ff00 */
[----:B------:R-:W-:Y:S01]  /*0900*/  ISETP.GE.U32.AND P0, PT, R0, R9, PT ;  /* 0x000000090000720c */ /* 0x000fe20003f06070 */
[----:B------:R4:W-:Y:S01]  /*0910*/  STL [R1+0x2f0], RZ ;  /* 0x0002f0ff01007387 */ /* 0x0009e20000100800 */
[----:B------:R-:W-:Y:S02]  /*0920*/  LOP3.LUT R0, R7, R6, RZ, 0x3c, !PT ;  /* 0x0000000607007212 */ /* 0x000fe400078e3cff */
[----:B------:R-:W-:Y:S02]  /*0930*/  CS2R R212, SRZ ;  /* 0x0000000000d47805 */ /* 0x000fe4000001ff00 */
[----:B------:R-:W-:Y:S01]  /*0940*/  CS2R R214, SRZ ;  /* 0x0000000000d67805 */ /* 0x000fe2000001ff00 */
[----:B------:R4:W-:Y:S01]  /*0950*/  STL [R1+0x2f4], RZ ;  /* 0x0002f4ff01007387 */ /* 0x0009e20000100800 */
[----:B------:R-:W-:Y:S01]  /*0960*/  ISETP.GE.AND P2, PT, R0, RZ, PT ;  /* 0x000000ff0000720c */ /* 0x000fe20003f46270 */
[----:B------:R-:W-:Y:S01]  /*0970*/  VIADD R0, R2, 0x1ff ;  /* 0x000001ff02007836 */ /* 0x000fe20000000000 */
[----:B------:R-:W-:Y:S01]  /*0980*/  CS2R R224, SRZ ;  /* 0x0000000000e07805 */ /* 0x000fe2000001ff00 */
[----:B------:R4:W-:Y:S01]  /*0990*/  STL [R1+0x2f8], RZ ;  /* 0x0002f8ff01007387 */ /* 0x0009e20000100800 */
[----:B------:R-:W-:-:S02]  /*09a0*/  CS2R R226, SRZ ;  /* 0x0000000000e27805 */ /* 0x000fc4000001ff00 */
[----:B------:R-:W-:Y:S02]  /*09b0*/  CS2R R228, SRZ ;  /* 0x0000000000e47805 */ /* 0x000fe4000001ff00 */
[----:B------:R-:W-:Y:S01]  /*09c0*/  CS2R R230, SRZ ;  /* 0x0000000000e67805 */ /* 0x000fe2000001ff00 */
[----:B------:R-:W-:Y:S01]  /*09d0*/  @P0 VIADD R5, R5, 0x1 ;  /* 0x0000000105050836 */ /* 0x000fe20000000000 */
[----:B------:R4:W-:Y:S01]  /*09e0*/  STL [R1+0x2fc], RZ ;  /* 0x0002fcff01007387 */ /* 0x0009e20000100800 */
[----:B------:R-:W-:Y:S02]  /*09f0*/  CS2R R232, SRZ ;  /* 0x0000000000e87805 */ /* 0x000fe4000001ff00 */
[----:B------:R-:W-:Y:S01]  /*0a00*/  CS2R R234, SRZ ;  /* 0x0000000000ea7805 */ /* 0x000fe2000001ff00 */
[----:B------:R-:W-:Y:S01]  /*0a10*/  IMAD.MOV.U32 R4, RZ, RZ, R5 ;  /* 0x000000ffff047224 */ /* 0x000fe200078e0005 */
[----:B------:R-:W-:Y:S01]  /*0a20*/  SHF.R.S32.HI R5, RZ, 0x1f, R0 ;  /* 0x0000001fff057819 */ /* 0x000fe20000011400 */
[----:B------:R4:W-:Y:S01]  /*0a30*/  STL [R1+0x3f0], RZ ;  /* 0x0003f0ff01007387 */ /* 0x0009e20000100800 */
[----:B------:R-:W-:Y:S01]  /*0a40*/  CS2R R244, SRZ ;  /* 0x0000000000f47805 */ /* 0x000fe2000001ff00 */
[----:B------:R-:W-:Y:S01]  /*0a50*/  @!P2 IMAD.MOV R4, RZ, RZ, -R4 ;  /* 0x000000ffff04a224 */ /* 0x000fe200078e0a04 */
[----:B------:R-:W-:Y:S01]  /*0a60*/  @!P1 LOP3.LUT R4, RZ, R6, RZ, 0x33, !PT ;  /* 0x00000006ff049212 */ /* 0x000fe200078e33ff */
[----:B------:R4:W-:Y:S01]  /*0a70*/  STL [R1+0x3f4], RZ ;  /* 0x0003f4ff01007387 */ /* 0x0009e20000100800 */
[----:B------:R-:W-:-:S02]  /*0a80*/  LEA.HI R5, R5, R0, RZ, 0x9 ;  /* 0x0000000005057211 */ /* 0x000fc400078f48ff */
[----:B------:R-:W-:Y:S01]  /*0a90*/  CS2R R246, SRZ ;  /* 0x0000000000f67805 */ /* 0x000fe2000001ff00 */
[----:B------:R-:W-:Y:S01]  /*0aa0*/  IMAD.SHL.U32 R8, R4, 0x8, RZ ;  /* 0x0000000804087824 */ /* 0x000fe200078e00ff */
[----:B------:R4:W-:Y:S01]  /*0ab0*/  STL [R1+0x3f8], RZ ;  /* 0x0003f8ff01007387 */ /* 0x0009e20000100800 */
[----:B------:R-:W-:-:S03]  /*0ac0*/  IMAD.MOV R4, RZ, RZ, -R4 ;  /* 0x000000ffff047224 */ /* 0x000fc600078e0a04 */
[----:B------:R-:W-:Y:S01]  /*0ad0*/  LEA.HI.SX32 R5, R5, -R8, 0x17 ;  /* 0x8000000805057211 */ /* 0x000fe200078fbaff */
[----:B------:R-:W-:Y:S01]  /*0ae0*/  IMAD R10, R6, R4, R7 ;  /* 0x00000004060a7224 */ /* 0x000fe200078e0207 */
[----:B------:R4:W-:Y:S02]  /*0af0*/  STL [R1+0x3fc], RZ ;  /* 0x0003fcff01007387 */ /* 0x0009e40000100800 */
[----:B------:R-:W-:Y:S02]  /*0b00*/  VIMNMX R11, R5, 0x8, PT ;  /* 0x00000008050b7848 */ /* 0x000fe40003fe0100 */
[----:B------:R-:W-:Y:S01]  /*0b10*/  IABS R6, R10 ;  /* 0x0000000a00067213 */ /* 0x000fe20000000000 */
[----:B------:R4:W-:Y:S01]  /*0b20*/  STL [R1+0x4f0], RZ ;  /* 0x0004f0ff01007387 */ /* 0x0009e20000100800 */
[----:B------:R-:W-:-:S03]  /*0b30*/  IABS R9, R11 ;  /* 0x0000000b00097213 */ /* 0x000fc60000000000 */
[----:B------:R4:W-:Y:S01]  /*0b40*/  STL [R1+0x4f4], RZ ;  /* 0x0004f4ff01007387 */ /* 0x0009e20000100800 */
[----:B------:R-:W1:Y:S03]  /*0b50*/  I2F.RP R0, R9 ;  /* 0x0000000900007306 */ /* 0x000e660000209400 */
[----:B------:R4:W-:Y:S04]  /*0b60*/  STL [R1+0x4f8], RZ ;  /* 0x0004f8ff01007387 */ /* 0x0009e80000100800 */
[----:B------:R4:W-:Y:S04]  /*0b70*/  STL [R1+0x4fc], RZ ;  /* 0x0004fcff01007387 */ /* 0x0009e80000100800 */
[----:B------:R4:W-:Y:S01]  /*0b80*/  STL [R1+0x500], RZ ;  /* 0x000500ff01007387 */ /* 0x0009e20000100800 */
[----:B-1----:R-:W1:Y:S03]  /*0b90*/  MUFU.RCP R0, R0 ;  /* 0x0000000000007308 */ /* 0x002e660000001000 */
[----:B------:R4:W-:Y:S04]  /*0ba0*/  STL [R1+0x504], RZ ;  /* 0x000504ff01007387 */ /* 0x0009e80000100800 */
[----:B------:R4:W-:Y:S04]  /*0bb0*/  STL [R1+0x508], RZ ;  /* 0x000508ff01007387 */ /* 0x0009e80000100800 */
[----:B------:R4:W-:Y:S04]  /*0bc0*/  STL [R1+0x50c], RZ ;  /* 0x00050cff01007387 */ /* 0x0009e80000100800 */
[----:B------:R4:W-:Y:S01]  /*0bd0*/  STL [R1+0x510], RZ ;  /* 0x000510ff01007387 */ /* 0x0009e20000100800 */
[----:B-1----:R-:W-:-:S03]  /*0be0*/  VIADD R5, R0, 0xffffffe ;  /* 0x0ffffffe00057836 */ /* 0x002fc60000000000 */
[----:B------:R4:W-:Y:S04]  /*0bf0*/  STL [R1+0x514], RZ ;  /* 0x000514ff01007387 */ /* 0x0009e80000100800 */
[----:B------:R4:W-:Y:S01]  /*0c00*/  STL [R1+0x518], RZ ;  /* 0x000518ff01007387 */ /* 0x0009e20000100800 */
[----:B------:R-:W1:Y:S03]  /*0c10*/  F2I.FTZ.U32.TRUNC.NTZ R5, R5 ;  /* 0x0000000500057305 */ /* 0x000e66000021f000 */
[----:B------:R4:W-:Y:S04]  /*0c20*/  STL [R1+0x51c], RZ ;  /* 0x00051cff01007387 */ /* 0x0009e80000100800 */
[----:B------:R4:W-:Y:S04]  /*0c30*/  STL [R1+0x520], RZ ;  /* 0x000520ff01007387 */ /* 0x0009e80000100800 */
[----:B------:R4:W-:Y:S01]  /*0c40*/  STL [R1+0x524], RZ ;  /* 0x000524ff01007387 */ /* 0x0009e20000100800 */
[----:B-1----:R-:W-:-:S03]  /*0c50*/  IMAD.MOV R12, RZ, RZ, -R5 ;  /* 0x000000ffff0c7224 */ /* 0x002fc600078e0a05 */
[----:B------:R4:W-:Y:S01]  /*0c60*/  STL [R1+0x528], RZ ;  /* 0x000528ff01007387 */ /* 0x0009e20000100800 */
[----:B------:R-:W-:Y:S01]  /*0c70*/  IMAD.MOV.U32 R4, RZ, RZ, R12 ;  /* 0x000000ffff047224 */ /* 0x000fe200078e000c */
[----:B------:R-:W-:Y:S02]  /*0c80*/  IABS R12, R11 ;  /* 0x0000000b000c7213 */ /* 0x000fe40000000000 */
[----:B------:R4:W-:Y:S01]  /*0c90*/  STL [R1+0x52c], RZ ;  /* 0x00052cff01007387 */ /* 0x0009e20000100800 */
[----:B------:R-:W-:Y:S02]  /*0ca0*/  IMAD R7, R4, R9, RZ ;  /* 0x0000000904077224 */ /* 0x000fe400078e02ff */
[----:B------:R-:W-:Y:S01]  /*0cb0*/  IMAD.MOV.U32 R4, RZ, RZ, RZ ;  /* 0x000000ffff047224 */ /* 0x000fe200078e00ff */
[----:B------:R4:W-:Y:S01]  /*0cc0*/  STL [R1+0x530], RZ ;  /* 0x000530ff01007387 */ /* 0x0009e20000100800 */
[----:B------:R-:W-:Y:S01]  /*0cd0*/  IMAD.MOV R0, RZ, RZ, -R12 ;  /* 0x000000ffff007224 */ /* 0x000fe200078e0a0c */
[----:B------:R-:W-:Y:S01]  /*0ce0*/  CS2R R12, SRZ ;  /* 0x00000000000c7805 */ /* 0x000fe2000001ff00 */
[----:B------:R-:W-:Y:S01]  /*0cf0*/  IMAD.HI.U32 R4, R5, R7, R4 ;  /* 0x0000000705047227 */ /* 0x000fe200078e0004 */
[----:B0-----:R-:W-:Y:S01]  /*0d00*/  LOP3.LUT R5, R152, 0x7f, RZ, 0xc0, !PT ;  /* 0x0000007f98057812 */ /* 0x001fe200078ec0ff */
[----:B------:R-:W0:Y:S04]  /*0d10*/  S2R R7, SR_CgaCtaId ;  /* 0x0000000000077919 */ /* 0x000e280000008800 */
[----:B------:R-:W-:Y:S01]  /*0d20*/  IMAD.HI.U32 R217, R4, R6, RZ ;  /* 0x0000000604d97227 */ /* 0x000fe200078e00ff */
[----:B------:R4:W-:Y:S01]  /*0d30*/  STL [R1+0x534], RZ ;  /* 0x000534ff01007387 */ /* 0x0009e20000100800 */
[----:B------:R-:W-:-:S02]  /*0d40*/  MOV R4, 0x400 ;  /* 0x0000040000047802 */ /* 0x000fc40000000f00 */
[----:B------:R-:W-:Y:S01]  /*0d50*/  IMAD R0, R217, R0, R6 ;  /* 0x00000000d9007224 */ /* 0x000fe200078e0206 */
[----:B------:R4:W-:Y:S04]  /*0d60*/  STL [R1+0x538], RZ ;  /* 0x000538ff01007387 */ /* 0x0009e80000100800 */
[----:B------:R-:W-:Y:S01]  /*0d70*/  ISETP.GT.U32.AND P1, PT, R9, R0, PT ;  /* 0x000000000900720c */ /* 0x000fe20003f24070 */
[----:B------:R4:W-:Y:S04]  /*0d80*/  STL [R1+0x53c], RZ ;  /* 0x00053cff01007387 */ /* 0x0009e80000100800 */
[----:B------:R4:W-:Y:S04]  /*0d90*/  STL [R1+0x540], RZ ;  /* 0x000540ff01007387 */ /* 0x0009e80000100800 */
[----:B------:R4:W-:Y:S04]  /*0da0*/  STL [R1+0x544], RZ ;  /* 0x000544ff01007387 */ /* 0x0009e80000100800 */
[----:B------:R-:W-:Y:S01]  /*0db0*/  @!P1 IMAD.IADD R0, R0, 0x1, -R9 ;  /* 0x0000000100009824 */ /* 0x000fe200078e0a09 */
[----:B------:R4:W-:Y:S01]  /*0dc0*/  STL [R1+0x548], RZ ;  /* 0x000548ff01007387 */ /* 0x0009e20000100800 */
[----:B------:R-:W-:Y:S01]  /*0dd0*/  @!P1 VIADD R217, R217, 0x1 ;  /* 0x00000001d9d99836 */ /* 0x000fe20000000000 */
[----:B------:R-:W-:-:S02]  /*0de0*/  ISETP.NE.AND P1, PT, R11, RZ, PT ;  /* 0x000000ff0b00720c */ /* 0x000fc40003f25270 */
[----:B------:R-:W-:Y:S01]  /*0df0*/  ISETP.GE.U32.AND P0, PT, R0, R9, PT ;  /* 0x000000090000720c */ /* 0x000fe20003f06070 */
[----:B------:R4:W-:Y:S01]  /*0e00*/  STL [R1+0x54c], RZ ;  /* 0x00054cff01007387 */ /* 0x0009e20000100800 */
[----:B------:R-:W-:Y:S02]  /*0e10*/  LOP3.LUT R0, R10, R11, RZ, 0x3c, !PT ;  /* 0x0000000b0a007212 */ /* 0x000fe400078e3cff */
[----:B0-----:R-:W-:Y:S02]  /*0e20*/  LEA R216, R7, R4, 0x18 ;  /* 0x0000000407d87211 */ /* 0x001fe400078ec0ff */
[----:B------:R-:W-:Y:S02]  /*0e30*/  CS2R R6, SRZ ;  /* 0x0000000000067805 */ /* 0x000fe4000001ff00 */
[----:B------:R-:W-:-:S05]  /*0e40*/  ISETP.GE.AND P2, PT, R0, RZ, PT ;  /* 0x000000ff0000720c */ /* 0x000fca0003f46270 */
[----:B------:R-:W-:-:S08]  /*0e50*/  @P0 VIADD R217, R217, 0x1 ;  /* 0x00000001d9d90836 */ /* 0x000fd00000000000 */
[----:B------:R-:W-:Y:S01]  /*0e60*/  @!P2 IMAD.MOV R217, RZ, RZ, -R217 ;  /* 0x000000ffffd9a224 */ /* 0x000fe200078e0ad9 */
[----:B------:R-:W-:-:S05]  /*0e70*/  @!P1 LOP3.LUT R217, RZ, R11, RZ, 0x33, !PT ;  /* 0x0000000bffd99212 */ /* 0x000fca00078e33ff */
[----:B------:R-:W-:Y:S02]  /*0e80*/  IMAD.MOV R0, RZ, RZ, -R217 ;  /* 0x000000ffff007224 */ /* 0x000fe400078e0ad9 */
[----:B------:R-:W-:Y:S02]  /*0e90*/  IMAD.SHL.U32 R217, R217, 0x80, RZ ;  /* 0x00000080d9d97824 */ /* 0x000fe400078e00ff */
[----:B------:R-:W-:Y:S01]  /*0ea0*/  IMAD R0, R11, R0, R10 ;  /* 0x000000000b007224 */ /* 0x000fe200078e020a */
[----:B------:R-:W-:-:S03]  /*0eb0*/  CS2R R10, SRZ ;  /* 0x00000000000a7805 */ /* 0x000fc6000001ff00 */
[----:B------:R-:W-:Y:S01]  /*0ec0*/  IMAD.IADD R0, R8, 0x1, R0 ;  /* 0x0000000108007824 */ /* 0x000fe200078e0200 */
[----:B------:R-:W-:-:S03]  /*0ed0*/  CS2R R8, SRZ ;  /* 0x0000000000087805 */ /* 0x000fc6000001ff00 */
[----:B------:R-:W-:Y:S01]  /*0ee0*/  IMAD R220, R0, 0x200, R5 ;  /* 0x0000020000dc7824 */ /* 0x000fe200078e0205 */
[----:B------:R-:W-:Y:S01]  /*0ef0*/  CS2R R4, SRZ ;  /* 0x0000000000047805 */ /* 0x000fe2000001ff00 */
[----:B---3--:R-:W-:Y:S02]  /*0f00*/  VIADD R0, R153, 0x3f ;  /* 0x0000003f99007836 */ /* 0x008fe40000000000 */
[C---:B------:R-:W-:Y:S02]  /*0f10*/  VIADD R223, R220.reuse, 0x80 ;  /* 0x00000080dcdf7836 */ /* 0x040fe40000000000 */
[----:B------:R-:W-:Y:S01]  /*0f20*/  VIADD R222, R220, 0x100 ;  /* 0x00000100dcde7836 */ /* 0x000fe20000000000 */
[----:B------:R-:W-:Y:S01]  /*0f30*/  ISETP.GE.AND P0, PT, R0, 0x40, PT ;  /* 0x000000400000780c */ /* 0x000fe20003f06270 */
[----:B------:R-:W-:-:S12]  /*0f40*/  VIADD R221, R220, 0x180 ;  /* 0x00000180dcdd7836 */ /* 0x000fd80000000000 */
[----:B----4-:R-:W-:Y:S05]  /*0f50*/  @!P0 BRA `(.L_x_0) ;  /* 0x0000021800308947 */ /* 0x010fea0003800000 */
[----:B------:R-:W-:Y:S01]  /*0f60*/  IABS R7, R3 ;  /* 0x0000000300077213 */ /* 0x000fe20000000000 */
[----:B------:R-:W0:Y:S01]  /*0f70*/  LDC R141, c[0x0][0x240] ;  /* 0x00009000ff8d7b82 */ /* 0x000e220000000800 */
[----:B------:R-:W-:Y:S02]  /*0f80*/  IABS R13, R2 ;  /* 0x00000002000d7213 */ /* 0x000fe40000000000 */
[----:B------:R-:W-:Y:S01]  /*0f90*/  CS2R R154, SRZ ;  /* 0x00000000009a7805 */ /* 0x000fe2000001ff00 */
[----:B------:R-:W1:Y:S01]  /*0fa0*/  I2F.RP R10, R7 ;  /* 0x00000007000a7306 */ /* 0x000e620000209400 */
[----:B------:R-:W-:Y:S02]  /*0fb0*/  SHF.R.S32.HI R11, RZ, 0x1f, R0 ;  /* 0x0000001fff0b7819 */ /* 0x000fe40000011400 */
[----:B------:R-:W-:Y:S02]  /*0fc0*/  CS2R R156, SRZ ;  /* 0x00000000009c7805 */ /* 0x000fe4000001ff00 */
[----:B------:R-:W-:-:S02]  /*0fd0*/  LOP3.LUT R73, R152, 0x3f, RZ, 0xc0, !PT ;  /* 0x0000003f98497812 */ /* 0x000fc400078ec0ff */
[----:B------:R-:W-:Y:S02]  /*0fe0*/  CS2R R158, SRZ ;  /* 0x00000000009e7805 */ /* 0x000fe4000001ff00 */
[----:B------:R-:W-:Y:S02]  /*0ff0*/  SHF.R.S32.HI R15, RZ, 0x6, R152 ;  /* 0x00000006ff0f7819 */ /* 0x000fe40000011498 */
[----:B------:R-:W-:Y:S02]  /*1000*/  CS2R R160, SRZ ;  /* 0x0000000000a07805 */ /* 0x000fe4000001ff00 */
[----:B------:R-:W-:Y:S01]  /*1010*/  LOP3.LUT R14, R152, 0x40, RZ, 0xc0, !PT ;  /* 0x00000040980e7812 */ /* 0x000fe200078ec0ff */
[----:B------:R-:W2:Y:S01]  /*1020*/  I2F.RP R6, R13 ;  /* 0x0000000d00067306 */ /* 0x000ea20000209400 */
[----:B------:R-:W-:Y:S02]  /*1030*/  SGXT R15, R15, 0x1 ;  /* 0x000000010f0f781a */ /* 0x000fe40000000200 */
[----:B------:R-:W-:-:S02]  /*1040*/  CS2R R162, SRZ ;  /* 0x0000000000a27805 */ /* 0x000fc4000001ff00 */
[----:B------:R-:W-:Y:S02]  /*1050*/  IABS R16, R222 ;  /* 0x000000de00107213 */ /* 0x000fe40000000000 */
[----:B------:R-:W-:Y:S02]  /*1060*/  CS2R R164, SRZ ;  /* 0x0000000000a47805 */ /* 0x000fe4000001ff00 */
[----:B------:R-:W-:Y:S02]  /*1070*/  CS2R R166, SRZ ;  /* 0x0000000000a67805 */ /* 0x000fe4000001ff00 */
[----:B------:R-:W-:Y:S02]  /*1080*/  CS2R R168, SRZ ;  /* 0x0000000000a87805 */ /* 0x000fe4000001ff00 */
[----:B------:R-:W-:Y:S01]  /*1090*/  CS2R R170, SRZ ;  /* 0x0000000000aa7805 */ /* 0x000fe2000001ff00 */
[----:B-1----:R-:W1:Y:S01]  /*10a0*/  MUFU.RCP R10, R10 ;  /* 0x0000000a000a7308 */ /* 0x002e620000001000 */
[----:B------:R-:W-:-:S02]  /*10b0*/  CS2R R172, SRZ ;  /* 0x0000000000ac7805 */ /* 0x000fc4000001ff00 */
[----:B------:R-:W-:Y:S02]  /*10c0*/  CS2R R174, SRZ ;  /* 0x0000000000ae7805 */ /* 0x000fe4000001ff00 */
[----:B------:R-:W-:Y:S02]  /*10d0*/  CS2R R176, SRZ ;  /* 0x0000000000b07805 */ /* 0x000fe4000001ff00 */
[----:B------:R-:W-:Y:S02]  /*10e0*/  CS2R R178, SRZ ;  /* 0x0000000000b27805 */ /* 0x000fe4000001ff00 */
[----:B------:R-:W-:Y:S02]  /*10f0*/  CS2R R180, SRZ ;  /* 0x0000000000b47805 */ /* 0x000fe4000001ff00 */
[----:B------:R-:W-:Y:S02]  /*1100*/  CS2R R182, SRZ ;  /* 0x0000000000b67805 */ /* 0x000fe4000001ff00 */
[----:B------:R-:W-:Y:S01]  /*1110*/  CS2R R184, SRZ ;  /* 0x0000000000b87805 */ /* 0x000fe2000001ff00 */
[----:B--2---:R-:W2:Y:S01]  /*1120*/  MUFU.RCP R6, R6 ;  /* 0x0000000600067308 */ /* 0x004ea20000001000 */
[----:B------:R-:W-:-:S02]  /*1130*/  CS2R R186, SRZ ;  /* 0x0000000000ba7805 */ /* 0x000fc4000001ff00 */
[----:B------:R-:W-:Y:S02]  /*1140*/  CS2R R188, SRZ ;  /* 0x0000000000bc7805 */ /* 0x000fe4000001ff00 */
[----:B------:R-:W-:Y:S02]  /*1150*/  CS2R R190, SRZ ;  /* 0x0000000000be7805 */ /* 0x000fe4000001ff00 */
[----:B------:R-:W-:Y:S02]  /*1160*/  CS2R R192, SRZ ;  /* 0x0000000000c07805 */ /* 0x000fe4000001ff00 */
[----:B------:R-:W-:Y:S02]  /*1170*/  CS2R R194, SRZ ;  /* 0x0000000000c27805 */ /* 0x000fe4000001ff00 */
[----:B------:R-:W-:Y:S02]  /*1180*/  CS2R R196, SRZ ;  /* 0x0000000000c47805 */ /* 0x000fe4000001ff00 */
[----:B------:R-:W-:-:S02]  /*1190*/  CS2R R198, SRZ ;  /* 0x0000000000c67805 */ /* 0x000fc4000001ff00 */
[----:B------:R-:W-:Y:S01]  /*11a0*/  CS2R R200, SRZ ;  /* 0x0000000000c87805 */ /* 0x000fe2000001ff00 */
[----:B-1----:R-:W-:Y:S01]  /*11b0*/  VIADD R8, R10, 0xffffffe ;  /* 0x0ffffffe0a087836 */ /* 0x002fe20000000000 */
[----:B------:R-:W-:Y:S02]  /*11c0*/  LEA.HI R10, R11, R0, RZ, 0x6 ;  /* 0x000000000b0a7211 */ /* 0x000fe400078f30ff */
[----:B------:R-:W-:Y:S02]  /*11d0*/  CS2R R202, SRZ ;  /* 0x0000000000ca7805 */ /* 0x000fe4000001ff00 */
[----:B------:R-:W-:Y:S01]  /*11e0*/  CS2R R204, SRZ ;  /* 0x0000000000cc7805 */ /* 0x000fe2000001ff00 */
[----:B------:R1:W3:Y:S01]  /*11f0*/  F2I.FTZ.U32.TRUNC.NTZ R9, R8 ;  /* 0x0000000800097305 */ /* 0x0002e2000021f000 */
[----:B------:R-:W-:Y:S02]  /*1200*/  CS2R R206, SRZ ;  /* 0x0000000000ce7805 */ /* 0x000fe4000001ff00 */
[----:B------:R-:W-:-:S02]  /*1210*/  CS2R R208, SRZ ;  /* 0x0000000000d07805 */ /* 0x000fc4000001ff00 */
[----:B------:R-:W-:Y:S01]  /*1220*/  CS2R R210, SRZ ;  /* 0x0000000000d27805 */ /* 0x000fe2000001ff00 */
[----:B--2---:R-:W-:Y:S01]  /*1230*/  VIADD R4, R6, 0xffffffe ;  /* 0x0ffffffe06047836 */ /* 0x004fe20000000000 */
[----:B------:R-:W-:Y:S01]  /*1240*/  CS2R R212, SRZ ;  /* 0x0000000000d47805 */ /* 0x000fe2000001ff00 */
[----:B------:R-:W-:Y:S01]  /*1250*/  IMAD.SHL.U32 R6, R73, 0x2, RZ ;  /* 0x0000000249067824 */ /* 0x000fe200078e00ff */
[----:B------:R-:W-:Y:S01]  /*1260*/  CS2R R214, SRZ ;  /* 0x0000000000d67805 */ /* 0x000fe2000001ff00 */
[----:B------:R3:W2:Y:S01]  /*1270*/  F2I.FTZ.U32.TRUNC.NTZ R5, R4 ;  /* 0x0000000400057305 */ /* 0x0006a2000021f000 */
[----:B-1----:R-:W-:Y:S01]  /*1280*/  IMAD.MOV.U32 R8, RZ, RZ, RZ ;  /* 0x000000ffff087224 */ /* 0x002fe200078e00ff */
[----:B------:R-:W-:Y:S01]  /*1290*/  CS2R R144, SRZ ;  /* 0x0000000000907805 */ /* 0x000fe2000001ff00 */
[----:B------:R-:W-:Y:S01]  /*12a0*/  IMAD R14, R14, 0x80, R6 ;  /* 0x000000800e0e7824 */ /* 0x000fe200078e0206 */
[----:B------:R-:W-:Y:S02]  /*12b0*/  LOP3.LUT R15, R6, 0x90, R15, 0x78, !PT ;  /* 0x00000090060f7812 */ /* 0x000fe400078e780f */
[----:B------:R-:W-:-:S02]  /*12c0*/  CS2R R146, SRZ ;  /* 0x0000000000927805 */ /* 0x000fc4000001ff00 */
[----:B------:R-:W-:Y:S02]  /*12d0*/  CS2R R148, SRZ ;  /* 0x0000000000947805 */ /* 0x000fe4000001ff00 */
[----:B------:R-:W-:Y:S01]  /*12e0*/  CS2R R150, SRZ ;  /* 0x0000000000967805 */ /* 0x000fe2000001ff00 */
[----:B------:R-:W-:Y:S01]  /*12f0*/  UMOV UR19, 0x40000040 ;  /* 0x4000004000137882 */ /* 0x000fe20000000000 */
[----:B---3--:R-:W-:-:S04]  /*1300*/  IMAD.MOV R4, RZ, RZ, -R9 ;  /* 0x000000ffff047224 */ /* 0x008fc800078e0a09 */
[----:B------:R-:W-:Y:S02]  /*1310*/  IMAD R17, R4, R7, RZ ;  /* 0x0000000704117224 */ /* 0x000fe400078e02ff */
[----:B--2---:R-:W-:Y:S02]  /*1320*/  IMAD.MOV R12, RZ, RZ, -R5 ;  /* 0x000000ffff0c7224 */ /* 0x004fe400078e0a05 */
[----:B------:R-:W-:Y:S02]  /*1330*/  IMAD.MOV.U32 R4, RZ, RZ, RZ ;  /* 0x000000ffff047224 */ /* 0x000fe400078e00ff */
[----:B------:R-:W-:Y:S01]  /*1340*/  IMAD R11, R12, R13, RZ ;  /* 0x0000000d0c0b7224 */ /* 0x000fe200078e02ff */
[----:B------:R-:W-:Y:S01]  /*1350*/  IABS R12, R223 ;  /* 0x000000df000c7213 */ /* 0x000fe20000000000 */
[----:B------:R-:W-:Y:S01]  /*1360*/  IMAD.HI.U32 R9, R9, R17, R8 ;  /* 0x0000001109097227 */ /* 0x000fe200078e0008 */
[----:B------:R-:W-:Y:S02]  /*1370*/  IABS R17, R221 ;  /* 0x000000dd00117213 */ /* 0x000fe40000000000 */
[----:B------:R-:W-:Y:S01]  /*1380*/  SHF.R.U32.HI R8, RZ, 0x6, R152 ;  /* 0x00000006ff087819 */ /* 0x000fe20000011698 */
[----:B------:R-:W-:Y:S01]  /*1390*/  IMAD.HI.U32 R4, R5, R11, R4 ;  /* 0x0000000b05047227 */ /* 0x000fe200078e0004 */
[----:B------:R-:W-:-:S02]  /*13a0*/  IABS R11, R220 ;  /* 0x000000dc000b7213 */ /* 0x000fc40000000000 */
[----:B------:R-:W-:Y:S02]  /*13b0*/  CS2R R152, SRZ ;  /* 0x0000000000987805 */ /* 0x000fe4000001ff00 */
[----:B------:R-:W-:Y:S01]  /*13c0*/  SGXT.U32 R8, R8, 0x1 ;  /* 0x000000010808781a */ /* 0x000fe20000000000 */
[----:B------:R-:W-:-:S03]  /*13d0*/  IMAD.HI.U32 R0, R4, R11, RZ ;  /* 0x0000000b04007227 */ /* 0x000fc600078e00ff */
[----:B------:R-:W-:Y:S01]  /*13e0*/  LOP3.LUT R8, R217, R8, RZ, 0xfc, !PT ;  /* 0x00000008d9087212 */ /* 0x000fe200078efcff */
[----:B------:R-:W-:-:S03]  /*13f0*/  IMAD.HI.U32 R5, R4, R12, RZ ;  /* 0x0000000c04057227 */ /* 0x000fc600078e00ff */
[C---:B------:R-:W-:Y:S02]  /*1400*/  LOP3.LUT R21, R8.reuse, 0x78, RZ, 0xfc, !PT ;  /* 0x0000007808157812 */ /* 0x040fe400078efcff */
[----:B------:R-:W-:Y:S01]  /*1410*/  LOP3.LUT R23, R8, 0x74, RZ, 0xfc, !PT ;  /* 0x0000007408177812 */ /* 0x000fe200078efcff */
[----:B------:R-:W-:Y:S01]  /*1420*/  IMAD.MOV R0, RZ, RZ, -R0 ;  /* 0x000000ffff007224 */ /* 0x000fe200078e0a00 */
[----:B------:R-:W-:Y:S01]  /*1430*/  IABS R22, R21 ;  /* 0x0000001500167213 */ /* 0x000fe20000000000 */
[----:B------:R-:W-:Y:S01]  /*1440*/  IMAD.HI.U32 R6, R4, R16, RZ ;  /* 0x0000001004067227 */ /* 0x000fe200078e00ff */
[----:B------:R-:W-:Y:S02]  /*1450*/  IABS R24, R23 ;  /* 0x0000001700187213 */ /* 0x000fe40000000000 */
[----:B------:R-:W-:Y:S01]  /*1460*/  LOP3.LUT R25, R8, 0x72, RZ, 0xfc, !PT ;  /* 0x0000007208197812 */ /* 0x000fe200078efcff */
[----:B------:R-:W-:Y:S01]  /*1470*/  IMAD.HI.U32 R4, R4, R17, RZ ;  /* 0x0000001104047227 */ /* 0x000fe200078e00ff */
[----:B------:R-:W-:-:S02]  /*1480*/  LOP3.LUT R27, R8, 0x70, RZ, 0xfc, !PT ;  /* 0x00000070081b7812 */ /* 0x000fc400078efcff */
[----:B------:R-:W-:Y:S01]  /*1490*/  IABS R26, R25 ;  /* 0x00000019001a7213 */ /* 0x000fe20000000000 */
[----:B------:R-:W-:Y:S01]  /*14a0*/  IMAD.MOV R5, RZ, RZ, -R5 ;  /* 0x000000ffff057224 */ /* 0x000fe200078e0a05 */
[C---:B------:R-:W-:Y:S01]  /*14b0*/  LOP3.LUT R29, R8.reuse, 0x68, RZ, 0xfc, !PT ;  /* 0x00000068081d7812 */ /* 0x040fe200078efcff */
[C---:B------:R-:W-:Y:S01]  /*14c0*/  IMAD R0, R13.reuse, R0, R11 ;  /* 0x000000000d007224 */ /* 0x040fe200078e020b */
[C---:B------:R-:W-:Y:S01]  /*14d0*/  LOP3.LUT R11, R8.reuse, 0x7e, RZ, 0xfc, !PT ;  /* 0x0000007e080b7812 */ /* 0x040fe200078efcff */
[----:B------:R-:W-:Y:S01]  /*14e0*/  IMAD.MOV R6, RZ, RZ, -R6 ;  /* 0x000000ffff067224 */ /* 0x000fe200078e0a06 */
[----:B------:R-:W-:Y:S01]  /*14f0*/  IABS R32, R29 ;  /* 0x0000001d00207213 */ /* 0x000fe20000000000 */
[----:B------:R-:W-:Y:S01]  /*1500*/  IMAD.MOV R18, RZ, RZ, -R4 ;  /* 0x000000ffff127224 */ /* 0x000fe200078e0a04 */
[C---:B------:R-:W-:Y:S01]  /*1510*/  ISETP.GT.U32.AND P1, PT, R13.reuse, R0, PT ;  /* 0x000000000d00720c */ /* 0x040fe20003f24070 */
[C---:B------:R-:W-:Y:S01]  /*1520*/  IMAD R4, R13.reuse, R5, R12 ;  /* 0x000000050d047224 */ /* 0x040fe200078e020c */
[----:B------:R-:W-:Y:S01]  /*1530*/  LOP3.LUT R12, R8, 0x7c, RZ, 0xfc, !PT ;  /* 0x0000007c080c7812 */ /* 0x000fe200078efcff */
[C---:B------:R-:W-:Y:S01]  /*1540*/  IMAD R5, R13.reuse, R6, R16 ;  /* 0x000000060d057224 */ /* 0x040fe200078e0210 */
[----:B------:R-:W-:Y:S01]  /*1550*/  IABS R16, R11 ;  /* 0x0000000b00107213 */ /* 0x000fe20000000000 */
[C---:B------:R-:W-:Y:S01]  /*1560*/  IMAD R6, R13.reuse, R18, R17 ;  /* 0x000000120d067224 */ /* 0x040fe200078e0211 */
[----:B------:R-:W-:-:S02]  /*1570*/  ISETP.GT.U32.AND P2, PT, R13, R4, PT ;  /* 0x000000040d00720c */ /* 0x000fc40003f44070 */
[C---:B------:R-:W-:Y:S02]  /*1580*/  ISETP.GT.U32.AND P4, PT, R13.reuse, R5, PT ;  /* 0x000000050d00720c */ /* 0x040fe40003f84070 */
[----:B------:R-:W-:Y:S02]  /*1590*/  ISETP.GT.U32.AND P5, PT, R13, R6, PT ;  /* 0x000000060d00720c */ /* 0x000fe40003fa4070 */
[----:B------:R-:W-:Y:S01]  /*15a0*/  ISETP.GE.AND P0, PT, R11, RZ, PT ;  /* 0x000000ff0b00720c */ /* 0x000fe20003f06270 */
[--C-:B------:R-:W-:Y:S01]  /*15b0*/  @!P1 IMAD.IADD R0, R0, 0x1, -R13.reuse ;  /* 0x0000000100009824 */ /* 0x100fe200078e0a0d */
[----:B------:R-:W-:Y:S01]  /*15c0*/  LOP3.LUT R17, R8, 0x7a, RZ, 0xfc, !PT ;  /* 0x0000007a08117812 */ /* 0x000fe200078efcff */
[----:B------:R-:W-:Y:S01]  /*15d0*/  IMAD.HI.U32 R11, R9, R16, RZ ;  /* 0x00000010090b7227 */ /* 0x000fe200078e00ff */
[----:B------:R-:W-:Y:S02]  /*15e0*/  IABS R18, R12 ;  /* 0x0000000c00127213 */ /* 0x000fe40000000000 */
[----:B------:R-:W-:Y:S01]  /*15f0*/  ISETP.GT.U32.AND P1, PT, R13, R0, PT ;  /* 0x000000000d00720c */ /* 0x000fe20003f24070 */
[--C-:B------:R-:W-:Y:S01]  /*1600*/  @!P2 IMAD.IADD R4, R4, 0x1, -R13.reuse ;  /* 0x000000010404a824 */ /* 0x100fe200078e0a0d */
[----:B------:R-:W-:Y:S01]  /*1610*/  IABS R20, R17 ;  /* 0x0000001100147213 */ /* 0x000fe20000000000 */
[--C-:B------:R-:W-:Y:S01]  /*1620*/  @!P4 IMAD.IADD R5, R5, 0x1, -R13.reuse ;  /* 0x000000010505c824 */ /* 0x100fe200078e0a0d */
[----:B------:R-:W-:Y:S01]  /*1630*/  ISETP.GE.AND P3, PT, R12, RZ, PT ;  /* 0x000000ff0c00720c */ /* 0x000fe20003f66270 */
[----:B------:R-:W-:Y:S01]  /*1640*/  @!P5 IMAD.IADD R6, R6, 0x1, -R13 ;  /* 0x000000010606d824 */ /* 0x000fe200078e0a0d */
[C---:B------:R-:W-:Y:S01]  /*1650*/  ISETP.GT.U32.AND P4, PT, R13.reuse, R4, PT ;  /* 0x000000040d00720c */ /* 0x040fe20003f84070 */
[----:B------:R-:W-:Y:S01]  /*1660*/  IMAD.MOV R11, RZ, RZ, -R11 ;  /* 0x000000ffff0b7224 */ /* 0x000fe200078e0a0b */
[----:B------:R-:W-:Y:S01]  /*1670*/  ISETP.GT.U32.AND P5, PT, R13, R5, PT ;  /* 0x000000050d00720c */ /* 0x000fe20003fa4070 */
[----:B------:R-:W-:Y:S01]  /*1680*/  IMAD.HI.U32 R12, R9, R18, RZ ;  /* 0x00000012090c7227 */ /* 0x000fe200078e00ff */
[----:B------:R-:W-:-:S02]  /*1690*/  ISETP.GT.U32.AND P6, PT, R13, R6, PT ;  /* 0x000000060d00720c */ /* 0x000fc40003fc4070 */
[----:B------:R-:W-:Y:S01]  /*16a0*/  ISETP.GE.AND P2, PT, R17, RZ, PT ;  /* 0x000000ff1100720c */ /* 0x000fe20003f46270 */
[--C-:B------:R-:W-:Y:S01]  /*16b0*/  @!P1 IMAD.IADD R0, R0, 0x1, -R13.reuse ;  /* 0x0000000100009824 */ /* 0x100fe200078e0a0d */
[----:B------:R-:W-:Y:S01]  /*16c0*/  ISETP.GE.AND P1, PT, R220, RZ, PT ;  /* 0x000000ffdc00720c */ /* 0x000fe20003f26270 */
[----:B------:R-:W-:Y:S01]  /*16d0*/  IMAD R16, R7, R11, R16 ;  /* 0x0000000b07107224 */ /* 0x000fe200078e0210 */
[C---:B------:R-:W-:Y:S01]  /*16e0*/  LOP3.LUT R17, R8.reuse, 0x76, RZ, 0xfc, !PT ;  /* 0x0000007608117812 */ /* 0x040fe200078efcff */
[----:B------:R-:W-:Y:S01]  /*16f0*/  IMAD.HI.U32 R11, R9, R20, RZ ;  /* 0x00000014090b7227 */ /* 0x000fe200078e00ff */
[C---:B------:R-:W-:Y:S02]  /*1700*/  LOP3.LUT R31, R8.reuse, 0x62, RZ, 0xfc, !PT ;  /* 0x00000062081f7812 */ /* 0x040fe400078efcff */
[----:B------:R-:W-:Y:S01]  /*1710*/  LOP3.LUT R33, R8, 0x5e, RZ, 0xfc, !PT ;  /* 0x0000005e08217812 */ /* 0x000fe200078efcff */
[--C-:B------:R-:W-:Y:S01]  /*1720*/  @!P4 IMAD.IADD R4, R4, 0x1, -R13.reuse ;  /* 0x000000010404c824 */ /* 0x100fe200078e0a0d */
[----:B------:R-:W-:Y:S01]  /*1730*/  ISETP.GE.AND P4, PT, R221, RZ, PT ;  /* 0x000000ffdd00720c */ /* 0x000fe20003f86270 */
[--C-:B------:R-:W-:Y:S01]  /*1740*/  @!P5 IMAD.IADD R5, R5, 0x1, -R13.reuse ;  /* 0x000000010505d824 */ /* 0x100fe200078e0a0d */
[----:B------:R-:W-:Y:S01]  /*1750*/  ISETP.GE.AND P5, PT, R222, RZ, PT ;  /* 0x000000ffde00720c */ /* 0x000fe20003fa6270 */
[----:B------:R-:W-:Y:S01]  /*1760*/  @!P6 IMAD.IADD R6, R6, 0x1, -R13 ;  /* 0x000000010606e824 */ /* 0x000fe200078e0a0d */
[----:B------:R-:W-:Y:S01]  /*1770*/  ISETP.GE.AND P6, PT, R223, RZ, PT ;  /* 0x000000ffdf00720c */ /* 0x000fe20003fc6270 */
[----:B------:R-:W-:Y:S01]  /*1780*/  IMAD.MOV R12, RZ, RZ, -R12 ;  /* 0x000000ffff0c7224 */ /* 0x000fe200078e0a0c */
[----:B------:R-:W-:Y:S01]  /*1790*/  IABS R34, R31 ;  /* 0x0000001f00227213 */ /* 0x000fe20000000000 */
[----:B------:R-:W-:Y:S01]  /*17a0*/  IMAD.MOV R11, RZ, RZ, -R11 ;  /* 0x000000ffff0b7224 */ /* 0x000fe200078e0a0b */
[C---:B------:R-:W-:Y:S01]  /*17b0*/  LOP3.LUT R35, R8.reuse, 0x5c, RZ, 0xfc, !PT ;  /* 0x0000005c08237812 */ /* 0x040fe200078efcff */
[----:B------:R-:W-:Y:S01]  /*17c0*/  IMAD R18, R7, R12, R18 ;  /* 0x0000000c07127224 */ /* 0x000fe200078e0212 */
[----:B------:R-:W-:Y:S01]  /*17d0*/  LOP3.LUT R37, R8, 0x5a, RZ, 0xfc, !PT ;  /* 0x0000005a08257812 */ /* 0x000fe200078efcff */
[----:B------:R-:W-:Y:S01]  /*17e0*/  IMAD.HI.U32 R12, R9, R22, RZ ;  /* 0x00000016090c7227 */ /* 0x000fe200078e00ff */
[----:B------:R-:W-:-:S02]  /*17f0*/  IABS R36, R35 ;  /* 0x0000002300247213 */ /* 0x000fc40000000000 */
[----:B------:R-:W-:Y:S01]  /*1800*/  IABS R38, R37 ;  /* 0x0000002500267213 */ /* 0x000fe20000000000 */
[----:B------:R-:W-:Y:S01]  /*1810*/  IMAD R20, R7, R11, R20 ;  /* 0x0000000b07147224 */ /* 0x000fe200078e0214 */
[----:B------:R-:W-:Y:S01]  /*1820*/  LOP3.LUT R11, RZ, R2, RZ, 0x33, !PT ;  /* 0x00000002ff0b7212 */ /* 0x000fe200078e33ff */
[----:B------:R-:W-:Y:S01]  /*1830*/  @!P1 IMAD.MOV R0, RZ, RZ, -R0 ;  /* 0x000000ffff009224 */ /* 0x000fe200078e0a00 */
[----:B------:R-:W-:Y:S01]  /*1840*/  ISETP.NE.AND P1, PT, R2, RZ, PT ;  /* 0x000000ff0200720c */ /* 0x000fe20003f25270 */
[----:B------:R-:W-:Y:S01]  /*1850*/  IMAD.MOV.U32 R2, RZ, RZ, R5 ;  /* 0x000000ffff027224 */ /* 0x000fe200078e0005 */
[C---:B------:R-:W-:Y:S01]  /*1860*/  LOP3.LUT R39, R8.reuse, 0x58, RZ, 0xfc, !PT ;  /* 0x0000005808277812 */ /* 0x040fe200078efcff */
[----:B------:R-:W-:Y:S01]  /*1870*/  IMAD.MOV R12, RZ, RZ, -R12 ;  /* 0x000000ffff0c7224 */ /* 0x000fe200078e0a0c */
[----:B------:R-:W-:Y:S01]  /*1880*/  SEL R5, R11, R0, !P1 ;  /* 0x000000000b057207 */ /* 0x000fe20004800000 */
[----:B------:R-:W-:Y:S01]  /*1890*/  @!P6 IMAD.MOV R4, RZ, RZ, -R4 ;  /* 0x000000ffff04e224 */ /* 0x000fe200078e0a04 */
[C---:B------:R-:W-:Y:S01]  /*18a0*/  ISETP.GT.U32.AND P6, PT, R7.reuse, R20, PT ;  /* 0x000000140700720c */ /* 0x040fe20003fc4070 */
[----:B------:R-:W-:Y:S01]  /*18b0*/  @!P5 IMAD.MOV R2, RZ, RZ, -R2 ;  /* 0x000000ffff02d224 */ /* 0x000fe200078e0a02 */
[----:B------:R-:W-:Y:S01]  /*18c0*/  LOP3.LUT R41, R8, 0x56, RZ, 0xfc, !PT ;  /* 0x0000005608297812 */ /* 0x000fe200078efcff */
[----:B------:R-:W-:Y:S01]  /*18d0*/  @!P4 IMAD.MOV R6, RZ, RZ, -R6 ;  /* 0x000000ffff06c224 */ /* 0x000fe200078e0a06 */
[C---:B------:R-:W-:Y:S01]  /*18e0*/  ISETP.GT.U32.AND P4, PT, R7.reuse, R16, PT ;  /* 0x000000100700720c */ /* 0x040fe20003f84070 */
[----:B------:R-:W-:Y:S01]  /*18f0*/  IMAD R19, R7, R12, R22 ;  /* 0x0000000c07137224 */ /* 0x000fe200078e0216 */
[C---:B------:R-:W-:Y:S01]  /*1900*/  SEL R4, R11.reuse, R4, !P1 ;  /* 0x000000040b047207 */ /* 0x040fe20004800000 */
[----:B------:R-:W-:Y:S01]  /*1910*/  VIADD R12, R216, 0x10000 ;  /* 0x00010000d80c7836 */ /* 0x000fe20000000000 */
[C---:B------:R-:W-:Y:S01]  /*1920*/  SEL R0, R11.reuse, R2, !P1 ;  /* 0x000000020b007207 */ /* 0x040fe20004800000 */
[----:B------:R-:W-:Y:S01]  /*1930*/  IMAD.MOV.U32 R2, RZ, RZ, RZ ;  /* 0x000000ffff027224 */ /* 0x000fe200078e00ff */
[----:B------:R-:W-:Y:S01]  /*1940*/  SEL R6, R11, R6, !P1 ;  /* 0x000000060b067207 */ /* 0x000fe20004800000 */
[----:B------:R-:W-:Y:S01]  /*1950*/  IMAD.HI.U32 R13, R9, R24, RZ ;  /* 0x00000018090d7227 */ /* 0x000fe200078e00ff */
[----:B------:R-:W-:-:S02]  /*1960*/  ISETP.GT.U32.AND P1, PT, R7, R18, PT ;  /* 0x000000120700720c */ /* 0x000fc40003f24070 */
[----:B------:R-:W-:Y:S01]  /*1970*/  SHF.R.U32.HI R12, RZ, 0x4, R12 ;  /* 0x00000004ff0c7819 */ /* 0x000fe2000001160c */
[----:B------:R-:W-:Y:S01]  /*1980*/  IMAD.MOV R13, RZ, RZ, -R13 ;  /* 0x000000ffff0d7224 */ /* 0x000fe200078e0a0d */
[----:B------:R-:W-:Y:S01]  /*1990*/  IABS R22, R17 ;  /* 0x0000001100167213 */ /* 0x000fe20000000000 */
[--C-:B------:R-:W-:Y:S01]  /*19a0*/  @!P4 IMAD.IADD R16, R16, 0x1, -R7.reuse ;  /* 0x000000011010c824 */ /* 0x100fe200078e0a07 */
[----:B------:R-:W-:Y:S01]  /*19b0*/  SGXT.U32 R12, R12, 0xe ;  /* 0x0000000e0c0c781a */ /* 0x000fe20000000000 */
[--C-:B------:R-:W-:Y:S01]  /*19c0*/  @!P6 IMAD.IADD R20, R20, 0x1, -R7.reuse ;  /* 0x000000011414e824 */ /* 0x100fe200078e0a07 */
[----:B------:R-:W-:Y:S01]  /*19d0*/  ISETP.GT.U32.AND P4, PT, R7, R19, PT ;  /* 0x000000130700720c */ /* 0x000fe20003f84070 */
[----:B------:R-:W-:Y:S01]  /*19e0*/  IMAD.HI.U32 R11, R9, R22, RZ ;  /* 0x00000016090b7227 */ /* 0x000fe200078e00ff */
[C---:B------:R-:W-:Y:S02]  /*19f0*/  R2UR UR18, R12.reuse ;  /* 0x000000000c1272ca */ /* 0x040fe400000e0000 */
[----:B------:R-:W-:Y:S01]  /*1a00*/  IADD3 R12, P5, R12, 0x2, RZ ;  /* 0x000000020c0c7810 */ /* 0x000fe20007fbe0ff */
[----:B------:R-:W-:Y:S01]  /*1a10*/  @!P1 IMAD.IADD R18, R18, 0x1, -R7 ;  /* 0x0000000112129824 */ /* 0x000fe200078e0a07 */
[----:B------:R-:W-:Y:S01]  /*1a20*/  ISETP.GE.AND P6, PT, R21, RZ, PT ;  /* 0x000000ff1500720c */ /* 0x000fe20003fc6270 */
[----:B------:R-:W-:Y:S01]  /*1a30*/  IMAD.MOV R11, RZ, RZ, -R11 ;  /* 0x000000ffff0b7224 */ /* 0x000fe200078e0a0b */
[----:B------:R-:W-:Y:S01]  /*1a40*/  IADD3.X R2, R2, 0x40000040, RZ, P5, !PT ;  /* 0x4000004002027810 */ /* 0x000fe20002ffe4ff */
[C---:B------:R-:W-:Y:S01]  /*1a50*/  IMAD R21, R7.reuse, R13, R24 ;  /* 0x0000000d07157224 */ /* 0x040fe200078e0218 */
[C---:B------:R-:W-:Y:S01]  /*1a60*/  ISETP.GT.U32.AND P5, PT, R7.reuse, R16, PT ;  /* 0x000000100700720c */ /* 0x040fe20003fa4070 */
[C---:B------:R-:W-:Y:S01]  /*1a70*/  IMAD R22, R7.reuse, R11, R22 ;  /* 0x0000000b07167224 */ /* 0x040fe200078e0216 */
[----:B------:R-:W-:Y:S01]  /*1a80*/  ISETP.GT.U32.AND P1, PT, R7, R18, PT ;  /* 0x000000120700720c */ /* 0x000fe20003f24070 */
[----:B------:R-:W-:Y:S01]  /*1a90*/  @!P4 IMAD.IADD R19, R19, 0x1, -R7 ;  /* 0x000000011313c824 */ /* 0x000fe200078e0a07 */
[----:B------:R-:W-:Y:S01]  /*1aa0*/  ISETP.GT.U32.AND P4, PT, R7, R20, PT ;  /* 0x000000140700720c */ /* 0x000fe20003f84070 */
[----:B------:R-:W-:Y:S01]  /*1ab0*/  IMAD.HI.U32 R11, R9, R26, RZ ;  /* 0x0000001a090b7227 */ /* 0x000fe200078e00ff */
[----:B------:R-:W-:-:S02]  /*1ac0*/  IABS R13, R27 ;  /* 0x0000001b000d7213 */ /* 0x000fc40000000000 */
[----:B------:R-:W-:Y:S01]  /*1ad0*/  IABS R40, R41 ;  /* 0x0000002900287213 */ /* 0x000fe20000000000 */
[----:B------:R-:W-:Y:S01]  /*1ae0*/  IMAD.MOV R24, RZ, RZ, -R11 ;  /* 0x000000ffff187224 */ /* 0x000fe200078e0a0b */
[C---:B------:R-:W-:Y:S02]  /*1af0*/  LOP3.LUT R43, R8.reuse, 0x54, RZ, 0xfc, !PT ;  /* 0x00000054082b7812 */ /* 0x040fe400078efcff */
[----:B------:R-:W-:Y:S01]  /*1b00*/  LOP3.LUT R47, R8, 0x4a, RZ, 0xfc, !PT ;  /* 0x0000004a082f7812 */ /* 0x000fe200078efcff */
[--C-:B------:R-:W-:Y:S01]  /*1b10*/  @!P5 IMAD.IADD R16, R16, 0x1, -R7.reuse ;  /* 0x000000011010d824 */ /* 0x100fe200078e0a07 */
[C---:B------:R-:W-:Y:S01]  /*1b20*/  ISETP.GT.U32.AND P5, PT, R7.reuse, R19, PT ;  /* 0x000000130700720c */ /* 0x040fe20003fa4070 */
[----:B------:R-:W-:Y:S01]  /*1b30*/  @!P1 IMAD.IADD R18, R18, 0x1, -R7 ;  /* 0x0000000112129824 */ /* 0x000fe200078e0a07 */
[C---:B------:R-:W-:Y:S01]  /*1b40*/  ISETP.GT.U32.AND P1, PT, R7.reuse, R22, PT ;  /* 0x000000160700720c */ /* 0x040fe20003f24070 */
[C---:B------:R-:W-:Y:S01]  /*1b50*/  IMAD R24, R7.reuse, R24, R26 ;  /* 0x0000001807187224 */ /* 0x040fe200078e021a */
[----:B------:R-:W-:Y:S01]  /*1b60*/  IABS R42, R43 ;  /* 0x0000002b002a7213 */ /* 0x000fe20000000000 */
[----:B------:R-:W-:Y:S01]  /*1b70*/  IMAD.MOV.U32 R11, RZ, RZ, R18 ;  /* 0x000000ffff0b7224 */ /* 0x000fe200078e0012 */
[C---:B------:R-:W-:Y:S01]  /*1b80*/  LOP3.LUT R49, R8.reuse, 0x48, RZ, 0xfc, !PT ;  /* 0x0000004808317812 */ /* 0x040fe200078efcff */
[----:B------:R-:W-:Y:S01]  /*1b90*/  IMAD.MOV.U32 R26, RZ, RZ, R13 ;  /* 0x000000ffff1a7224 */ /* 0x000fe200078e000d */
[----:B------:R-:W-:Y:S01]  /*1ba0*/  LOP3.LUT R51, R8, 0x46, RZ, 0xfc, !PT ;  /* 0x0000004608337812 */ /* 0x000fe200078efcff */
[----:B------:R-:W-:Y:S01]  /*1bb0*/  @!P3 IMAD.MOV R11, RZ, RZ, -R11 ;  /* 0x000000ffff0bb224 */ /* 0x000fe200078e0a0b */
[----:B------:R-:W-:Y:S01]  /*1bc0*/  ISETP.GT.U32.AND P3, PT, R7, R21, PT ;  /* 0x000000150700720c */ /* 0x000fe20003f64070 */
[----:B------:R-:W-:Y:S01]  /*1bd0*/  @!P0 IMAD.MOV R16, RZ, RZ, -R16 ;  /* 0x000000ffff108224 */ /* 0x000fe200078e0a10 */
[----:B------:R-:W-:Y:S01]  /*1be0*/  ISETP.GE.AND P0, PT, R17, RZ, PT ;  /* 0x000000ff1100720c */ /* 0x000fe20003f06270 */
[--C-:B------:R-:W-:Y:S01]  /*1bf0*/  @!P5 IMAD.IADD R19, R19, 0x1, -R7.reuse ;  /* 0x000000011313d824 */ /* 0x100fe200078e0a07 */
[----:B------:R-:W-:Y:S01]  /*1c00*/  ISETP.GT.U32.AND P5, PT, R7, R24, PT ;  /* 0x000000180700720c */ /* 0x000fe20003fa4070 */
[--C-:B------:R-:W-:Y:S01]  /*1c10*/  @!P1 IMAD.IADD R22, R22, 0x1, -R7.reuse ;  /* 0x0000000116169824 */ /* 0x100fe200078e0a07 */
[----:B------:R-:W-:Y:S01]  /*1c20*/  LOP3.LUT R17, R8, 0x6e, RZ, 0xfc, !PT ;  /* 0x0000006e08117812 */ /* 0x000fe200078efcff */
[----:B------:R-:W-:Y:S01]  /*1c30*/  @!P4 IMAD.IADD R20, R20, 0x1, -R7 ;  /* 0x000000011414c824 */ /* 0x000fe200078e0a07 */
[----:B------:R-:W-:Y:S01]  /*1c40*/  ISETP.GE.AND P4, PT, R23, RZ, PT ;  /* 0x000000ff1700720c */ /* 0x000fe20003f86270 */
[----:B------:R-:W-:Y:S01]  /*1c50*/  IMAD.HI.U32 R13, R9, R26, RZ ;  /* 0x0000001a090d7227 */ /* 0x000fe200078e00ff */
[----:B------:R-:W-:-:S02]  /*1c60*/  ISETP.GE.AND P1, PT, R25, RZ, PT ;  /* 0x000000ff1900720c */ /* 0x000fc40003f26270 */
[----:B------:R-:W-:Y:S01]  /*1c70*/  LOP3.LUT R25, R8, 0x6c, RZ, 0xfc, !PT ;  /* 0x0000006c08197812 */ /* 0x000fe200078efcff */
[--C-:B------:R-:W-:Y:S01]  /*1c80*/  @!P3 IMAD.IADD R21, R21, 0x1, -R7.reuse ;  /* 0x000000011515b824 */ /* 0x100fe200078e0a07 */
[C---:B------:R-:W-:Y:S01]  /*1c90*/  ISETP.GT.U32.AND P3, PT, R7.reuse, R22, PT ;  /* 0x000000160700720c */ /* 0x040fe20003f64070 */
[----:B------:R-:W-:Y:S01]  /*1ca0*/  IMAD.MOV.U32 R18, RZ, RZ, R20 ;  /* 0x000000ffff127224 */ /* 0x000fe200078e0014 */
[----:B------:R-:W-:Y:S01]  /*1cb0*/  IABS R20, R17 ;  /* 0x0000001100147213 */ /* 0x000fe20000000000 */
[----:B------:R-:W-:Y:S01]  /*1cc0*/  @!P5 IMAD.IADD R24, R24, 0x1, -R7 ;  /* 0x000000011818d824 */ /* 0x000fe200078e0a07 */
[----:B------:R-:W-:Y:S01]  /*1cd0*/  IABS R28, R25 ;  /* 0x00000019001c7213 */ /* 0x000fe20000000000 */
[----:B------:R-:W-:Y:S01]  /*1ce0*/  IMAD.MOV R13, RZ, RZ, -R13 ;  /* 0x000000ffff0d7224 */ /* 0x000fe200078e0a0d */
[----:B------:R-:W-:Y:S01]  /*1cf0*/  IABS R46, R49 ;  /* 0x00000031002e7213 */ /* 0x000fe20000000000 */
[----:B------:R-:W-:Y:S01]  /*1d00*/  @!P2 IMAD.MOV R18, RZ, RZ, -R18 ;  /* 0x000000ffff12a224 */ /* 0x000fe200078e0a12 */
[C---:B------:R-:W-:Y:S01]  /*1d10*/  ISETP.GT.U32.AND P5, PT, R7.reuse, R24, PT ;  /* 0x000000180700720c */ /* 0x040fe20003fa4070 */
[C---:B------:R-:W-:Y:S01]  /*1d20*/  IMAD R23, R7.reuse, R13, R26 ;  /* 0x0000000d07177224 */ /* 0x040fe200078e021a */
[----:B------:R-:W-:Y:S01]  /*1d30*/  ISETP.GT.U32.AND P2, PT, R7, R21, PT ;  /* 0x000000150700720c */ /* 0x000fe20003f44070 */
[----:B------:R-:W-:Y:S01]  /*1d40*/  IMAD.HI.U32 R13, R9, R20, RZ ;  /* 0x00000014090d7227 */ /* 0x000fe200078e00ff */
[----:B------:R-:W-:-:S02]  /*1d50*/  LOP3.LUT R54, R8, 0x42, RZ, 0xfc, !PT ;  /* 0x0000004208367812 */ /* 0x000fc400078efcff */
[----:B------:R-:W-:Y:S01]  /*1d60*/  IABS R48, R51 ;  /* 0x0000003300307213 */ /* 0x000fe20000000000 */
[----:B------:R-:W-:Y:S01]  /*1d70*/  IMAD.MOV R13, RZ, RZ, -R13 ;  /* 0x000000ffff0d7224 */ /* 0x000fe200078e0a0d */
[----:B------:R-:W-:Y:S01]  /*1d80*/  LOP3.LUT R53, R8, 0x44, RZ, 0xfc, !PT ;  /* 0x0000004408357812 */ /* 0x000fe200078efcff */
[--C-:B------:R-:W-:Y:S01]  /*1d90*/  @!P3 IMAD.IADD R22, R22, 0x1, -R7.reuse ;  /* 0x000000011616b824 */ /* 0x100fe200078e0a07 */
[C---:B------:R-:W-:Y:S01]  /*1da0*/  ISETP.GT.U32.AND P3, PT, R7.reuse, R23, PT ;  /* 0x000000170700720c */ /* 0x040fe20003f64070 */
[----:B------:R-:W-:Y:S01]  /*1db0*/  IMAD R26, R7, R13, R20 ;  /* 0x0000000d071a7224 */ /* 0x000fe200078e0214 */
[----:B------:R-:W-:Y:S01]  /*1dc0*/  IABS R52, R54 ;  /* 0x0000003600347213 */ /* 0x000fe20000000000 */
[----:B------:R-:W-:Y:S01]  /*1dd0*/  @!P5 IMAD.IADD R24, R24, 0x1, -R7 ;  /* 0x000000011818d824 */ /* 0x000fe200078e0a07 */
[----:B------:R-:W-:Y:S01]  /*1de0*/  IABS R50, R53 ;  /* 0x0000003500327213 */ /* 0x000fe20000000000 */
[----:B------:R-:W-:Y:S01]  /*1df0*/  IMAD.HI.U32 R13, R9, R28, RZ ;  /* 0x0000001c090d7227 */ /* 0x000fe200078e00ff */
[----:B------:R-:W-:-:S02]  /*1e00*/  ISETP.GT.U32.AND P5, PT, R7, R26, PT ;  /* 0x0000001a0700720c */ /* 0x000fc40003fa4070 */
[C---:B------:R-:W-:Y:S01]  /*1e10*/  LOP3.LUT R55, R8.reuse, 0x40, RZ, 0xfc, !PT ;  /* 0x0000004008377812 */ /* 0x040fe200078efcff */
[----:B------:R-:W-:Y:S01]  /*1e20*/  IMAD.MOV.U32 R20, RZ, RZ, R22 ;  /* 0x000000ffff147224 */ /* 0x000fe200078e0016 */
[C---:B------:R-:W-:Y:S01]  /*1e30*/  LOP3.LUT R56, R8.reuse, 0x3e, RZ, 0xfc, !PT ;  /* 0x0000003e08387812 */ /* 0x040fe200078efcff */
[----:B------:R-:W-:Y:S01]  /*1e40*/  @!P6 IMAD.MOV R19, RZ, RZ, -R19 ;  /* 0x000000ffff13e224 */ /* 0x000fe200078e0a13 */
[----:B------:R-:W-:Y:S01]  /*1e50*/  ISETP.GE.AND P6, PT, R27, RZ, PT ;  /* 0x000000ff1b00720c */ /* 0x000fe20003fc6270 */
[----:B------:R-:W-:Y:S01]  /*1e60*/  @!P3 IMAD.IADD R23, R23, 0x1, -R7 ;  /* 0x000000011717b824 */ /* 0x000fe200078e0a07 */
[----:B------:R-:W-:Y:S01]  /*1e70*/  LOP3.LUT R27, R8, 0x6a, RZ, 0xfc, !PT ;  /* 0x0000006a081b7812 */ /* 0x000fe200078efcff */
[----:B------:R-:W-:Y:S01]  /*1e80*/  IMAD.MOV R13, RZ, RZ, -R13 ;  /* 0x000000ffff0d7224 */ /* 0x000fe200078e0a0d */
[----:B------:R-:W-:Y:S01]  /*1e90*/  ISETP.GE.AND P3, PT, R25, RZ, PT ;  /* 0x000000ff1900720c */ /* 0x000fe20003f66270 */
[----:B------:R-:W-:Y:S01]  /*1ea0*/  @!P0 IMAD.MOV R20, RZ, RZ, -R20 ;  /* 0x000000ffff148224 */ /* 0x000fe200078e0a14 */
[----:B------:R-:W-:Y:S01]  /*1eb0*/  ISETP.GT.U32.AND P0, PT, R7, R23, PT ;  /* 0x000000170700720c */ /* 0x000fe20003f04070 */
[--C-:B------:R-:W-:Y:S01]  /*1ec0*/  @!P5 IMAD.IADD R26, R26, 0x1, -R7.reuse ;  /* 0x000000011a1ad824 */ /* 0x100fe200078e0a07 */
[----:B------:R-:W-:Y:S01]  /*1ed0*/  IABS R30, R27 ;  /* 0x0000001b001e7213 */ /* 0x000fe20000000000 */
[----:B------:R-:W-:Y:S01]  /*1ee0*/  @!P2 IMAD.IADD R21, R21, 0x1, -R7 ;  /* 0x000000011515a824 */ /* 0x000fe200078e0a07 */
[----:B------:R-:W-:Y:S01]  /*1ef0*/  ISETP.GE.AND P2, PT, R17, RZ, PT ;  /* 0x000000ff1100720c */ /* 0x000fe20003f46270 */
[C---:B------:R-:W-:Y:S01]  /*1f00*/  IMAD R25, R7.reuse, R13, R28 ;  /* 0x0000000d07197224 */ /* 0x040fe200078e021c */
[----:B------:R-:W-:Y:S01]  /*1f10*/  ISETP.GT.U32.AND P5, PT, R7, R26, PT ;  /* 0x0000001a0700720c */ /* 0x000fe20003fa4070 */
[----:B------:R-:W-:Y:S01]  /*1f20*/  IMAD.HI.U32 R17, R9, R32, RZ ;  /* 0x0000002009117227 */ /* 0x000fe200078e00ff */
[----:B------:R-:W-:-:S02]  /*1f30*/  LOP3.LUT R57, R8, 0x2e, RZ, 0xfc, !PT ;  /* 0x0000002e08397812 */ /* 0x000fc400078efcff */
[C---:B------:R-:W-:Y:S01]  /*1f40*/  LOP3.LUT R59, R8.reuse, 0x2c, RZ, 0xfc, !PT ;  /* 0x0000002c083b7812 */ /* 0x040fe200078efcff */
[----:B------:R-:W-:Y:S01]  /*1f50*/  IMAD.MOV.U32 R22, RZ, RZ, R24 ;  /* 0x000000ffff167224 */ /* 0x000fe200078e0018 */
[----:B------:R-:W-:Y:S01]  /*1f60*/  IABS R60, R57 ;  /* 0x00000039003c7213 */ /* 0x000fe20000000000 */
[----:B------:R-:W-:Y:S01]  /*1f70*/  @!P4 IMAD.MOV R21, RZ, RZ, -R21 ;  /* 0x000000ffff15c224 */ /* 0x000fe200078e0a15 */
[----:B------:R-:W-:Y:S01]  /*1f80*/  ISETP.GT.U32.AND P4, PT, R7, R25, PT ;  /* 0x000000190700720c */ /* 0x000fe20003f84070 */
[----:B------:R-:W-:Y:S01]  /*1f90*/  IMAD.HI.U32 R13, R9, R30, RZ ;  /* 0x0000001e090d7227 */ /* 0x000fe200078e00ff */
[----:B------:R-:W-:Y:S02]  /*1fa0*/  IABS R62, R59 ;  /* 0x0000003b003e7213 */ /* 0x000fe40000000000 */
[C---:B------:R-:W-:Y:S01]  /*1fb0*/  LOP3.LUT R61, R8.reuse, 0x24, RZ, 0xfc, !PT ;  /* 0x00000024083d7812 */ /* 0x040fe200078efcff */
[----:B------:R-:W-:Y:S01]  /*1fc0*/  IMAD.MOV R17, RZ, RZ, -R17 ;  /* 0x000000ffff117224 */ /* 0x000fe200078e0a11 */
[C---:B------:R-:W-:Y:S01]  /*1fd0*/  LOP3.LUT R63, R8.reuse, 0x22, RZ, 0xfc, !PT ;  /* 0x00000022083f7812 */ /* 0x040fe200078efcff */
[----:B------:R-:W-:Y:S01]  /*1fe0*/  @!P1 IMAD.MOV R22, RZ, RZ, -R22 ;  /* 0x000000ffff169224 */ /* 0x000fe200078e0a16 */
[----:B------:R-:W-:Y:S01]  /*1ff0*/  ISETP.GE.AND P1, PT, R27, RZ, PT ;  /* 0x000000ff1b00720c */ /* 0x000fe20003f26270 */
[----:B------:R-:W-:Y:S01]  /*2000*/  IMAD.MOV R13, RZ, RZ, -R13 ;  /* 0x000000ffff0d7224 */ /* 0x000fe200078e0a0d */
[----:B------:R-:W-:Y:S01]  /*2010*/  IABS R66, R61 ;  /* 0x0000003d00427213 */ /* 0x000fe20000000000 */
[----:B------:R-:W-:Y:S01]  /*2020*/  @!P0 IMAD.IADD R23, R23, 0x1, -R7 ;  /* 0x0000000117178824 */ /* 0x000fe200078e0a07 */
[----:B------:R-:W-:Y:S01]  /*2030*/  ISETP.GE.AND P0, PT, R29, RZ, PT ;  /* 0x000000ff1d00720c */ /* 0x000fe20003f06270 */
[C---:B------:R-:W-:Y:S01]  /*2040*/  IMAD R27, R7.reuse, R17, R32 ;  /* 0x00000011071b7224 */ /* 0x040fe200078e0220 */
[C---:B------:R-:W-:Y:S01]  /*2050*/  LOP3.LUT R29, R8.reuse, 0x66, RZ, 0xfc, !PT ;  /* 0x00000066081d7812 */ /* 0x040fe200078efcff */
[C---:B------:R-:W-:Y:S01]  /*2060*/  IMAD R28, R7.reuse, R13, R30 ;  /* 0x0000000d071c7224 */ /* 0x040fe200078e021e */
[----:B------:R-:W-:Y:S01]  /*2070*/  LOP3.LUT R17, R8, 0x64, RZ, 0xfc, !PT ;  /* 0x0000006408117812 */ /* 0x000fe200078efcff */
[----:B------:R-:W-:Y:S01]  /*2080*/  @!P6 IMAD.MOV R23, RZ, RZ, -R23 ;  /* 0x000000ffff17e224 */ /* 0x000fe200078e0a17 */
[C---:B------:R-:W-:Y:S01]  /*2090*/  ISETP.GT.U32.AND P6, PT, R7.reuse, R27, PT ;  /* 0x0000001b0700720c */ /* 0x040fe20003fc4070 */
[--C-:B------:R-:W-:Y:S01]  /*20a0*/  @!P5 IMAD.IADD R26, R26, 0x1, -R7.reuse ;  /* 0x000000011a1ad824 */ /* 0x100fe200078e0a07 */
[----:B------:R-:W-:Y:S01]  /*20b0*/  ISETP.GT.U32.AND P5, PT, R7, R28, PT ;  /* 0x0000001c0700720c */ /* 0x000fe20003fa4070 */
[----:B------:R-:W-:Y:S01]  /*20c0*/  @!P4 IMAD.IADD R25, R25, 0x1, -R7 ;  /* 0x000000011919c824 */ /* 0x000fe200078e0a07 */
[----:B------:R-:W-:Y:S01]  /*20d0*/  IABS R30, R29 ;  /* 0x0000001d001e7213 */ /* 0x000fe20000000000 */
[----:B------:R-:W-:Y:S01]  /*20e0*/  IMAD.MOV.U32 R24, RZ, RZ, R26 ;  /* 0x000000ffff187224 */ /* 0x000fe200078e001a */
[----:B------:R-:W-:-:S02]  /*20f0*/  IABS R32, R17 ;  /* 0x0000001100207213 */ /* 0x000fc40000000000 */
[----:B------:R-:W-:Y:S01]  /*2100*/  ISETP.GT.U32.AND P4, PT, R7, R25, PT ;  /* 0x000000190700720c */ /* 0x000fe20003f84070 */
[----:B------:R-:W-:Y:S01]  /*2110*/  IMAD.HI.U32 R13, R9, R30, RZ ;  /* 0x0000001e090d7227 */ /* 0x000fe200078e00ff */
[----:B------:R-:W-:Y:S02]  /*2120*/  IABS R68, R63 ;  /* 0x0000003f00447213 */ /* 0x000fe40000000000 */
[C---:B------:R-:W-:Y:S01]  /*2130*/  LOP3.LUT R65, R8.reuse, 0xc, RZ, 0xfc, !PT ;  /* 0x0000000c08417812 */ /* 0x040fe200078efcff */
[--C-:B------:R-:W-:Y:S01]  /*2140*/  @!P6 IMAD.IADD R27, R27, 0x1, -R7.reuse ;  /* 0x000000011b1be824 */ /* 0x100fe200078e0a07 */
[----:B------:R-:W-:Y:S01]  /*2150*/  LOP3.LUT R67, R8, 0xa, RZ, 0xfc, !PT ;  /* 0x0000000a08437812 */ /* 0x000fe200078efcff */
[----:B------:R-:W-:Y:S01]  /*2160*/  @!P5 IMAD.IADD R28, R28, 0x1, -R7 ;  /* 0x000000011c1cd824 */ /* 0x000fe200078e0a07 */
[----:B------:R-:W-:Y:S01]  /*2170*/  LOP3.LUT R69, R8, 0x8, RZ, 0xfc, !PT ;  /* 0x0000000808457812 */ /* 0x000fe200078efcff */
[----:B------:R-:W-:Y:S01]  /*2180*/  IMAD.MOV R26, RZ, RZ, -R13 ;  /* 0x000000ffff1a7224 */ /* 0x000fe200078e0a0d */
[----:B------:R-:W-:Y:S01]  /*2190*/  ISETP.GT.U32.AND P6, PT, R7, R27, PT ;  /* 0x0000001b0700720c */ /* 0x000fe20003fc4070 */
[----:B------:R-:W-:Y:S01]  /*21a0*/  IMAD.HI.U32 R13, R9, R32, RZ ;  /* 0x00000020090d7227 */ /* 0x000fe200078e00ff */
[----:B------:R-:W-:-:S02]  /*21b0*/  ISETP.GT.U32.AND P5, PT, R7, R28, PT ;  /* 0x0000001c0700720c */ /* 0x000fc40003fa4070 */
[----:B------:R-:W-:Y:S01]  /*21c0*/  IABS R76, R8 ;  /* 0x00000008004c7213 */ /* 0x000fe20000000000 */
[----:B------:R-:W-:Y:S01]  /*21d0*/  @!P4 IMAD.IADD R25, R25, 0x1, -R7 ;  /* 0x000000011919c824 */ /* 0x000fe200078e0a07 */
[----:B------:R-:W-:Y:S01]  /*21e0*/  ISETP.GE.AND P4, PT, R17, RZ, PT ;  /* 0x000000ff1100720c */ /* 0x000fe20003f86270 */
[----:B------:R-:W-:Y:S01]  /*21f0*/  IMAD.HI.U32 R17, R9, R34, RZ ;  /* 0x0000002209117227 */ /* 0x000fe200078e00ff */
[----:B------:R-:W-:Y:S02]  /*2200*/  R2UR UR6, R12 ;  /* 0x000000000c0672ca */ /* 0x000fe400000e0000 */
[----:B------:R-:W-:Y:S01]  /*2210*/  R2UR UR7, R2 ;  /* 0x00000000020772ca */ /* 0x000fe200000e0000 */
[----:B------:R-:W-:Y:S02]  /*2220*/  IMAD.MOV R13, RZ, RZ, -R13 ;  /* 0x000000ffff0d7224 */ /* 0x000fe400078e0a0d */
[----:B------:R-:W-:Y:S02]  /*2230*/  IMAD.MOV R17, RZ, RZ, -R17 ;  /* 0x000000ffff117224 */ /* 0x000fe400078e0a11 */
[----:B------:R-:W-:Y:S01]  /*2240*/  @!P2 IMAD.MOV R24, RZ, RZ, -R24 ;  /* 0x000000ffff18a224 */ /* 0x000fe200078e0a18 */
[----:B------:R-:W-:Y:S01]  /*2250*/  ISETP.GE.AND P2, PT, R29, RZ, PT ;  /* 0x000000ff1d00720c */ /* 0x000fe20003f46270 */
[----:B------:R-:W-:-:S02]  /*2260*/  IMAD R30, R7, R26, R30 ;  /* 0x0000001a071e7224 */ /* 0x000fc400078e021e */
[C---:B------:R-:W-:Y:S01]  /*2270*/  IMAD R29, R7.reuse, R13, R32 ;  /* 0x0000000d071d7224 */ /* 0x040fe200078e0220 */
[----:B------:R-:W-:Y:S01]  /*2280*/  LOP3.LUT R13, R8, 0x60, RZ, 0xfc, !PT ;  /* 0x00000060080d7812 */ /* 0x000fe200078efcff */
[----:B------:R-:W-:Y:S01]  /*2290*/  IMAD R32, R7, R17, R34 ;  /* 0x0000001107207224 */ /* 0x000fe200078e0222 */
[----:B------:R-:W-:Y:S01]  /*22a0*/  IABS R34, R33 ;  /* 0x0000002100227213 */ /* 0x000fe20000000000 */
[--C-:B------:R-:W-:Y:S01]  /*22b0*/  @!P6 IMAD.IADD R27, R27, 0x1, -R7.reuse ;  /* 0x000000011b1be824 */ /* 0x100fe200078e0a07 */
[----:B------:R-:W-:Y:S01]  /*22c0*/  ISETP.GE.AND P6, PT, R13, RZ, PT ;  /* 0x000000ff0d00720c */ /* 0x000fe20003fc6270 */
[----:B------:R-:W-:Y:S01]  /*22d0*/  @!P5 IMAD.IADD R28, R28, 0x1, -R7 ;  /* 0x000000011c1cd824 */ /* 0x000fe200078e0a07 */
[C---:B------:R-:W-:Y:S01]  /*22e0*/  ISETP.GT.U32.AND P5, PT, R7.reuse, R30, PT ;  /* 0x0000001e0700720c */ /* 0x040fe20003fa4070 */
[----:B------:R-:W-:Y:S01]  /*22f0*/  @!P0 IMAD.MOV R27, RZ, RZ, -R27 ;  /* 0x000000ffff1b8224 */ /* 0x000fe200078e0a1b */
[----:B------:R-:W-:Y:S01]  /*2300*/  ISETP.GT.U32.AND P0, PT, R7, R32, PT ;  /* 0x000000200700720c */ /* 0x000fe20003f04070 */
[----:B------:R-:W-:Y:S01]  /*2310*/  IMAD.MOV.U32 R26, RZ, RZ, R28 ;  /* 0x000000ffff1a7224 */ /* 0x000fe200078e001c */
[----:B------:R-:W-:Y:S01]  /*2320*/  IABS R28, R13 ;  /* 0x0000000d001c7213 */ /* 0x000fe20000000000 */
[----:B------:R-:W-:-:S04]  /*2330*/  IMAD.HI.U32 R17, R9, R34, RZ ;  /* 0x0000002209117227 */ /* 0x000fc800078e00ff */
[----:B------:R-:W-:Y:S01]  /*2340*/  @!P1 IMAD.MOV R26, RZ, RZ, -R26 ;  /* 0x000000ffff1a9224 */ /* 0x000fe200078e0a1a */
[----:B------:R-:W-:Y:S01]  /*2350*/  ISETP.GT.U32.AND P1, PT, R7, R29, PT ;  /* 0x0000001d0700720c */ /* 0x000fe20003f24070 */
[----:B------:R-:W-:-:S04]  /*2360*/  IMAD.HI.U32 R13, R9, R28, RZ ;  /* 0x0000001c090d7227 */ /* 0x000fc800078e00ff */
[--C-:B------:R-:W-:Y:S02]  /*2370*/  @!P5 IMAD.IADD R30, R30, 0x1, -R7.reuse ;  /* 0x000000011e1ed824 */ /* 0x100fe400078e0a07 */
[----:B------:R-:W-:Y:S02]  /*2380*/  @!P0 IMAD.IADD R32, R32, 0x1, -R7 ;  /* 0x0000000120208824 */ /* 0x000fe400078e0a07 */
[----:B------:R-:W-:Y:S01]  /*2390*/  IMAD.MOV R17, RZ, RZ, -R17 ;  /* 0x000000ffff117224 */ /* 0x000fe200078e0a11 */
[C---:B------:R-:W-:Y:S01]  /*23a0*/  ISETP.GT.U32.AND P5, PT, R7.reuse, R30, PT ;  /* 0x0000001e0700720c */ /* 0x040fe20003fa4070 */
[----:B------:R-:W-:Y:S01]  /*23b0*/  @!P3 IMAD.MOV R25, RZ, RZ, -R25 ;  /* 0x000000ffff19b224 */ /* 0x000fe200078e0a19 */
[C---:B------:R-:W-:Y:S01]  /*23c0*/  ISETP.GT.U32.AND P0, PT, R7.reuse, R32, PT ;  /* 0x000000200700720c */ /* 0x040fe20003f04070 */
[----:B------:R-:W-:Y:S01]  /*23d0*/  IMAD R34, R7, R17, R34 ;  /* 0x0000001107227224 */ /* 0x000fe200078e0222 */
[----:B------:R-:W-:Y:S01]  /*23e0*/  ISETP.GE.AND P3, PT, R31, RZ, PT ;  /* 0x000000ff1f00720c */ /* 0x000fe20003f66270 */
[----:B------:R-:W-:-:S02]  /*23f0*/  IMAD.MOV R31, RZ, RZ, -R13 ;  /* 0x000000ffff1f7224 */ /* 0x000fc400078e0a0d */
[----:B------:R-:W-:-:S04]  /*2400*/  IMAD.HI.U32 R13, R9, R36, RZ ;  /* 0x00000024090d7227 */ /* 0x000fc800078e00ff */
[----:B------:R-:W-:-:S04]  /*2410*/  IMAD.HI.U32 R17, R9, R38, RZ ;  /* 0x0000002609117227 */ /* 0x000fc800078e00ff */
[--C-:B------:R-:W-:Y:S02]  /*2420*/  @!P1 IMAD.IADD R29, R29, 0x1, -R7.reuse ;  /* 0x000000011d1d9824 */ /* 0x100fe400078e0a07 */
[----:B------:R-:W-:Y:S01]  /*2430*/  @!P5 IMAD.IADD R30, R30, 0x1, -R7 ;  /* 0x000000011e1ed824 */ /* 0x000fe200078e0a07 */
[----:B------:R-:W-:Y:S01]  /*2440*/  ISETP.GE.AND P5, PT, R33, RZ, PT ;  /* 0x000000ff2100720c */ /* 0x000fe20003fa6270 */
[----:B------:R-:W-:Y:S01]  /*2450*/  IMAD.MOV R13, RZ, RZ, -R13 ;  /* 0x000000ffff0d7224 */ /* 0x000fe200078e0a0d */
[C---:B------:R-:W-:Y:S01]  /*2460*/  ISETP.GT.U32.AND P1, PT, R7.reuse, R29, PT ;  /* 0x0000001d0700720c */ /* 0x040fe20003f24070 */
[----:B------:R-:W-:Y:S02]  /*2470*/  IMAD.MOV R17, RZ, RZ, -R17 ;  /* 0x000000ffff117224 */ /* 0x000fe400078e0a11 */
[----:B------:R-:W-:Y:S02]  /*2480*/  @!P0 IMAD.IADD R32, R32, 0x1, -R7 ;  /* 0x0000000120208824 */ /* 0x000fe400078e0a07 */
[----:B------:R-:W-:-:S02]  /*2490*/  IMAD R31, R7, R31, R28 ;  /* 0x0000001f071f7224 */ /* 0x000fc400078e021c */
[----:B------:R-:W-:Y:S02]  /*24a0*/  IMAD.MOV.U32 R28, RZ, RZ, R30 ;  /* 0x000000ffff1c7224 */ /* 0x000fe400078e001e */
[C---:B------:R-:W-:Y:S02]  /*24b0*/  IMAD R33, R7.reuse, R13, R36 ;  /* 0x0000000d07217224 */ /* 0x040fe400078e0224 */
[C---:B------:R-:W-:Y:S01]  /*24c0*/  IMAD R36, R7.reuse, R17, R38 ;  /* 0x0000001107247224 */ /* 0x040fe200078e0226 */
[----:B------:R-:W-:Y:S01]  /*24d0*/  IABS R38, R39 ;  /* 0x0000002700267213 */ /* 0x000fe20000000000 */
[----:B------:R-:W-:Y:S01]  /*24e0*/  IMAD.MOV.U32 R30, RZ, RZ, R32 ;  /* 0x000000ffff1e7224 */ /* 0x000fe200078e0020 */
[C---:B------:R-:W-:Y:S01]  /*24f0*/  ISETP.GT.U32.AND P0, PT, R7.reuse, R33, PT ;  /* 0x000000210700720c */ /* 0x040fe20003f04070 */
[----:B------:R-:W-:Y:S01]  /*2500*/  @!P2 IMAD.MOV R28, RZ, RZ, -R28 ;  /* 0x000000ffff1ca224 */ /* 0x000fe200078e0a1c */
[C---:B------:R-:W-:Y:S01]  /*2510*/  ISETP.GT.U32.AND P2, PT, R7.reuse, R34, PT ;  /* 0x000000220700720c */ /* 0x040fe20003f44070 */
[----:B------:R-:W-:Y:S01]  /*2520*/  @!P3 IMAD.MOV R30, RZ, RZ, -R30 ;  /* 0x000000ffff1eb224 */ /* 0x000fe200078e0a1e */
[----:B------:R-:W-:Y:S01]  /*2530*/  ISETP.GT.U32.AND P3, PT, R7, R36, PT ;  /* 0x000000240700720c */ /* 0x000fe20003f64070 */
[----:B------:R-:W-:Y:S01]  /*2540*/  @!P1 IMAD.IADD R29, R29, 0x1, -R7 ;  /* 0x000000011d1d9824 */ /* 0x000fe200078e0a07 */
[----:B------:R-:W-:Y:S01]  /*2550*/  ISETP.GT.U32.AND P1, PT, R7, R31, PT ;  /* 0x0000001f0700720c */ /* 0x000fe20003f24070 */
[----:B------:R-:W-:-:S04]  /*2560*/  IMAD.HI.U32 R13, R9, R38, RZ ;  /* 0x00000026090d7227 */ /* 0x000fc800078e00ff */
[----:B------:R-:W-:Y:S02]  /*2570*/  IMAD.MOV R13, RZ, RZ, -R13 ;  /* 0x000000ffff0d7224 */ /* 0x000fe400078e0a0d */
[----:B------:R-:W-:Y:S01]  /*2580*/  @!P4 IMAD.MOV R29, RZ, RZ, -R29 ;  /* 0x000000ffff1dc224 */ /* 0x000fe200078e0a1d */
[----:B------:R-:W-:Y:S01]  /*2590*/  ISETP.GE.AND P4, PT, R35, RZ, PT ;  /* 0x000000ff2300720c */ /* 0x000fe20003f86270 */
[--C-:B------:R-:W-:Y:S02]  /*25a0*/  @!P2 IMAD.IADD R34, R34, 0x1, -R7.reuse ;  /* 0x000000012222a824 */ /* 0x100fe400078e0a07 */
[----:B------:R-:W-:Y:S02]  /*25b0*/  @!P3 IMAD.IADD R36, R36, 0x1, -R7 ;  /* 0x000000012424b824 */ /* 0x000fe400078e0a07 */
[C---:B------:R-:W-:Y:S01]  /*25c0*/  IMAD R35, R7.reuse, R13, R38 ;  /* 0x0000000d07237224 */ /* 0x040fe200078e0226 */
[----:B------:R-:W-:Y:S01]  /*25d0*/  ISETP.GT.U32.AND P2, PT, R7, R34, PT ;  /* 0x000000220700720c */ /* 0x000fe20003f44070 */
[----:B------:R-:W-:Y:S01]  /*25e0*/  IMAD.HI.U32 R13, R9, R40, RZ ;  /* 0x00000028090d7227 */ /* 0x000fe200078e00ff */
[----:B------:R-:W-:-:S03]  /*25f0*/  ISETP.GT.U32.AND P3, PT, R7, R36, PT ;  /* 0x000000240700720c */ /* 0x000fc60003f64070 */
[----:B------:R-:W-:Y:S02]  /*2600*/  @!P1 IMAD.IADD R31, R31, 0x1, -R7 ;  /* 0x000000011f1f9824 */ /* 0x000fe400078e0a07 */
[----:B------:R-:W-:Y:S02]  /*2610*/  IMAD.MOV R13, RZ, RZ, -R13 ;  /* 0x000000ffff0d7224 */ /* 0x000fe400078e0a0d */
[--C-:B------:R-:W-:Y:S01]  /*2620*/  @!P0 IMAD.IADD R33, R33, 0x1, -R7.reuse ;  /* 0x0000000121218824 */ /* 0x100fe200078e0a07 */
[C---:B------:R-:W-:Y:S01]  /*2630*/  ISETP.GT.U32.AND P1, PT, R7.reuse, R31, PT ;  /* 0x0000001f0700720c */ /* 0x040fe20003f24070 */
[C---:B------:R-:W-:Y:S01]  /*2640*/  IMAD R38, R7.reuse, R13, R40 ;  /* 0x0000000d07267224 */ /* 0x040fe200078e0228 */
[----:B------:R-:W-:Y:S01]  /*2650*/  LOP3.LUT R13, R8, 0x52, RZ, 0xfc, !PT ;  /* 0x00000052080d7812 */ /* 0x000fe200078efcff */
[--C-:B------:R-:W-:Y:S01]  /*2660*/  @!P2 IMAD.IADD R34, R34, 0x1, -R7.reuse ;  /* 0x000000012222a824 */ /* 0x100fe200078e0a07 */
[C---:B------:R-:W-:Y:S01]  /*2670*/  ISETP.GT.U32.AND P0, PT, R7.reuse, R33, PT ;  /* 0x000000210700720c */ /* 0x040fe20003f04070 */
[----:B------:R-:W-:Y:S01]  /*2680*/  @!P3 IMAD.IADD R36, R36, 0x1, -R7 ;  /* 0x000000012424b824 */ /* 0x000fe200078e0a07 */
[----:B------:R-:W-:Y:S01]  /*2690*/  ISETP.GT.U32.AND P2, PT, R7, R35, PT ;  /* 0x000000230700720c */ /* 0x000fe20003f44070 */
[----:B------:R-:W-:Y:S01]  /*26a0*/  IMAD.HI.U32 R17, R9, R42, RZ ;  /* 0x0000002a09117227 */ /* 0x000fe200078e00ff */
[----:B------:R-:W-:-:S02]  /*26b0*/  ISETP.GT.U32.AND P3, PT, R7, R38, PT ;  /* 0x000000260700720c */ /* 0x000fc40003f64070 */
[----:B------:R-:W-:Y:S01]  /*26c0*/  IABS R40, R13 ;  /* 0x0000000d00287213 */ /* 0x000fe20000000000 */
[----:B------:R-:W-:Y:S02]  /*26d0*/  IMAD.MOV R17, RZ, RZ, -R17 ;  /* 0x000000ffff117224 */ /* 0x000fe400078e0a11 */
[--C-:B------:R-:W-:Y:S01]  /*26e0*/  @!P1 IMAD.IADD R31, R31, 0x1, -R7.reuse ;  /* 0x000000011f1f9824 */ /* 0x100fe200078e0a07 */
[----:B------:R-:W-:Y:S01]  /*26f0*/  ISETP.GE.AND P1, PT, R37, RZ, PT ;  /* 0x000000ff2500720c */ /* 0x000fe20003f26270 */
[----:B------:R-:W-:Y:S01]  /*2700*/  IMAD R37, R7, R17, R42 ;  /* 0x0000001107257224 */ /* 0x000fe200078e022a */
[C---:B------:R-:W-:Y:S01]  /*2710*/  LOP3.LUT R17, R8.reuse, 0x50, RZ, 0xfc, !PT ;  /* 0x0000005008117812 */ /* 0x040fe200078efcff */
[--C-:B------:R-:W-:Y:S01]  /*2720*/  @!P0 IMAD.IADD R33, R33, 0x1, -R7.reuse ;  /* 0x0000000121218824 */ /* 0x100fe200078e0a07 */
[----:B------:R-:W-:Y:S01]  /*2730*/  ISETP.GE.AND P0, PT, R43, RZ, PT ;  /* 0x000000ff2b00720c */ /* 0x000fe20003f06270 */
[--C-:B------:R-:W-:Y:S01]  /*2740*/  @!P2 IMAD.IADD R35, R35, 0x1, -R7.reuse ;  /* 0x000000012323a824 */ /* 0x100fe200078e0a07 */
[----:B------:R-:W-:Y:S01]  /*2750*/  LOP3.LUT R43, R8, 0x4c, RZ, 0xfc, !PT ;  /* 0x0000004c082b7812 */ /* 0x000fe200078efcff */
[----:B------:R-:W-:-:S02]  /*2760*/  @!P3 IMAD.IADD R38, R38, 0x1, -R7 ;  /* 0x000000012626b824 */ /* 0x000fc400078e0a07 */
[----:B------:R-:W-:Y:S01]  /*2770*/  IMAD.MOV.U32 R32, RZ, RZ, R34 ;  /* 0x000000ffff207224 */ /* 0x000fe200078e0022 */
[----:B------:R-:W-:Y:S01]  /*2780*/  ISETP.GT.U32.AND P2, PT, R7, R35, PT ;  /* 0x000000230700720c */ /* 0x000fe20003f44070 */
[----:B------:R-:W-:Y:S01]  /*2790*/  IMAD.MOV.U32 R34, RZ, RZ, R36 ;  /* 0x000000ffff227224 */ /* 0x000fe200078e0024 */
[----:B------:R-:W-:Y:S01]  /*27a0*/  IABS R36, R17 ;  /* 0x0000001100247213 */ /* 0x000fe20000000000 */
[----:B------:R-:W-:Y:S01]  /*27b0*/  @!P4 IMAD.MOV R33, RZ, RZ, -R33 ;  /* 0x000000ffff21c224 */ /* 0x000fe200078e0a21 */
[----:B------:R-:W-:Y:S01]  /*27c0*/  ISETP.GE.AND P4, PT, R13, RZ, PT ;  /* 0x000000ff0d00720c */ /* 0x000fe20003f86270 */
[----:B------:R-:W-:Y:S01]  /*27d0*/  IMAD.HI.U32 R13, R9, R40, RZ ;  /* 0x00000028090d7227 */ /* 0x000fe200078e00ff */
[----:B------:R-:W-:Y:S02]  /*27e0*/  ISETP.GT.U32.AND P3, PT, R7, R38, PT ;  /* 0x000000260700720c */ /* 0x000fe40003f64070 */
[----:B------:R-:W-:Y:S01]  /*27f0*/  IABS R44, R43 ;  /* 0x0000002b002c7213 */ /* 0x000fe20000000000 */
[----:B------:R-:W-:Y:S01]  /*2800*/  @!P6 IMAD.MOV R31, RZ, RZ, -R31 ;  /* 0x000000ffff1fe224 */ /* 0x000fe200078e0a1f */
[----:B------:R-:W-:Y:S01]  /*2810*/  ISETP.GE.AND P6, PT, R39, RZ, PT ;  /* 0x000000ff2700720c */ /* 0x000fe20003fc6270 */
[----:B------:R-:W-:Y:S01]  /*2820*/  @!P1 IMAD.MOV R34, RZ, RZ, -R34 ;  /* 0x000000ffff229224 */ /* 0x000fe200078e0a22 */
[----:B------:R-:W-:Y:S01]  /*2830*/  ISETP.GE.AND P1, PT, R17, RZ, PT ;  /* 0x000000ff1100720c */ /* 0x000fe20003f26270 */
[----:B------:R-:W-:-:S04]  /*2840*/  IMAD.HI.U32 R17, R9, R36, RZ ;  /* 0x0000002409117227 */ /* 0x000fc800078e00ff */
[----:B------:R-:W-:Y:S02]  /*2850*/  IMAD.MOV R13, RZ, RZ, -R13 ;  /* 0x000000ffff0d7224 */ /* 0x000fe400078e0a0d */
[----:B------:R-:W-:Y:S02]  /*2860*/  IMAD.MOV R17, RZ, RZ, -R17 ;  /* 0x000000ffff117224 */ /* 0x000fe400078e0a11 */
[----:B------:R-:W-:Y:S02]  /*2870*/  IMAD R40, R7, R13, R40 ;  /* 0x0000000d07287224 */ /* 0x000fe400078e0228 */
[--C-:B------:R-:W-:Y:S01]  /*2880*/  @!P2 IMAD.IADD R35, R35, 0x1, -R7.reuse ;  /* 0x000000012323a824 */ /* 0x100fe200078e0a07 */
[C---:B------:R-:W-:Y:S01]  /*2890*/  ISETP.GT.U32.AND P2, PT, R7.reuse, R37, PT ;  /* 0x000000250700720c */ /* 0x040fe20003f44070 */
[C---:B------:R-:W-:Y:S02]  /*28a0*/  IMAD R39, R7.reuse, R17, R36 ;  /* 0x0000001107277224 */ /* 0x040fe400078e0224 */
[----:B------:R-:W-:Y:S01]  /*28b0*/  @!P3 IMAD.IADD R38, R38, 0x1, -R7 ;  /* 0x000000012626b824 */ /* 0x000fe200078e0a07 */
[C---:B------:R-:W-:Y:S01]  /*28c0*/  ISETP.GT.U32.AND P3, PT, R7.reuse, R40, PT ;  /* 0x000000280700720c */ /* 0x040fe20003f64070 */
[----:B------:R-:W-:Y:S01]  /*28d0*/  @!P6 IMAD.MOV R35, RZ, RZ, -R35 ;  /* 0x000000ffff23e224 */ /* 0x000fe200078e0a23 */
[----:B------:R-:W-:Y:S01]  /*28e0*/  ISETP.GT.U32.AND P6, PT, R7, R39, PT ;  /* 0x000000270700720c */ /* 0x000fe20003fc4070 */
[----:B------:R-:W-:Y:S01]  /*28f0*/  @!P5 IMAD.MOV R32, RZ, RZ, -R32 ;  /* 0x000000ffff20d224 */ /* 0x000fe200078e0a20 */
[----:B------:R-:W-:Y:S01]  /*2900*/  ISETP.GE.AND P5, PT, R41, RZ, PT ;  /* 0x000000ff2900720c */ /* 0x000fe20003fa6270 */
[----:B------:R-:W-:Y:S01]  /*2910*/  IMAD.HI.U32 R17, R9, R44, RZ ;  /* 0x0000002c09117227 */ /* 0x000fe200078e00ff */
[----:B------:R-:W-:-:S03]  /*2920*/  LOP3.LUT R41, R8, 0x4e, RZ, 0xfc, !PT ;  /* 0x0000004e08297812 */ /* 0x000fc600078efcff */
[----:B------:R-:W-:Y:S01]  /*2930*/  IMAD.MOV.U32 R36, RZ, RZ, R38 ;  /* 0x000000ffff247224 */ /* 0x000fe200078e0026 */
[----:B------:R-:W-:Y:S01]  /*2940*/  IABS R42, R41 ;  /* 0x00000029002a7213 */ /* 0x000fe20000000000 */
[--C-:B------:R-:W-:Y:S02]  /*2950*/  @!P2 IMAD.IADD R37, R37, 0x1, -R7.reuse ;  /* 0x000000012525a824 */ /* 0x100fe400078e0a07 */
[--C-:B------:R-:W-:Y:S02]  /*2960*/  @!P3 IMAD.IADD R40, R40, 0x1, -R7.reuse ;  /* 0x000000012828b824 */ /* 0x100fe400078e0a07 */
[----:B------:R-:W-:Y:S01]  /*2970*/  @!P6 IMAD.IADD R39, R39, 0x1, -R7 ;  /* 0x000000012727e824 */ /* 0x000fe200078e0a07 */
[----:B------:R-:W-:Y:S01]  /*2980*/  ISETP.GT.U32.AND P2, PT, R7, R37, PT ;  /* 0x000000250700720c */ /* 0x000fe20003f44070 */
[----:B------:R-:W-:Y:S01]  /*2990*/  IMAD.HI.U32 R13, R9, R42, RZ ;  /* 0x0000002a090d7227 */ /* 0x000fe200078e00ff */
[C---:B------:R-:W-:Y:S02]  /*29a0*/  ISETP.GT.U32.AND P3, PT, R7.reuse, R40, PT ;  /* 0x000000280700720c */ /* 0x040fe40003f64070 */
[----:B------:R-:W-:Y:S01]  /*29b0*/  ISETP.GT.U32.AND P6, PT, R7, R39, PT ;  /* 0x000000270700720c */ /* 0x000fe20003fc4070 */
[----:B------:R-:W-:-:S02]  /*29c0*/  IMAD.MOV R17, RZ, RZ, -R17 ;  /* 0x000000ffff117224 */ /* 0x000fc400078e0a11 */
[----:B------:R-:W-:Y:S02]  /*29d0*/  IMAD.MOV R13, RZ, RZ, -R13 ;  /* 0x000000ffff0d7224 */ /* 0x000fe400078e0a0d */
[----:B------:R-:W-:Y:S01]  /*29e0*/  @!P5 IMAD.MOV R36, RZ, RZ, -R36 ;  /* 0x000000ffff24d224 */ /* 0x000fe200078e0a24 */
[----:B------:R-:W-:Y:S01]  /*29f0*/  ISETP.GE.AND P5, PT, R41, RZ, PT ;  /* 0x000000ff2900720c */ /* 0x000fe20003fa6270 */
[C---:B------:R-:W-:Y:S01]  /*2a00*/  IMAD R41, R7.reuse, R17, R44 ;  /* 0x0000001107297224 */ /* 0x040fe200078e022c */
[----:B------:R-:W-:Y:S01]  /*2a10*/  IABS R44, R47 ;  /* 0x0000002f002c7213 */ /* 0x000fe20000000000 */
[----:B------:R-:W-:Y:S02]  /*2a20*/  IMAD R42, R7, R13, R42 ;  /* 0x0000000d072a7224 */ /* 0x000fe400078e022a */
[----:B------:R-:W-:Y:S02]  /*2a30*/  @!P3 IMAD.IADD R40, R40, 0x1, -R7 ;  /* 0x000000012828b824 */ /* 0x000fe400078e0a07 */
[----:B------:R-:W-:Y:S01]  /*2a40*/  IMAD.HI.U32 R13, R9, R44, RZ ;  /* 0x0000002c090d7227 */ /* 0x000fe200078e00ff */
[----:B------:R-:W-:-:S03]  /*2a50*/  ISETP.GT.U32.AND P3, PT, R7, R42, PT ;  /* 0x0000002a0700720c */ /* 0x000fc60003f64070 */
[----:B------:R-:W-:Y:S01]  /*2a60*/  @!P6 IMAD.IADD R39, R39, 0x1, -R7 ;  /* 0x000000012727e824 */ /* 0x000fe200078e0a07 */
[----:B------:R-:W-:Y:S01]  /*2a70*/  ISETP.GT.U32.AND P6, PT, R7, R41, PT ;  /* 0x000000290700720c */ /* 0x000fe20003fc4070 */
[----:B------:R-:W-:Y:S02]  /*2a80*/  IMAD.MOV R38, RZ, RZ, -R13 ;  /* 0x000000ffff267224 */ /* 0x000fe400078e0a0d */
[----:B------:R-:W-:-:S04]  /*2a90*/  IMAD.HI.U32 R13, R9, R46, RZ ;  /* 0x0000002e090d7227 */ /* 0x000fc800078e00ff */
[----:B------:R-:W-:Y:S01]  /*2aa0*/  @!P2 IMAD.IADD R37, R37, 0x1, -R7 ;  /* 0x000000012525a824 */ /* 0x000fe200078e0a07 */
[----:B------:R-:W-:Y:S01]  /*2ab0*/  ISETP.GE.AND P2, PT, R43, RZ, PT ;  /* 0x000000ff2b00720c */ /* 0x000fe20003f46270 */
[C---:B------:R-:W-:Y:S02]  /*2ac0*/  IMAD R44, R7.reuse, R38, R44 ;  /* 0x00000026072c7224 */ /* 0x040fe400078e022c */
[----:B------:R-:W-:Y:S02]  /*2ad0*/  IMAD.MOV R43, RZ, RZ, -R13 ;  /* 0x000000ffff2b7224 */ /* 0x000fe400078e0a0d */
[--C-:B------:R-:W-:Y:S01]  /*2ae0*/  @!P3 IMAD.IADD R42, R42, 0x1, -R7.reuse ;  /* 0x000000012a2ab824 */ /* 0x100fe200078e0a07 */
[C---:B------:R-:W-:Y:S01]  /*2af0*/  ISETP.GT.U32.AND P3, PT, R7.reuse, R44, PT ;  /* 0x0000002c0700720c */ /* 0x040fe20003f64070 */
[----:B------:R-:W-:Y:S02]  /*2b00*/  IMAD R43, R7, R43, R46 ;  /* 0x0000002b072b7224 */ /* 0x000fe400078e022e */
[----:B------:R-:W-:-:S02]  /*2b10*/  @!P6 IMAD.IADD R41, R41, 0x1, -R7 ;  /* 0x000000012929e824 */ /* 0x000fc400078e0a07 */
[----:B------:R-:W-:Y:S01]  /*2b20*/  IMAD.HI.U32 R17, R9, R48, RZ ;  /* 0x0000003009117227 */ /* 0x000fe200078e00ff */
[----:B------:R-:W-:-:S03]  /*2b30*/  ISETP.GT.U32.AND P6, PT, R7, R43, PT ;  /* 0x0000002b0700720c */ /* 0x000fc60003fc4070 */
[----:B------:R-:W-:-:S04]  /*2b40*/  IMAD.HI.U32 R13, R9, R52, RZ ;  /* 0x00000034090d7227 */ /* 0x000fc800078e00ff */
[----:B------:R-:W-:Y:S02]  /*2b50*/  IMAD.MOV R17, RZ, RZ, -R17 ;  /* 0x000000ffff117224 */ /* 0x000fe400078e0a11 */
[----:B------:R-:W-:-:S04]  /*2b60*/  IMAD.HI.U32 R38, R9, R50, RZ ;  /* 0x0000003209267227 */ /* 0x000fc800078e00ff */
[----:B------:R-:W-:Y:S02]  /*2b70*/  IMAD.MOV R13, RZ, RZ, -R13 ;  /* 0x000000ffff0d7224 */ /* 0x000fe400078e0a0d */
[C---:B------:R-:W-:Y:S02]  /*2b80*/  IMAD R46, R7.reuse, R17, R48 ;  /* 0x00000011072e7224 */ /* 0x040fe400078e0230 */
[----:B------:R-:W-:Y:S02]  /*2b90*/  IMAD.MOV R38, RZ, RZ, -R38 ;  /* 0x000000ffff267224 */ /* 0x000fe400078e0a26 */
[C---:B------:R-:W-:Y:S01]  /*2ba0*/  IMAD R48, R7.reuse, R13, R52 ;  /* 0x0000000d07307224 */ /* 0x040fe200078e0234 */
[----:B------:R-:W-:Y:S01]  /*2bb0*/  IABS R13, R55 ;  /* 0x00000037000d7213 */ /* 0x000fe20000000000 */
[----:B------:R-:W-:Y:S01]  /*2bc0*/  @!P3 IMAD.IADD R44, R44, 0x1, -R7 ;  /* 0x000000012c2cb824 */ /* 0x000fe200078e0a07 */
[C---:B------:R-:W-:Y:S01]  /*2bd0*/  ISETP.GT.U32.AND P3, PT, R7.reuse, R41, PT ;  /* 0x000000290700720c */ /* 0x040fe20003f64070 */
[----:B------:R-:W-:Y:S01]  /*2be0*/  @!P0 IMAD.MOV R37, RZ, RZ, -R37 ;  /* 0x000000ffff258224 */ /* 0x000fe200078e0a25 */
[C---:B------:R-:W-:Y:S01]  /*2bf0*/  ISETP.GT.U32.AND P0, PT, R7.reuse, R42, PT ;  /* 0x0000002a0700720c */ /* 0x040fe20003f04070 */
[----:B------:R-:W-:Y:S01]  /*2c00*/  IMAD R45, R7, R38, R50 ;  /* 0x00000026072d7224 */ /* 0x000fe200078e0232 */
[----:B------:R-:W-:Y:S01]  /*2c10*/  IABS R50, R56 ;  /* 0x0000003800327213 */ /* 0x000fe20000000000 */
[----:B------:R-:W-:Y:S01]  /*2c20*/  @!P6 IMAD.IADD R43, R43, 0x1, -R7 ;  /* 0x000000012b2be824 */ /* 0x000fe200078e0a07 */
[----:B------:R-:W-:Y:S01]  /*2c30*/  ISETP.GT.U32.AND P6, PT, R7, R44, PT ;  /* 0x0000002c0700720c */ /* 0x000fe20003fc4070 */
[----:B------:R-:W-:-:S02]  /*2c40*/  IMAD.MOV.U32 R38, RZ, RZ, R40 ;  /* 0x000000ffff267224 */ /* 0x000fc400078e0028 */
[----:B------:R-:W-:Y:S01]  /*2c50*/  @!P1 IMAD.MOV R39, RZ, RZ, -R39 ;  /* 0x000000ffff279224 */ /* 0x000fe200078e0a27 */
[C---:B------:R-:W-:Y:S01]  /*2c60*/  ISETP.GT.U32.AND P1, PT, R7.reuse, R46, PT ;  /* 0x0000002e0700720c */ /* 0x040fe20003f24070 */
[----:B------:R-:W-:Y:S02]  /*2c70*/  IMAD.MOV.U32 R40, RZ, RZ, R13 ;  /* 0x000000ffff287224 */ /* 0x000fe400078e000d */
[----:B------:R-:W-:Y:S01]  /*2c80*/  @!P4 IMAD.MOV R38, RZ, RZ, -R38 ;  /* 0x000000ffff26c224 */ /* 0x000fe200078e0a26 */
[----:B------:R-:W-:Y:S01]  /*2c90*/  ISETP.GT.U32.AND P4, PT, R7, R43, PT ;  /* 0x0000002b0700720c */ /* 0x000fe20003f84070 */
[----:B------:R-:W-:-:S04]  /*2ca0*/  IMAD.HI.U32 R13, R9, R40, RZ ;  /* 0x00000028090d7227 */ /* 0x000fc800078e00ff */
[----:B------:R-:W-:Y:S02]  /*2cb0*/  IMAD.MOV R13, RZ, RZ, -R13 ;  /* 0x000000ffff0d7224 */ /* 0x000fe400078e0a0d */
[--C-:B------:R-:W-:Y:S01]  /*2cc0*/  @!P0 IMAD.IADD R42, R42, 0x1, -R7.reuse ;  /* 0x000000012a2a8824 */ /* 0x100fe200078e0a07 */
[----:B------:R-:W-:Y:S01]  /*2cd0*/  ISETP.GT.U32.AND P0, PT, R7, R45, PT ;  /* 0x0000002d0700720c */ /* 0x000fe20003f04070 */
[--C-:B------:R-:W-:Y:S01]  /*2ce0*/  @!P3 IMAD.IADD R41, R41, 0x1, -R7.reuse ;  /* 0x000000012929b824 */ /* 0x100fe200078e0a07 */
[----:B------:R-:W-:Y:S01]  /*2cf0*/  ISETP.GE.AND P3, PT, R47, RZ, PT ;  /* 0x000000ff2f00720c */ /* 0x000fe20003f66270 */
[--C-:B------:R-:W-:Y:S01]  /*2d00*/  @!P6 IMAD.IADD R44, R44, 0x1, -R7.reuse ;  /* 0x000000012c2ce824 */ /* 0x100fe200078e0a07 */
[C---:B------:R-:W-:Y:S01]  /*2d10*/  ISETP.GT.U32.AND P6, PT, R7.reuse, R48, PT ;  /* 0x000000300700720c */ /* 0x040fe20003fc4070 */
[----:B------:R-:W-:Y:S02]  /*2d20*/  IMAD R47, R7, R13, R40 ;  /* 0x0000000d072f7224 */ /* 0x000fe400078e0228 */
[----:B------:R-:W-:Y:S01]  /*2d30*/  @!P1 IMAD.IADD R46, R46, 0x1, -R7 ;  /* 0x000000012e2e9824 */ /* 0x000fe200078e0a07 */
[----:B------:R-:W-:Y:S01]  /*2d40*/  ISETP.GE.AND P1, PT, R51, RZ, PT ;  /* 0x000000ff3300720c */ /* 0x000fe20003f26270 */
[----:B------:R-:W-:Y:S01]  /*2d50*/  IMAD.MOV.U32 R40, RZ, RZ, R42 ;  /* 0x000000ffff287224 */ /* 0x000fe200078e002a */
[----:B------:R-:W-:Y:S01]  /*2d60*/  LOP3.LUT R51, R8, 0x34, RZ, 0xfc, !PT ;  /* 0x0000003408337812 */ /* 0x000fe200078efcff */
[----:B------:R-:W-:-:S03]  /*2d70*/  IMAD.HI.U32 R17, R9, R50, RZ ;  /* 0x0000003209117227 */ /* 0x000fc600078e00ff */
[----:B------:R-:W-:Y:S01]  /*2d80*/  IABS R58, R51 ;  /* 0x00000033003a7213 */ /* 0x000fe20000000000 */
[----:B------:R-:W-:Y:S01]  /*2d90*/  @!P5 IMAD.MOV R40, RZ, RZ, -R40 ;  /* 0x000000ffff28d224 */ /* 0x000fe200078e0a28 */
[----:B------:R-:W-:Y:S01]  /*2da0*/  ISETP.GT.U32.AND P5, PT, R7, R46, PT ;  /* 0x0000002e0700720c */ /* 0x000fe20003fa4070 */
[----:B------:R-:W-:Y:S02]  /*2db0*/  IMAD.MOV R17, RZ, RZ, -R17 ;  /* 0x000000ffff117224 */ /* 0x000fe400078e0a11 */
[--C-:B------:R-:W-:Y:S01]  /*2dc0*/  @!P4 IMAD.IADD R43, R43, 0x1, -R7.reuse ;  /* 0x000000012b2bc824 */ /* 0x100fe200078e0a07 */
[----:B------:R-:W-:Y:S01]  /*2dd0*/  ISETP.GE.AND P4, PT, R49, RZ, PT ;  /* 0x000000ff3100720c */ /* 0x000fe20003f86270 */
[--C-:B------:R-:W-:Y:S01]  /*2de0*/  @!P0 IMAD.IADD R45, R45, 0x1, -R7.reuse ;  /* 0x000000012d2d8824 */ /* 0x100fe200078e0a07 */
[----:B------:R-:W-:Y:S01]  /*2df0*/  ISETP.GE.AND P0, PT, R53, RZ, PT ;  /* 0x000000ff3500720c */ /* 0x000fe20003f06270 */
[----:B------:R-:W-:Y:S01]  /*2e00*/  @!P6 IMAD.IADD R48, R48, 0x1, -R7 ;  /* 0x000000013030e824 */ /* 0x000fe200078e0a07 */
[C---:B------:R-:W-:Y:S01]  /*2e10*/  LOP3.LUT R49, R8.reuse, 0x3a, RZ, 0xfc, !PT ;  /* 0x0000003a08317812 */ /* 0x040fe200078efcff */
[C---:B------:R-:W-:Y:S01]  /*2e20*/  IMAD R50, R7.reuse, R17, R50 ;  /* 0x0000001107327224 */ /* 0x040fe200078e0232 */
[C---:B------:R-:W-:Y:S01]  /*2e30*/  ISETP.GT.U32.AND P6, PT, R7.reuse, R45, PT ;  /* 0x0000002d0700720c */ /* 0x040fe20003fc4070 */
[----:B------:R-:W-:Y:S01]  /*2e40*/  @!P2 IMAD.MOV R41, RZ, RZ, -R41 ;  /* 0x000000ffff29a224 */ /* 0x000fe200078e0a29 */
[----:B------:R-:W-:Y:S01]  /*2e50*/  LOP3.LUT R17, R8, 0x3c, RZ, 0xfc, !PT ;  /* 0x0000003c08117812 */ /* 0x000fe200078efcff */
[----:B------:R-:W-:Y:S01]  /*2e60*/  IMAD.MOV.U32 R42, RZ, RZ, R44 ;  /* 0x000000ffff2a7224 */ /* 0x000fe200078e002c */
[C---:B------:R-:W-:Y:S01]  /*2e70*/  ISETP.GT.U32.AND P2, PT, R7.reuse, R48, PT ;  /* 0x000000300700720c */ /* 0x040fe20003f44070 */
[----:B------:R-:W-:Y:S01]  /*2e80*/  @!P5 IMAD.IADD R46, R46, 0x1, -R7 ;  /* 0x000000012e2ed824 */ /* 0x000fe200078e0a07 */
[C---:B------:R-:W-:Y:S01]  /*2e90*/  ISETP.GT.U32.AND P5, PT, R7.reuse, R50, PT ;  /* 0x000000320700720c */ /* 0x040fe20003fa4070 */
[----:B------:R-:W-:Y:S01]  /*2ea0*/  @!P3 IMAD.MOV R42, RZ, RZ, -R42 ;  /* 0x000000ffff2ab224 */ /* 0x000fe200078e0a2a */
[----:B------:R-:W-:Y:S01]  /*2eb0*/  ISETP.GT.U32.AND P3, PT, R7, R47, PT ;  /* 0x0000002f0700720c */ /* 0x000fe20003f64070 */
[----:B------:R-:W-:Y:S01]  /*2ec0*/  @!P4 IMAD.MOV R43, RZ, RZ, -R43 ;  /* 0x000000ffff2bc224 */ /* 0x000fe200078e0a2b */
[----:B------:R-:W-:Y:S01]  /*2ed0*/  IABS R52, R17 ;  /* 0x0000001100347213 */ /* 0x000fe20000000000 */
[----:B------:R-:W-:Y:S01]  /*2ee0*/  IMAD.MOV.U32 R44, RZ, RZ, R46 ;  /* 0x000000ffff2c7224 */ /* 0x000fe200078e002e */
[----:B------:R-:W-:Y:S01]  /*2ef0*/  ISETP.GE.AND P4, PT, R54, RZ, PT ;  /* 0x000000ff3600720c */ /* 0x000fe20003f86270 */
[----:B------:R-:W-:Y:S01]  /*2f00*/  @!P6 IMAD.IADD R45, R45, 0x1, -R7 ;  /* 0x000000012d2de824 */ /* 0x000fe200078e0a07 */
[----:B------:R-:W-:Y:S01]  /*2f10*/  IABS R54, R49 ;  /* 0x0000003100367213 */ /* 0x000fe20000000000 */
[----:B------:R-:W-:Y:S01]  /*2f20*/  IMAD.HI.U32 R13, R9, R52, RZ ;  /* 0x00000034090d7227 */ /* 0x000fe200078e00ff */
[----:B------:R-:W-:-:S02]  /*2f30*/  ISETP.GE.AND P6, PT, R55, RZ, PT ;  /* 0x000000ff3700720c */ /* 0x000fc40003fc6270 */
[----:B------:R-:W-:Y:S01]  /*2f40*/  LOP3.LUT R55, R8, 0x30, RZ, 0xfc, !PT ;  /* 0x0000003008377812 */ /* 0x000fe200078efcff */
[----:B------:R-:W-:Y:S01]  /*2f50*/  @!P2 IMAD.IADD R48, R48, 0x1, -R7 ;  /* 0x000000013030a824 */ /* 0x000fe200078e0a07 */
[----:B------:R-:W-:Y:S01]  /*2f60*/  ISETP.GE.AND P2, PT, R56, RZ, PT ;  /* 0x000000ff3800720c */ /* 0x000fe20003f46270 */
[----:B------:R-:W-:Y:S02]  /*2f70*/  IMAD.MOV R13, RZ, RZ, -R13 ;  /* 0x000000ffff0d7224 */ /* 0x000fe400078e0a0d */
[----:B------:R-:W-:Y:S02]  /*2f80*/  @!P5 IMAD.IADD R50, R50, 0x1, -R7 ;  /* 0x000000013232d824 */ /* 0x000fe400078e0a07 */
[----:B------:R-:W-:Y:S01]  /*2f90*/  @!P0 IMAD.MOV R45, RZ, RZ, -R45 ;  /* 0x000000ffff2d8224 */ /* 0x000fe200078e0a2d */
[----:B------:R-:W-:Y:S01]  /*2fa0*/  ISETP.GE.AND P0, PT, R49, RZ, PT ;  /* 0x000000ff3100720c */ /* 0x000fe20003f06270 */
[----:B------:R-:W-:Y:S01]  /*2fb0*/  @!P3 IMAD.IADD R47, R47, 0x1, -R7 ;  /* 0x000000012f2fb824 */ /* 0x000fe200078e0a07 */
[----:B------:R-:W-:Y:S01]  /*2fc0*/  ISETP.GE.AND P3, PT, R17, RZ, PT ;  /* 0x000000ff1100720c */ /* 0x000fe20003f66270 */
[C---:B------:R-:W-:Y:S01]  /*2fd0*/  IMAD R49, R7.reuse, R13, R52 ;  /* 0x0000000d07317224 */ /* 0x040fe200078e0234 */
[----:B------:R-:W-:Y:S01]  /*2fe0*/  ISETP.GT.U32.AND P5, PT, R7, R50, PT ;  /* 0x000000320700720c */ /* 0x000fe20003fa4070 */
[----:B------:R-:W-:Y:S01]  /*2ff0*/  IMAD.MOV.U32 R46, RZ, RZ, R48 ;  /* 0x000000ffff2e7224 */ /* 0x000fe200078e0030 */
[----:B------:R-:W-:Y:S01]  /*3000*/  LOP3.LUT R13, R8, 0x38, RZ, 0xfc, !PT ;  /* 0x00000038080d7812 */ /* 0x000fe200078efcff */
[----:B------:R-:W-:-:S04]  /*3010*/  IMAD.HI.U32 R17, R9, R54, RZ ;  /* 0x0000003609117227 */ /* 0x000fc800078e00ff */
[----:B------:R-:W-:Y:S01]  /*3020*/  @!P1 IMAD.MOV R44, RZ, RZ, -R44 ;  /* 0x000000ffff2c9224 */ /* 0x000fe200078e0a2c */
[C---:B------:R-:W-:Y:S01]  /*3030*/  ISETP.GT.U32.AND P1, PT, R7.reuse, R47, PT ;  /* 0x0000002f0700720c */ /* 0x040fe20003f24070 */
[----:B------:R-:W-:Y:S01]  /*3040*/  @!P4 IMAD.MOV R46, RZ, RZ, -R46 ;  /* 0x000000ffff2ec224 */ /* 0x000fe200078e0a2e */
[C---:B------:R-:W-:Y:S01]  /*3050*/  ISETP.GT.U32.AND P4, PT, R7.reuse, R49, PT ;  /* 0x000000310700720c */ /* 0x040fe20003f84070 */
[----:B------:R-:W-:Y:S02]  /*3060*/  IMAD.MOV R17, RZ, RZ, -R17 ;  /* 0x000000ffff117224 */ /* 0x000fe400078e0a11 */
[----:B------:R-:W-:Y:S02]  /*3070*/  @!P5 IMAD.IADD R50, R50, 0x1, -R7 ;  /* 0x000000013232d824 */ /* 0x000fe400078e0a07 */
[----:B------:R-:W-:Y:S01]  /*3080*/  IMAD R52, R7, R17, R54 ;  /* 0x0000001107347224 */ /* 0x000fe200078e0236 */
[----:B------:R-:W-:Y:S01]  /*3090*/  IABS R54, R13 ;  /* 0x0000000d00367213 */ /* 0x000fe20000000000 */
[----:B------:R-:W-:Y:S01]  /*30a0*/  IMAD.MOV.U32 R48, RZ, RZ, R50 ;  /* 0x000000ffff307224 */ /* 0x000fe200078e0032 */
[----:B------:R-:W-:Y:S01]  /*30b0*/  LOP3.LUT R17, R8, 0x36, RZ, 0xfc, !PT ;  /* 0x0000003608117812 */ /* 0x000fe200078efcff */
[----:B------:R-:W-:Y:S01]  /*30c0*/  IMAD.HI.U32 R53, R9, R58, RZ ;  /* 0x0000003a09357227 */ /* 0x000fe200078e00ff */
[----:B------:R-:W-:-:S02]  /*30d0*/  ISETP.GT.U32.AND P5, PT, R7, R52, PT ;  /* 0x000000340700720c */ /* 0x000fc40003fa4070 */
[----:B------:R-:W-:Y:S01]  /*30e0*/  IABS R56, R17 ;  /* 0x0000001100387213 */ /* 0x000fe20000000000 */
[--C-:B------:R-:W-:Y:S01]  /*30f0*/  @!P1 IMAD.IADD R47, R47, 0x1, -R7.reuse ;  /* 0x000000012f2f9824 */ /* 0x100fe200078e0a07 */
[----:B------:R-:W-:Y:S01]  /*3100*/  ISETP.GE.AND P1, PT, R13, RZ, PT ;  /* 0x000000ff0d00720c */ /* 0x000fe20003f26270 */
[----:B------:R-:W-:Y:S01]  /*3110*/  @!P4 IMAD.IADD R49, R49, 0x1, -R7 ;  /* 0x000000013131c824 */ /* 0x000fe200078e0a07 */
[----:B------:R-:W-:Y:S01]  /*3120*/  ISETP.GE.AND P4, PT, R17, RZ, PT ;  /* 0x000000ff1100720c */ /* 0x000fe20003f86270 */
[----:B------:R-:W-:Y:S02]  /*3130*/  @!P6 IMAD.MOV R47, RZ, RZ, -R47 ;  /* 0x000000ffff2fe224 */ /* 0x000fe400078e0a2f */
[----:B------:R-:W-:Y:S01]  /*3140*/  IMAD.HI.U32 R13, R9, R54, RZ ;  /* 0x00000036090d7227 */ /* 0x000fe200078e00ff */
[----:B------:R-:W-:-:S03]  /*3150*/  ISETP.GT.U32.AND P6, PT, R7, R49, PT ;  /* 0x000000310700720c */ /* 0x000fc60003fc4070 */
[----:B------:R-:W-:Y:S02]  /*3160*/  IMAD.MOV R13, RZ, RZ, -R13 ;  /* 0x000000ffff0d7224 */ /* 0x000fe400078e0a0d */
[----:B------:R-:W-:Y:S02]  /*3170*/  @!P5 IMAD.IADD R52, R52, 0x1, -R7 ;  /* 0x000000013434d824 */ /* 0x000fe400078e0a07 */
[----:B------:R-:W-:Y:S01]  /*3180*/  @!P2 IMAD.MOV R48, RZ, RZ, -R48 ;  /* 0x000000ffff30a224 */ /* 0x000fe200078e0a30 */
[----:B------:R-:W-:Y:S01]  /*3190*/  ISETP.GE.AND P2, PT, R51, RZ, PT ;  /* 0x000000ff3300720c */ /* 0x000fe20003f46270 */
[C---:B------:R-:W-:Y:S01]  /*31a0*/  IMAD R51, R7.reuse, R13, R54 ;  /* 0x0000000d07337224 */ /* 0x040fe200078e0236 */
[----:B------:R-:W-:Y:S01]  /*31b0*/  ISETP.GT.U32.AND P5, PT, R7, R52, PT ;  /* 0x000000340700720c */ /* 0x000fe20003fa4070 */
[----:B------:R-:W-:-:S04]  /*31c0*/  IMAD.HI.U32 R17, R9, R56, RZ ;  /* 0x0000003809117227 */ /* 0x000fc800078e00ff */
[----:B------:R-:W-:Y:S01]  /*31d0*/  @!P6 IMAD.IADD R49, R49, 0x1, -R7 ;  /* 0x000000013131e824 */ /* 0x000fe200078e0a07 */
[C---:B------:R-:W-:Y:S01]  /*31e0*/  ISETP.GT.U32.AND P6, PT, R7.reuse, R51, PT ;  /* 0x000000330700720c */ /* 0x040fe20003fc4070 */
[----:B------:R-:W-:Y:S02]  /*31f0*/  IMAD.MOV R17, RZ, RZ, -R17 ;  /* 0x000000ffff117224 */ /* 0x000fe400078e0a11 */
[----:B------:R-:W-:Y:S02]  /*3200*/  IMAD.MOV R53, RZ, RZ, -R53 ;  /* 0x000000ffff357224 */ /* 0x000fe400078e0a35 */
[C---:B------:R-:W-:Y:S01]  /*3210*/  IMAD R54, R7.reuse, R17, R56 ;  /* 0x0000001107367224 */ /* 0x040fe200078e0238 */
[----:B------:R-:W-:Y:S01]  /*3220*/  LOP3.LUT R17, R8, 0x32, RZ, 0xfc, !PT ;  /* 0x0000003208117812 */ /* 0x000fe200078efcff */
[----:B------:R-:W-:Y:S02]  /*3230*/  @!P5 IMAD.IADD R52, R52, 0x1, -R7 ;  /* 0x000000013434d824 */ /* 0x000fe400078e0a07 */
[C---:B------:R-:W-:Y:S01]  /*3240*/  IMAD R53, R7.reuse, R53, R58 ;  /* 0x0000003507357224 */ /* 0x040fe200078e023a */
[----:B------:R-:W-:Y:S01]  /*3250*/  ISETP.GT.U32.AND P5, PT, R7, R54, PT ;  /* 0x000000360700720c */ /* 0x000fe20003fa4070 */
[----:B------:R-:W-:Y:S01]  /*3260*/  @!P3 IMAD.MOV R49, RZ, RZ, -R49 ;  /* 0x000000ffff31b224 */ /* 0x000fe200078e0a31 */
[----:B------:R-:W-:Y:S01]  /*3270*/  IABS R56, R17 ;  /* 0x0000001100387213 */ /* 0x000fe20000000000 */
[----:B------:R-:W-:Y:S01]  /*3280*/  @!P6 IMAD.IADD R51, R51, 0x1, -R7 ;  /* 0x000000013333e824 */ /* 0x000fe200078e0a07 */
[----:B------:R-:W-:Y:S01]  /*3290*/  ISETP.GT.U32.AND P3, PT, R7, R53, PT ;  /* 0x000000350700720c */ /* 0x000fe20003f64070 */
[----:B------:R-:W-:Y:S01]  /*32a0*/  IMAD.MOV.U32 R50, RZ, RZ, R52 ;  /* 0x000000ffff327224 */ /* 0x000fe200078e0034 */
[----:B------:R-:W-:Y:S01]  /*32b0*/  IABS R58, R55 ;  /* 0x00000037003a7213 */ /* 0x000fe20000000000 */
[----:B------:R-:W-:Y:S01]  /*32c0*/  IMAD.HI.U32 R13, R9, R56, RZ ;  /* 0x00000038090d7227 */ /* 0x000fe200078e00ff */
[----:B------:R-:W-:-:S03]  /*32d0*/  ISETP.GT.U32.AND P6, PT, R7, R51, PT ;  /* 0x000000330700720c */ /* 0x000fc60003fc4070 */
[----:B------:R-:W-:Y:S02]  /*32e0*/  IMAD.MOV R13, RZ, RZ, -R13 ;  /* 0x000000ffff0d7224 */ /* 0x000fe400078e0a0d */
[--C-:B------:R-:W-:Y:S02]  /*32f0*/  @!P5 IMAD.IADD R54, R54, 0x1, -R7.reuse ;  /* 0x000000013636d824 */ /* 0x100fe400078e0a07 */
[----:B------:R-:W-:Y:S02]  /*3300*/  IMAD R56, R7, R13, R56 ;  /* 0x0000000d07387224 */ /* 0x000fe400078e0238 */
[--C-:B------:R-:W-:Y:S01]  /*3310*/  @!P3 IMAD.IADD R53, R53, 0x1, -R7.reuse ;  /* 0x000000013535b824 */ /* 0x100fe200078e0a07 */
[----:B------:R-:W-:Y:S01]  /*3320*/  ISETP.GT.U32.AND P5, PT, R7, R54, PT ;  /* 0x000000360700720c */ /* 0x000fe20003fa4070 */
[----:B------:R-:W-:Y:S01]  /*3330*/  @!P0 IMAD.MOV R50, RZ, RZ, -R50 ;  /* 0x000000ffff328224 */ /* 0x000fe200078e0a32 */
[----:B------:R-:W-:Y:S01]  /*3340*/  ISETP.GE.AND P0, PT, R17, RZ, PT ;  /* 0x000000ff1100720c */ /* 0x000fe20003f06270 */
[----:B------:R-:W-:Y:S01]  /*3350*/  @!P6 IMAD.IADD R51, R51, 0x1, -R7 ;  /* 0x000000013333e824 */ /* 0x000fe200078e0a07 */
[----:B------:R-:W-:Y:S01]  /*3360*/  ISETP.GT.U32.AND P6, PT, R7, R56, PT ;  /* 0x000000380700720c */ /* 0x000fe20003fc4070 */
[----:B------:R-:W-:Y:S01]  /*3370*/  IMAD.HI.U32 R13, R9, R58, RZ ;  /* 0x0000003a090d7227 */ /* 0x000fe200078e00ff */
[----:B------:R-:W-:-:S03]  /*3380*/  ISETP.GT.U32.AND P3, PT, R7, R53, PT ;  /* 0x000000350700720c */ /* 0x000fc60003f64070 */
[----:B------:R-:W-:-:S04]  /*3390*/  IMAD.HI.U32 R17, R9, R60, RZ ;  /* 0x0000003c09117227 */ /* 0x000fc800078e00ff */
[----:B------:R-:W-:Y:S02]  /*33a0*/  IMAD.MOV R13, RZ, RZ, -R13 ;  /* 0x000000ffff0d7224 */ /* 0x000fe400078e0a0d */
[----:B------:R-:W-:-:S04]  /*33b0*/  IMAD.HI.U32 R52, R9, R62, RZ ;  /* 0x0000003e09347227 */ /* 0x000fc800078e00ff */
[----:B------:R-:W-:Y:S02]  /*33c0*/  IMAD.MOV R17, RZ, RZ, -R17 ;  /* 0x000000ffff117224 */ /* 0x000fe400078e0a11 */
[--C-:B------:R-:W-:Y:S01]  /*33d0*/  @!P5 IMAD.IADD R54, R54, 0x1, -R7.reuse ;  /* 0x000000013636d824 */ /* 0x100fe200078e0a07 */
[----:B------:R-:W-:Y:S01]  /*33e0*/  ISETP.GE.AND P5, PT, R55, RZ, PT ;  /* 0x000000ff3700720c */ /* 0x000fe20003fa6270 */
[C---:B------:R-:W-:Y:S02]  /*33f0*/  IMAD R55, R7.reuse, R13, R58 ;  /* 0x0000000d07377224 */ /* 0x040fe400078e023a */
[----:B------:R-:W-:Y:S02]  /*3400*/  IMAD.MOV R52, RZ, RZ, -R52 ;  /* 0x000000ffff347224 */ /* 0x000fe400078e0a34 */
[----:B------:R-:W-:Y:S01]  /*3410*/  IMAD R58, R7, R17, R60 ;  /* 0x00000011073a7224 */ /* 0x000fe200078e023c */
[----:B------:R-:W-:Y:S01]  /*3420*/  LOP3.LUT R17, R8, 0x2a, RZ, 0xfc, !PT ;  /* 0x0000002a08117812 */ /* 0x000fe200078efcff */
[----:B------:R-:W-:-:S02]  /*3430*/  @!P6 IMAD.IADD R56, R56, 0x1, -R7 ;  /* 0x000000013838e824 */ /* 0x000fc400078e0a07 */
[----:B------:R-:W-:Y:S01]  /*3440*/  IMAD R60, R7, R52, R62 ;  /* 0x00000034073c7224 */ /* 0x000fe200078e023e */
[----:B------:R-:W-:Y:S01]  /*3450*/  IABS R62, R17 ;  /* 0x00000011003e7213 */ /* 0x000fe20000000000 */
[----:B------:R-:W-:Y:S01]  /*3460*/  @!P3 IMAD.IADD R53, R53, 0x1, -R7 ;  /* 0x000000013535b824 */ /* 0x000fe200078e0a07 */
[C---:B------:R-:W-:Y:S01]  /*3470*/  ISETP.GT.U32.AND P6, PT, R7.reuse, R56, PT ;  /* 0x000000380700720c */ /* 0x040fe20003fc4070 */
[----:B------:R-:W-:Y:S01]  /*3480*/  IMAD.MOV.U32 R52, RZ, RZ, R54 ;  /* 0x000000ffff347224 */ /* 0x000fe200078e0036 */
[C---:B------:R-:W-:Y:S01]  /*3490*/  ISETP.GT.U32.AND P3, PT, R7.reuse, R58, PT ;  /* 0x0000003a0700720c */ /* 0x040fe20003f64070 */
[----:B------:R-:W-:Y:S01]  /*34a0*/  @!P2 IMAD.MOV R53, RZ, RZ, -R53 ;  /* 0x000000ffff35a224 */ /* 0x000fe200078e0a35 */
[C---:B------:R-:W-:Y:S01]  /*34b0*/  ISETP.GT.U32.AND P2, PT, R7.reuse, R60, PT ;  /* 0x0000003c0700720c */ /* 0x040fe20003f44070 */
[----:B------:R-:W-:Y:S01]  /*34c0*/  @!P1 IMAD.MOV R51, RZ, RZ, -R51 ;  /* 0x000000ffff339224 */ /* 0x000fe200078e0a33 */
[----:B------:R-:W-:Y:S01]  /*34d0*/  ISETP.GT.U32.AND P1, PT, R7, R55, PT ;  /* 0x000000370700720c */ /* 0x000fe20003f24070 */
[----:B------:R-:W-:Y:S01]  /*34e0*/  @!P4 IMAD.MOV R52, RZ, RZ, -R52 ;  /* 0x000000ffff34c224 */ /* 0x000fe200078e0a34 */
[----:B------:R-:W-:Y:S01]  /*34f0*/  ISETP.GE.AND P4, PT, R57, RZ, PT ;  /* 0x000000ff3900720c */ /* 0x000fe20003f86270 */
[----:B------:R-:W-:Y:S01]  /*3500*/  IMAD.HI.U32 R13, R9, R62, RZ ;  /* 0x0000003e090d7227 */ /* 0x000fe200078e00ff */
[----:B------:R-:W-:-:S03]  /*3510*/  LOP3.LUT R57, R8, 0x28, RZ, 0xfc, !PT ;  /* 0x0000002808397812 */ /* 0x000fc600078efcff */
[--C-:B------:R-:W-:Y:S01]  /*3520*/  @!P6 IMAD.IADD R56, R56, 0x1, -R7.reuse ;  /* 0x000000013838e824 */ /* 0x100fe200078e0a07 */
[----:B------:R-:W-:Y:S01]  /*3530*/  IABS R64, R57 ;  /* 0x0000003900407213 */ /* 0x000fe20000000000 */
[----:B------:R-:W-:Y:S01]  /*3540*/  @!P3 IMAD.IADD R58, R58, 0x1, -R7 ;  /* 0x000000013a3ab824 */ /* 0x000fe200078e0a07 */
[----:B------:R-:W-:Y:S01]  /*3550*/  ISETP.GE.AND P6, PT, R59, RZ, PT ;  /* 0x000000ff3b00720c */ /* 0x000fe20003fc6270 */
[----:B------:R-:W-:Y:S01]  /*3560*/  IMAD.MOV R13, RZ, RZ, -R13 ;  /* 0x000000ffff0d7224 */ /* 0x000fe200078e0a0d */
[----:B------:R-:W-:Y:S01]  /*3570*/  LOP3.LUT R59, R8, 0x26, RZ, 0xfc, !PT ;  /* 0x00000026083b7812 */ /* 0x000fe200078efcff */
[----:B------:R-:W-:Y:S02]  /*3580*/  IMAD.MOV.U32 R54, RZ, RZ, R56 ;  /* 0x000000ffff367224 */ /* 0x000fe400078e0038 */
[----:B------:R-:W-:Y:S01]  /*3590*/  @!P2 IMAD.IADD R60, R60, 0x1, -R7 ;  /* 0x000000013c3ca824 */ /* 0x000fe200078e0a07 */
[C---:B------:R-:W-:Y:S01]  /*35a0*/  ISETP.GT.U32.AND P2, PT, R7.reuse, R58, PT ;  /* 0x0000003a0700720c */ /* 0x040fe20003f44070 */
[----:B------:R-:W-:-:S02]  /*35b0*/  IMAD R56, R7, R13, R62 ;  /* 0x0000000d07387224 */ /* 0x000fc400078e023e */
[----:B------:R-:W-:-:S04]  /*35c0*/  IMAD.HI.U32 R13, R9, R64, RZ ;  /* 0x00000040090d7227 */ /* 0x000fc800078e00ff */
[----:B------:R-:W-:Y:S01]  /*35d0*/  @!P1 IMAD.IADD R55, R55, 0x1, -R7 ;  /* 0x0000000137379824 */ /* 0x000fe200078e0a07 */
[----:B------:R-:W-:Y:S01]  /*35e0*/  ISETP.GE.AND P1, PT, R17, RZ, PT ;  /* 0x000000ff1100720c */ /* 0x000fe20003f26270 */
[----:B------:R-:W-:Y:S01]  /*35f0*/  IMAD.MOV R13, RZ, RZ, -R13 ;  /* 0x000000ffff0d7224 */ /* 0x000fe200078e0a0d */
[----:B------:R-:W-:Y:S01]  /*3600*/  IABS R17, R59 ;  /* 0x0000003b00117213 */ /* 0x000fe20000000000 */
[----:B------:R-:W-:Y:S01]  /*3610*/  @!P0 IMAD.MOV R54, RZ, RZ, -R54 ;  /* 0x000000ffff368224 */ /* 0x000fe200078e0a36 */
[C---:B------:R-:W-:Y:S01]  /*3620*/  ISETP.GT.U32.AND P3, PT, R7.reuse, R55, PT ;  /* 0x000000370700720c */ /* 0x040fe20003f64070 */
[C---:B------:R-:W-:Y:S01]  /*3630*/  IMAD R62, R7.reuse, R13, R64 ;  /* 0x0000000d073e7224 */ /* 0x040fe200078e0240 */
[C---:B------:R-:W-:Y:S01]  /*3640*/  ISETP.GT.U32.AND P0, PT, R7.reuse, R60, PT ;  /* 0x0000003c0700720c */ /* 0x040fe20003f04070 */
[----:B------:R-:W-:Y:S02]  /*3650*/  @!P2 IMAD.IADD R58, R58, 0x1, -R7 ;  /* 0x000000013a3aa824 */ /* 0x000fe400078e0a07 */
[----:B------:R-:W-:Y:S01]  /*3660*/  IMAD.MOV.U32 R64, RZ, RZ, R17 ;  /* 0x000000ffff407224 */ /* 0x000fe200078e0011 */
[----:B------:R-:W-:Y:S01]  /*3670*/  ISETP.GT.U32.AND P2, PT, R7, R62, PT ;  /* 0x0000003e0700720c */ /* 0x000fe20003f44070 */
[----:B------:R-:W-:-:S04]  /*3680*/  IMAD.HI.U32 R17, R9, R66, RZ ;  /* 0x0000004209117227 */ /* 0x000fc800078e00ff */
[----:B------:R-:W-:-:S04]  /*3690*/  IMAD.HI.U32 R13, R9, R64, RZ ;  /* 0x00000040090d7227 */ /* 0x000fc800078e00ff */
[----:B------:R-:W-:Y:S01]  /*36a0*/  @!P3 IMAD.IADD R55, R55, 0x1, -R7 ;  /* 0x000000013737b824 */ /* 0x000fe200078e0a07 */
[----:B------:R-:W-:Y:S01]  /*36b0*/  ISETP.GT.U32.AND P3, PT, R7, R56, PT ;  /* 0x000000380700720c */ /* 0x000fe20003f64070 */
[----:B------:R-:W-:Y:S02]  /*36c0*/  IMAD.MOV R13, RZ, RZ, -R13 ;  /* 0x000000ffff0d7224 */ /* 0x000fe400078e0a0d */
[--C-:B------:R-:W-:Y:S02]  /*36d0*/  @!P2 IMAD.IADD R62, R62, 0x1, -R7.reuse ;  /* 0x000000013e3ea824 */ /* 0x100fe400078e0a07 */
[----:B------:R-:W-:Y:S01]  /*36e0*/  @!P0 IMAD.IADD R60, R60, 0x1, -R7 ;  /* 0x000000013c3c8824 */ /* 0x000fe200078e0a07 */
[----:B------:R-:W-:Y:S01]  /*36f0*/  ISETP.GE.AND P0, PT, R57, RZ, PT ;  /* 0x000000ff3900720c */ /* 0x000fe20003f06270 */
[----:B------:R-:W-:Y:S02]  /*3700*/  IMAD.MOV R17, RZ, RZ, -R17 ;  /* 0x000000ffff117224 */ /* 0x000fe400078e0a11 */
[----:B------:R-:W-:-:S02]  /*3710*/  IMAD R64, R7, R13, R64 ;  /* 0x0000000d07407224 */ /* 0x000fc400078e0240 */
[----:B------:R-:W-:Y:S02]  /*3720*/  IMAD.MOV.U32 R82, RZ, RZ, R58 ;  /* 0x000000ffff527224 */ /* 0x000fe400078e003a */
[----:B------:R-:W-:Y:S01]  /*3730*/  @!P5 IMAD.MOV R55, RZ, RZ, -R55 ;  /* 0x000000ffff37d224 */ /* 0x000fe200078e0a37 */
[----:B------:R-:W-:Y:S01]  /*3740*/  ISETP.GT.U32.AND P5, PT, R7, R62, PT ;  /* 0x0000003e0700720c */ /* 0x000fe20003fa4070 */
[----:B------:R-:W-:-:S04]  /*3750*/  IMAD.HI.U32 R57, R9, R68, RZ ;  /* 0x0000004409397227 */ /* 0x000fc800078e00ff */
[C---:B------:R-:W-:Y:S01]  /*3760*/  IMAD R58, R7.reuse, R17, R66 ;  /* 0x00000011073a7224 */ /* 0x040fe200078e0242 */
[----:B------:R-:W-:Y:S01]  /*3770*/  LOP3.LUT R17, R8, 0x20, RZ, 0xfc, !PT ;  /* 0x0000002008117812 */ /* 0x000fe200078efcff */
[----:B------:R-:W-:Y:S02]  /*3780*/  IMAD.MOV.U32 R84, RZ, RZ, R60 ;  /* 0x000000ffff547224 */ /* 0x000fe400078e003c */
[----:B------:R-:W-:Y:S01]  /*3790*/  @!P4 IMAD.MOV R82, RZ, RZ, -R82 ;  /* 0x000000ffff52c224 */ /* 0x000fe200078e0a52 */
[----:B------:R-:W-:Y:S01]  /*37a0*/  ISETP.GT.U32.AND P4, PT, R7, R64, PT ;  /* 0x000000400700720c */ /* 0x000fe20003f84070 */
[----:B------:R-:W-:Y:S01]  /*37b0*/  @!P3 IMAD.IADD R56, R56, 0x1, -R7 ;  /* 0x000000013838b824 */ /* 0x000fe200078e0a07 */
[----:B------:R-:W-:Y:S01]  /*37c0*/  IABS R66, R17 ;  /* 0x0000001100427213 */ /* 0x000fe20000000000 */
[----:B------:R-:W-:Y:S01]  /*37d0*/  IMAD.MOV R57, RZ, RZ, -R57 ;  /* 0x000000ffff397224 */ /* 0x000fe200078e0a39 */
[----:B------:R-:W-:Y:S01]  /*37e0*/  ISETP.GE.AND P3, PT, R59, RZ, PT ;  /* 0x000000ff3b00720c */ /* 0x000fe20003f66270 */
[----:B------:R-:W-:Y:S01]  /*37f0*/  @!P6 IMAD.MOV R84, RZ, RZ, -R84 ;  /* 0x000000ffff54e224 */ /* 0x000fe200078e0a54 */
[C---:B------:R-:W-:Y:S01]  /*3800*/  ISETP.GT.U32.AND P6, PT, R7.reuse, R58, PT ;  /* 0x0000003a0700720c */ /* 0x040fe20003fc4070 */
[C---:B------:R-:W-:Y:S01]  /*3810*/  IMAD R60, R7.reuse, R57, R68 ;  /* 0x00000039073c7224 */ /* 0x040fe200078e0244 */
[----:B------:R-:W-:Y:S01]  /*3820*/  ISETP.GT.U32.AND P2, PT, R7, R56, PT ;  /* 0x000000380700720c */ /* 0x000fe20003f44070 */
[----:B------:R-:W-:Y:S01]  /*3830*/  @!P5 IMAD.IADD R62, R62, 0x1, -R7 ;  /* 0x000000013e3ed824 */ /* 0x000fe200078e0a07 */
[----:B------:R-:W-:Y:S01]  /*3840*/  LOP3.LUT R57, R8, 0x1e, RZ, 0xfc, !PT ;  /* 0x0000001e08397812 */ /* 0x000fe200078efcff */
[----:B------:R-:W-:Y:S01]  /*3850*/  IMAD.HI.U32 R13, R9, R66, RZ ;  /* 0x00000042090d7227 */ /* 0x000fe200078e00ff */
[----:B------:R-:W-:-:S02]  /*3860*/  ISETP.GT.U32.AND P5, PT, R7, R60, PT ;  /* 0x0000003c0700720c */ /* 0x000fc40003fa4070 */
[----:B------:R-:W-:Y:S01]  /*3870*/  IABS R68, R57 ;  /* 0x0000003900447213 */ /* 0x000fe20000000000 */
[--C-:B------:R-:W-:Y:S01]  /*3880*/  @!P4 IMAD.IADD R64, R64, 0x1, -R7.reuse ;  /* 0x000000014040c824 */ /* 0x100fe200078e0a07 */
[----:B------:R-:W-:Y:S01]  /*3890*/  LOP3.LUT R59, R8, 0x1c, RZ, 0xfc, !PT ;  /* 0x0000001c083b7812 */ /* 0x000fe200078efcff */
[----:B------:R-:W-:Y:S01]  /*38a0*/  IMAD.MOV.U32 R88, RZ, RZ, R62 ;  /* 0x000000ffff587224 */ /* 0x000fe200078e003e */
[----:B------:R-:W-:Y:S01]  /*38b0*/  ISETP.GE.AND P4, PT, R63, RZ, PT ;  /* 0x000000ff3f00720c */ /* 0x000fe20003f86270 */
[--C-:B------:R-:W-:Y:S01]  /*38c0*/  @!P6 IMAD.IADD R58, R58, 0x1, -R7.reuse ;  /* 0x000000013a3ae824 */ /* 0x100fe200078e0a07 */
[----:B------:R-:W-:Y:S01]  /*38d0*/  ISETP.GT.U32.AND P6, PT, R7, R64, PT ;  /* 0x000000400700720c */ /* 0x000fe20003fc4070 */
[----:B------:R-:W-:Y:S01]  /*38e0*/  @!P2 IMAD.IADD R56, R56, 0x1, -R7 ;  /* 0x000000013838a824 */ /* 0x000fe200078e0a07 */
[----:B------:R-:W-:Y:S01]  /*38f0*/  IABS R70, R59 ;  /* 0x0000003b00467213 */ /* 0x000fe20000000000 */
[----:B------:R-:W-:Y:S01]  /*3900*/  @!P0 IMAD.MOV R88, RZ, RZ, -R88 ;  /* 0x000000ffff588224 */ /* 0x000fe200078e0a58 */
[----:B------:R-:W-:Y:S01]  /*3910*/  ISETP.GE.AND P2, PT, R61, RZ, PT ;  /* 0x000000ff3d00720c */ /* 0x000fe20003f46270 */
[----:B------:R-:W-:Y:S01]  /*3920*/  IMAD.MOV.U32 R86, RZ, RZ, R56 ;  /* 0x000000ffff567224 */ /* 0x000fe200078e0038 */
[C---:B------:R-:W-:Y:S01]  /*3930*/  LOP3.LUT R61, R8.reuse, 0x1a, RZ, 0xfc, !PT ;  /* 0x0000001a083d7812 */ /* 0x040fe200078efcff */
[----:B------:R-:W-:Y:S01]  /*3940*/  IMAD.MOV R56, RZ, RZ, -R13 ;  /* 0x000000ffff387224 */ /* 0x000fe200078e0a0d */
[----:B------:R-:W-:Y:S01]  /*3950*/  LOP3.LUT R63, R8, 0x18, RZ, 0xfc, !PT ;  /* 0x00000018083f7812 */ /* 0x000fe200078efcff */
[----:B------:R-:W-:Y:S01]  /*3960*/  @!P5 IMAD.IADD R60, R60, 0x1, -R7 ;  /* 0x000000013c3cd824 */ /* 0x000fe200078e0a07 */
[----:B------:R-:W-:Y:S01]  /*3970*/  ISETP.GT.U32.AND P5, PT, R7, R58, PT ;  /* 0x0000003a0700720c */ /* 0x000fe20003fa4070 */
[----:B------:R-:W-:Y:S01]  /*3980*/  IMAD.HI.U32 R13, R9, R68, RZ ;  /* 0x00000044090d7227 */ /* 0x000fe200078e00ff */
[----:B------:R-:W-:-:S03]  /*3990*/  IABS R72, R61 ;  /* 0x0000003d00487213 */ /* 0x000fc60000000000 */
[C---:B------:R-:W-:Y:S02]  /*39a0*/  IMAD R56, R7.reuse, R56, R66 ;  /* 0x0000003807387224 */ /* 0x040fe400078e0242 */
[----:B------:R-:W-:Y:S02]  /*39b0*/  IMAD.MOV R13, RZ, RZ, -R13 ;  /* 0x000000ffff0d7224 */ /* 0x000fe400078e0a0d */
[--C-:B------:R-:W-:Y:S01]  /*39c0*/  @!P6 IMAD.IADD R64, R64, 0x1, -R7.reuse ;  /* 0x000000014040e824 */ /* 0x100fe200078e0a07 */
[C---:B------:R-:W-:Y:S01]  /*39d0*/  ISETP.GT.U32.AND P6, PT, R7.reuse, R56, PT ;  /* 0x000000380700720c */ /* 0x040fe20003fc4070 */
[C---:B------:R-:W-:Y:S02]  /*39e0*/  IMAD R66, R7.reuse, R13, R68 ;  /* 0x0000000d07427224 */ /* 0x040fe400078e0244 */
[----:B------:R-:W-:Y:S01]  /*39f0*/  @!P1 IMAD.MOV R86, RZ, RZ, -R86 ;  /* 0x000000ffff569224 */ /* 0x000fe200078e0a56 */
[C---:B------:R-:W-:Y:S01]  /*3a00*/  ISETP.GT.U32.AND P1, PT, R7.reuse, R60, PT ;  /* 0x0000003c0700720c */ /* 0x040fe20003f24070 */
[----:B------:R-:W-:Y:S01]  /*3a10*/  @!P5 IMAD.IADD R58, R58, 0x1, -R7 ;  /* 0x000000013a3ad824 */ /* 0x000fe200078e0a07 */
[----:B------:R-:W-:Y:S01]  /*3a20*/  ISETP.GT.U32.AND P5, PT, R7, R66, PT ;  /* 0x000000420700720c */ /* 0x000fe20003fa4070 */
[----:B------:R-:W-:-:S04]  /*3a30*/  IMAD.HI.U32 R13, R9, R70, RZ ;  /* 0x00000046090d7227 */ /* 0x000fc800078e00ff */
[----:B------:R-:W-:Y:S02]  /*3a40*/  IMAD.MOV R68, RZ, RZ, -R13 ;  /* 0x000000ffff447224 */ /* 0x000fe400078e0a0d */
[--C-:B------:R-:W-:Y:S01]  /*3a50*/  @!P6 IMAD.IADD R56, R56, 0x1, -R7.reuse ;  /* 0x000000013838e824 */ /* 0x100fe200078e0a07 */
[----:B------:R-:W-:Y:S01]  /*3a60*/  ISETP.GE.AND P6, PT, R57, RZ, PT ;  /* 0x000000ff3900720c */ /* 0x000fe20003fc6270 */
[C---:B------:R-:W-:Y:S01]  /*3a70*/  IMAD R68, R7.reuse, R68, R70 ;  /* 0x0000004407447224 */ /* 0x040fe200078e0246 */
[----:B------:R-:W-:Y:S01]  /*3a80*/  LOP3.LUT R57, R8, 0x14, RZ, 0xfc, !PT ;  /* 0x0000001408397812 */ /* 0x000fe200078efcff */
[--C-:B------:R-:W-:Y:S01]  /*3a90*/  @!P1 IMAD.IADD R60, R60, 0x1, -R7.reuse ;  /* 0x000000013c3c9824 */ /* 0x100fe200078e0a07 */
[----:B------:R-:W-:Y:S01]  /*3aa0*/  ISETP.GT.U32.AND P0, PT, R7, R56, PT ;  /* 0x000000380700720c */ /* 0x000fe20003f04070 */
[----:B------:R-:W-:Y:S01]  /*3ab0*/  @!P5 IMAD.IADD R66, R66, 0x1, -R7 ;  /* 0x000000014242d824 */ /* 0x000fe200078e0a07 */
[----:B------:R-:W-:Y:S01]  /*3ac0*/  ISETP.GE.AND P1, PT, R17, RZ, PT ;  /* 0x000000ff1100720c */ /* 0x000fe20003f26270 */
[----:B------:R-:W-:Y:S01]  /*3ad0*/  IMAD.HI.U32 R13, R9, R72, RZ ;  /* 0x00000048090d7227 */ /* 0x000fe200078e00ff */
[----:B------:R-:W-:-:S02]  /*3ae0*/  IABS R17, R63 ;  /* 0x0000003f00117213 */ /* 0x000fc40000000000 */
[C---:B------:R-:W-:Y:S01]  /*3af0*/  ISETP.GT.U32.AND P5, PT, R7.reuse, R68, PT ;  /* 0x000000440700720c */ /* 0x040fe20003fa4070 */
[----:B------:R-:W-:Y:S01]  /*3b00*/  IMAD.MOV.U32 R90, RZ, RZ, R64 ;  /* 0x000000ffff5a7224 */ /* 0x000fe200078e0040 */
[----:B------:R-:W-:Y:S01]  /*3b10*/  IABS R64, R57 ;  /* 0x0000003900407213 */ /* 0x000fe20000000000 */
[----:B------:R-:W-:Y:S02]  /*3b20*/  IMAD.MOV.U32 R70, RZ, RZ, R17 ;  /* 0x000000ffff467224 */ /* 0x000fe400078e0011 */
[----:B------:R-:W-:Y:S02]  /*3b30*/  IMAD.MOV R17, RZ, RZ, -R13 ;  /* 0x000000ffff117224 */ /* 0x000fe400078e0a0d */
[----:B------:R-:W-:Y:S02]  /*3b40*/  IMAD.MOV.U32 R92, RZ, RZ, R58 ;  /* 0x000000ffff5c7224 */ /* 0x000fe400078e003a */
[----:B------:R-:W-:Y:S01]  /*3b50*/  @!P3 IMAD.MOV R90, RZ, RZ, -R90 ;  /* 0x000000ffff5ab224 */ /* 0x000fe200078e0a5a */
[C---:B------:R-:W-:Y:S01]  /*3b60*/  ISETP.GT.U32.AND P3, PT, R7.reuse, R66, PT ;  /* 0x000000420700720c */ /* 0x040fe20003f64070 */
[----:B------:R-:W-:Y:S01]  /*3b70*/  IMAD R58, R7, R17, R72 ;  /* 0x00000011073a7224 */ /* 0x000fe200078e0248 */
[----:B------:R-:W-:Y:S01]  /*3b80*/  LOP3.LUT R17, R8, 0x16, RZ, 0xfc, !PT ;  /* 0x0000001608117812 */ /* 0x000fe200078efcff */
[----:B------:R-:W-:Y:S01]  /*3b90*/  @!P0 IMAD.IADD R56, R56, 0x1, -R7 ;  /* 0x0000000138388824 */ /* 0x000fe200078e0a07 */
[----:B------:R-:W-:Y:S01]  /*3ba0*/  IABS R72, R69 ;  /* 0x0000004500487213 */ /* 0x000fe20000000000 */
[----:B------:R-:W-:Y:S01]  /*3bb0*/  IMAD.HI.U32 R13, R9, R70, RZ ;  /* 0x00000046090d7227 */ /* 0x000fe200078e00ff */
[----:B------:R-:W-:-:S02]  /*3bc0*/  IABS R62, R17 ;  /* 0x00000011003e7213 */ /* 0x000fc40000000000 */
[----:B------:R-:W-:Y:S01]  /*3bd0*/  ISETP.GT.U32.AND P0, PT, R7, R58, PT ;  /* 0x0000003a0700720c */ /* 0x000fe20003f04070 */
[----:B------:R-:W-:Y:S01]  /*3be0*/  @!P5 IMAD.IADD R68, R68, 0x1, -R7 ;  /* 0x000000014444d824 */ /* 0x000fe200078e0a07 */
[----:B------:R-:W-:Y:S01]  /*3bf0*/  ISETP.GE.AND P5, PT, R17, RZ, PT ;  /* 0x000000ff1100720c */ /* 0x000fe20003fa6270 */
[----:B------:R-:W-:Y:S02]  /*3c00*/  IMAD.MOV.U32 R96, RZ, RZ, R56 ;  /* 0x000000ffff607224 */ /* 0x000fe400078e0038 */
[----:B------:R-:W-:Y:S02]  /*3c10*/  IMAD.MOV R13, RZ, RZ, -R13 ;  /* 0x000000ffff0d7224 */ /* 0x000fe400078e0a0d */
[----:B------:R-:W-:Y:S02]  /*3c20*/  IMAD.MOV.U32 R94, RZ, RZ, R60 ;  /* 0x000000ffff5e7224 */ /* 0x000fe400078e003c */
[----:B------:R-:W-:Y:S01]  /*3c30*/  @!P1 IMAD.MOV R96, RZ, RZ, -R96 ;  /* 0x000000ffff609224 */ /* 0x000fe200078e0a60 */
[C---:B------:R-:W-:Y:S01]  /*3c40*/  ISETP.GT.U32.AND P1, PT, R7.reuse, R68, PT ;  /* 0x000000440700720c */ /* 0x040fe20003f24070 */
[----:B------:R-:W-:-:S02]  /*3c50*/  IMAD R60, R7, R13, R70 ;  /* 0x0000000d073c7224 */ /* 0x000fc400078e0246 */
[----:B------:R-:W-:-:S04]  /*3c60*/  IMAD.HI.U32 R13, R9, R62, RZ ;  /* 0x0000003e090d7227 */ /* 0x000fc800078e00ff */
[----:B------:R-:W-:Y:S01]  /*3c70*/  @!P3 IMAD.IADD R66, R66, 0x1, -R7 ;  /* 0x000000014242b824 */ /* 0x000fe200078e0a07 */
[----:B------:R-:W-:Y:S01]  /*3c80*/  ISETP.GE.AND P3, PT, R63, RZ, PT ;  /* 0x000000ff3f00720c */ /* 0x000fe20003f66270 */
[----:B------:R-:W-:Y:S01]  /*3c90*/  IMAD.MOV R13, RZ, RZ, -R13 ;  /* 0x000000ffff0d7224 */ /* 0x000fe200078e0a0d */
[----:B------:R-:W-:Y:S01]  /*3ca0*/  LOP3.LUT R63, R8, 0xe, RZ, 0xfc, !PT ;  /* 0x0000000e083f7812 */ /* 0x000fe200078efcff */
[----:B------:R-:W-:Y:S02]  /*3cb0*/  IMAD.MOV.U32 R98, RZ, RZ, R66 ;  /* 0x000000ffff627224 */ /* 0x000fe400078e0042 */
[C---:B------:R-:W-:Y:S02]  /*3cc0*/  IMAD R56, R7.reuse, R13, R62 ;  /* 0x0000000d07387224 */ /* 0x040fe400078e023e */
[--C-:B------:R-:W-:Y:S02]  /*3cd0*/  @!P0 IMAD.IADD R58, R58, 0x1, -R7.reuse ;  /* 0x000000013a3a8824 */ /* 0x100fe400078e0a07 */
[----:B------:R-:W-:Y:S01]  /*3ce0*/  @!P6 IMAD.MOV R98, RZ, RZ, -R98 ;  /* 0x000000ffff62e224 */ /* 0x000fe200078e0a62 */
[C---:B------:R-:W-:Y:S01]  /*3cf0*/  ISETP.GT.U32.AND P6, PT, R7.reuse, R60, PT ;  /* 0x0000003c0700720c */ /* 0x040fe20003fc4070 */
[----:B------:R-:W-:Y:S01]  /*3d00*/  @!P1 IMAD.IADD R68, R68, 0x1, -R7 ;  /* 0x0000000144449824 */ /* 0x000fe200078e0a07 */
[----:B------:R-:W-:Y:S01]  /*3d10*/  ISETP.GT.U32.AND P1, PT, R7, R56, PT ;  /* 0x000000380700720c */ /* 0x000fe20003f24070 */
[----:B------:R-:W-:Y:S01]  /*3d20*/  @!P2 IMAD.MOV R92, RZ, RZ, -R92 ;  /* 0x000000ffff5ca224 */ /* 0x000fe200078e0a5c */
[----:B------:R-:W-:Y:S01]  /*3d30*/  ISETP.GE.AND P2, PT, R59, RZ, PT ;  /* 0x000000ff3b00720c */ /* 0x000fe20003f46270 */
[----:B------:R-:W-:Y:S01]  /*3d40*/  @!P4 IMAD.MOV R94, RZ, RZ, -R94 ;  /* 0x000000ffff5ec224 */ /* 0x000fe200078e0a5e */
[----:B------:R-:W-:Y:S01]  /*3d50*/  ISETP.GT.U32.AND P0, PT, R7, R58, PT ;  /* 0x0000003a0700720c */ /* 0x000fe20003f04070 */
[----:B------:R-:W-:Y:S01]  /*3d60*/  IMAD.MOV.U32 R100, RZ, RZ, R68 ;  /* 0x000000ffff647224 */ /* 0x000fe200078e0044 */
[----:B------:R-:W-:Y:S01]  /*3d70*/  LOP3.LUT R59, R8, 0x12, RZ, 0xfc, !PT ;  /* 0x00000012083b7812 */ /* 0x000fe200078efcff */
[----:B------:R-:W-:Y:S01]  /*3d80*/  IMAD.HI.U32 R13, R9, R64, RZ ;  /* 0x00000040090d7227 */ /* 0x000fe200078e00ff */
[----:B------:R-:W-:-:S02]  /*3d90*/  ISETP.GE.AND P4, PT, R61, RZ, PT ;  /* 0x000000ff3d00720c */ /* 0x000fc40003f86270 */
[----:B------:R-:W-:Y:S01]  /*3da0*/  LOP3.LUT R61, R8, 0x10, RZ, 0xfc, !PT ;  /* 0x00000010083d7812 */ /* 0x000fe200078efcff */
[--C-:B------:R-:W-:Y:S01]  /*3db0*/  @!P6 IMAD.IADD R60, R60, 0x1, -R7.reuse ;  /* 0x000000013c3ce824 */ /* 0x100fe200078e0a07 */
[----:B------:R-:W-:Y:S01]  /*3dc0*/  IABS R17, R59 ;  /* 0x0000003b00117213 */ /* 0x000fe20000000000 */
[----:B------:R-:W-:Y:S01]  /*3dd0*/  @!P1 IMAD.IADD R56, R56, 0x1, -R7 ;  /* 0x0000000138389824 */ /* 0x000fe200078e0a07 */
[----:B------:R-:W-:Y:S01]  /*3de0*/  IABS R70, R61 ;  /* 0x0000003d00467213 */ /* 0x000fe20000000000 */
[----:B------:R-:W-:Y:S01]  /*3df0*/  @!P2 IMAD.MOV R100, RZ, RZ, -R100 ;  /* 0x000000ffff64a224 */ /* 0x000fe200078e0a64 */
[C---:B------:R-:W-:Y:S01]  /*3e00*/  ISETP.GT.U32.AND P2, PT, R7.reuse, R60, PT ;  /* 0x0000003c0700720c */ /* 0x040fe20003f44070 */
[----:B------:R-:W-:Y:S01]  /*3e10*/  IMAD.MOV.U32 R66, RZ, RZ, R17 ;  /* 0x000000ffff427224 */ /* 0x000fe200078e0011 */
[----:B------:R-:W-:Y:S01]  /*3e20*/  ISETP.GT.U32.AND P1, PT, R7, R56, PT ;  /* 0x000000380700720c */ /* 0x000fe20003f24070 */
[----:B------:R-:W-:Y:S01]  /*3e30*/  @!P0 IMAD.IADD R58, R58, 0x1, -R7 ;  /* 0x000000013a3a8824 */ /* 0x000fe200078e0a07 */
[----:B------:R-:W-:Y:S01]  /*3e40*/  ISETP.GE.AND P0, PT, R57, RZ, PT ;  /* 0x000000ff3900720c */ /* 0x000fe20003f06270 */
[----:B------:R-:W-:Y:S01]  /*3e50*/  IMAD.HI.U32 R17, R9, R66, RZ ;  /* 0x0000004209117227 */ /* 0x000fe200078e00ff */
[----:B------:R-:W-:-:S02]  /*3e60*/  IABS R68, R65 ;  /* 0x0000004100447213 */ /* 0x000fc40000000000 */
[----:B------:R-:W-:Y:S01]  /*3e70*/  ISETP.GE.AND P6, PT, R59, RZ, PT ;  /* 0x000000ff3b00720c */ /* 0x000fe20003fc6270 */
[----:B------:R-:W-:-:S04]  /*3e80*/  IMAD.HI.U32 R57, R9, R70, RZ ;  /* 0x0000004609397227 */ /* 0x000fc800078e00ff */
[----:B------:R-:W-:Y:S02]  /*3e90*/  IMAD.MOV R13, RZ, RZ, -R13 ;  /* 0x000000ffff0d7224 */ /* 0x000fe400078e0a0d */
[----:B------:R-:W-:Y:S02]  /*3ea0*/  IMAD.MOV R17, RZ, RZ, -R17 ;  /* 0x000000ffff117224 */ /* 0x000fe400078e0a11 */
[----:B------:R-:W-:Y:S02]  /*3eb0*/  IMAD.MOV R57, RZ, RZ, -R57 ;  /* 0x000000ffff397224 */ /* 0x000fe400078e0a39 */
[C---:B------:R-:W-:Y:S02]  /*3ec0*/  IMAD R62, R7.reuse, R13, R64 ;  /* 0x0000000d073e7224 */ /* 0x040fe400078e0240 */
[----:B------:R-:W-:Y:S02]  /*3ed0*/  IMAD.MOV.U32 R102, RZ, RZ, R58 ;  /* 0x000000ffff667224 */ /* 0x000fe400078e003a */
[C---:B------:R-:W-:Y:S01]  /*3ee0*/  IMAD R58, R7.reuse, R17, R66 ;  /* 0x00000011073a7224 */ /* 0x040fe200078e0242 */
[----:B------:R-:W-:Y:S01]  /*3ef0*/  IABS R66, R63 ;  /* 0x0000003f00427213 */ /* 0x000fe20000000000 */
[C---:B------:R-:W-:Y:S01]  /*3f00*/  IMAD R64, R7.reuse, R57, R70 ;  /* 0x0000003907407224 */ /* 0x040fe200078e0246 */
[----:B------:R-:W-:Y:S01]  /*3f10*/  IABS R70, R67 ;  /* 0x0000004300467213 */ /* 0x000fe20000000000 */
[--C-:B------:R-:W-:Y:S01]  /*3f20*/  @!P2 IMAD.IADD R60, R60, 0x1, -R7.reuse ;  /* 0x000000013c3ca824 */ /* 0x100fe200078e0a07 */
[C---:B------:R-:W-:Y:S01]  /*3f30*/  ISETP.GT.U32.AND P2, PT, R7.reuse, R58, PT ;  /* 0x0000003a0700720c */ /* 0x040fe20003f44070 */
[----:B------:R-:W-:Y:S01]  /*3f40*/  @!P1 IMAD.IADD R56, R56, 0x1, -R7 ;  /* 0x0000000138389824 */ /* 0x000fe200078e0a07 */
[----:B------:R-:W-:Y:S01]  /*3f50*/  ISETP.GT.U32.AND P1, PT, R7, R64, PT ;  /* 0x000000400700720c */ /* 0x000fe20003f24070 */
[----:B------:R-:W-:-:S04]  /*3f60*/  IMAD.HI.U32 R13, R9, R66, RZ ;  /* 0x00000042090d7227 */ /* 0x000fc800078e00ff */
[----:B------:R-:W-:-:S04]  /*3f70*/  IMAD.HI.U32 R17, R9, R68, RZ ;  /* 0x0000004409117227 */ /* 0x000fc800078e00ff */
[----:B------:R-:W-:Y:S01]  /*3f80*/  @!P4 IMAD.MOV R102, RZ, RZ, -R102 ;  /* 0x000000ffff66c224 */ /* 0x000fe200078e0a66 */
[C---:B------:R-:W-:Y:S01]  /*3f90*/  ISETP.GT.U32.AND P4, PT, R7.reuse, R62, PT ;  /* 0x0000003e0700720c */ /* 0x040fe20003f84070 */
[--C-:B------:R-:W-:Y:S02]  /*3fa0*/  @!P2 IMAD.IADD R58, R58, 0x1, -R7.reuse ;  /* 0x000000013a3aa824 */ /* 0x100fe400078e0a07 */
[----:B------:R-:W-:Y:S02]  /*3fb0*/  @!P1 IMAD.IADD R64, R64, 0x1, -R7 ;  /* 0x0000000140409824 */ /* 0x000fe400078e0a07 */
[----:B------:R-:W-:Y:S01]  /*3fc0*/  IMAD.MOV R13, RZ, RZ, -R13 ;  /* 0x000000ffff0d7224 */ /* 0x000fe200078e0a0d */
[C---:B------:R-:W-:Y:S01]  /*3fd0*/  ISETP.GT.U32.AND P2, PT, R7.reuse, R58, PT ;  /* 0x0000003a0700720c */ /* 0x040fe20003f44070 */
[----:B------:R-:W-:Y:S01]  /*3fe0*/  IMAD.MOV R17, RZ, RZ, -R17 ;  /* 0x000000ffff117224 */ /* 0x000fe200078e0a11 */
[C---:B------:R-:W-:Y:S01]  /*3ff0*/  ISETP.GT.U32.AND P1, PT, R7.reuse, R64, PT ;  /* 0x000000400700720c */ /* 0x040fe20003f24070 */
[----:B------:R-:W-:-:S02]  /*4000*/  IMAD R66, R7, R13, R66 ;  /* 0x0000000d07427224 */ /* 0x000fc400078e0242 */
[----:B------:R-:W-:Y:S02]  /*4010*/  IMAD R68, R7, R17, R68 ;  /* 0x0000001107447224 */ /* 0x000fe400078e0244 */
[----:B------:R-:W-:-:S04]  /*4020*/  IMAD.HI.U32 R57, R9, R70, RZ ;  /* 0x0000004609397227 */ /* 0x000fc800078e00ff */
[----:B------:R-:W-:-:S04]  /*4030*/  IMAD.HI.U32 R59, R9, R72, RZ ;  /* 0x00000048093b7227 */ /* 0x000fc800078e00ff */
[--C-:B------:R-:W-:Y:S01]  /*4040*/  @!P2 IMAD.IADD R58, R58, 0x1, -R7.reuse ;  /* 0x000000013a3aa824 */ /* 0x100fe200078e0a07 */
[C---:B------:R-:W-:Y:S01]  /*4050*/  ISETP.GT.U32.AND P2, PT, R7.reuse, R66, PT ;  /* 0x000000420700720c */ /* 0x040fe20003f44070 */
[--C-:B------:R-:W-:Y:S01]  /*4060*/  @!P1 IMAD.IADD R64, R64, 0x1, -R7.reuse ;  /* 0x0000000140409824 */ /* 0x100fe200078e0a07 */
[C---:B------:R-:W-:Y:S01]  /*4070*/  ISETP.GT.U32.AND P1, PT, R7.reuse, R68, PT ;  /* 0x000000440700720c */ /* 0x040fe20003f24070 */
[----:B------:R-:W-:Y:S02]  /*4080*/  @!P4 IMAD.IADD R62, R62, 0x1, -R7 ;  /* 0x000000013e3ec824 */ /* 0x000fe400078e0a07 */
[----:B------:R-:W-:Y:S02]  /*4090*/  IMAD.MOV R57, RZ, RZ, -R57 ;  /* 0x000000ffff397224 */ /* 0x000fe400078e0a39 */
[----:B------:R-:W-:Y:S01]  /*40a0*/  IMAD.MOV R59, RZ, RZ, -R59 ;  /* 0x000000ffff3b7224 */ /* 0x000fe200078e0a3b */
[C---:B------:R-:W-:Y:S01]  /*40b0*/  ISETP.GT.U32.AND P4, PT, R7.reuse, R62, PT ;  /* 0x0000003e0700720c */ /* 0x040fe20003f84070 */
[C---:B------:R-:W-:Y:S01]  /*40c0*/  IMAD R70, R7.reuse, R57, R70 ;  /* 0x0000003907467224 */ /* 0x040fe200078e0246 */
[C---:B------:R-:W-:Y:S01]  /*40d0*/  LOP3.LUT R57, R8.reuse, 0x6, RZ, 0xfc, !PT ;  /* 0x0000000608397812 */ /* 0x040fe200078efcff */
[C---:B------:R-:W-:Y:S01]  /*40e0*/  IMAD R72, R7.reuse, R59, R72 ;  /* 0x0000003b07487224 */ /* 0x040fe200078e0248 */
[----:B------:R-:W-:Y:S01]  /*40f0*/  LOP3.LUT R59, R8, 0x4, RZ, 0xfc, !PT ;  /* 0x00000004083b7812 */ /* 0x000fe200078efcff */
[--C-:B------:R-:W-:Y:S01]  /*4100*/  @!P2 IMAD.IADD R66, R66, 0x1, -R7.reuse ;  /* 0x000000014242a824 */ /* 0x100fe200078e0a07 */
[C---:B------:R-:W-:Y:S01]  /*4110*/  ISETP.GT.U32.AND P2, PT, R7.reuse, R70, PT ;  /* 0x000000460700720c */ /* 0x040fe20003f44070 */
[----:B------:R-:W-:Y:S01]  /*4120*/  @!P1 IMAD.IADD R68, R68, 0x1, -R7 ;  /* 0x0000000144449824 */ /* 0x000fe200078e0a07 */
[C---:B------:R-:W-:Y:S01]  /*4130*/  ISETP.GT.U32.AND P1, PT, R7.reuse, R72, PT ;  /* 0x000000480700720c */ /* 0x040fe20003f24070 */
[----:B------:R-:W-:Y:S01]  /*4140*/  IMAD.MOV.U32 R104, RZ, RZ, R60 ;  /* 0x000000ffff687224 */ /* 0x000fe200078e003c */
[----:B------:R-:W-:Y:S01]  /*4150*/  IABS R74, R57 ;  /* 0x00000039004a7213 */ /* 0x000fe20000000000 */
[----:B------:R-:W-:Y:S01]  /*4160*/  IMAD.MOV.U32 R106, RZ, RZ, R56 ;  /* 0x000000ffff6a7224 */ /* 0x000fe200078e0038 */
[----:B------:R-:W-:Y:S01]  /*4170*/  IABS R78, R59 ;  /* 0x0000003b004e7213 */ /* 0x000fe20000000000 */
[----:B------:R-:W-:Y:S01]  /*4180*/  @!P3 IMAD.MOV R104, RZ, RZ, -R104 ;  /* 0x000000ffff68b224 */ /* 0x000fe200078e0a68 */
[----:B------:R-:W-:Y:S01]  /*4190*/  ISETP.GT.U32.AND P3, PT, R7, R66, PT ;  /* 0x000000420700720c */ /* 0x000fe20003f64070 */
[----:B------:R-:W-:-:S04]  /*41a0*/  IMAD.HI.U32 R13, R9, R74, RZ ;  /* 0x0000004a090d7227 */ /* 0x000fc800078e00ff */
[----:B------:R-:W-:Y:S01]  /*41b0*/  @!P4 IMAD.IADD R62, R62, 0x1, -R7 ;  /* 0x000000013e3ec824 */ /* 0x000fe200078e0a07 */
[----:B------:R-:W-:Y:S01]  /*41c0*/  ISETP.GE.AND P4, PT, R61, RZ, PT ;  /* 0x000000ff3d00720c */ /* 0x000fe20003f86270 */
[----:B------:R-:W-:Y:S01]  /*41d0*/  IMAD.MOV R56, RZ, RZ, -R13 ;  /* 0x000000ffff387224 */ /* 0x000fe200078e0a0d */
[----:B------:R-:W-:Y:S01]  /*41e0*/  LOP3.LUT R61, R8, 0x2, RZ, 0xfc, !PT ;  /* 0x00000002083d7812 */ /* 0x000fe200078efcff */
[--C-:B------:R-:W-:Y:S02]  /*41f0*/  @!P2 IMAD.IADD R70, R70, 0x1, -R7.reuse ;  /* 0x000000014646a824 */ /* 0x100fe400078e0a07 */
[----:B------:R-:W-:Y:S01]  /*4200*/  @!P1 IMAD.IADD R72, R72, 0x1, -R7 ;  /* 0x0000000148489824 */ /* 0x000fe200078e0a07 */
[----:B------:R-:W-:Y:S01]  /*4210*/  IABS R80, R61 ;  /* 0x0000003d00507213 */ /* 0x000fe20000000000 */
[C---:B------:R-:W-:Y:S01]  /*4220*/  IMAD R56, R7.reuse, R56, R74 ;  /* 0x0000003807387224 */ /* 0x040fe200078e024a */
[C---:B------:R-:W-:Y:S01]  /*4230*/  ISETP.GT.U32.AND P2, PT, R7.reuse, R70, PT ;  /* 0x000000460700720c */ /* 0x040fe20003f44070 */
[----:B------:R-:W-:Y:S01]  /*4240*/  @!P5 IMAD.MOV R106, RZ, RZ, -R106 ;  /* 0x000000ffff6ad224 */ /* 0x000fe200078e0a6a */
[----:B------:R-:W-:Y:S01]  /*4250*/  ISETP.GT.U32.AND P5, PT, R7, R68, PT ;  /* 0x000000440700720c */ /* 0x000fe20003fa4070 */
[----:B------:R-:W-:Y:S01]  /*4260*/  IMAD.HI.U32 R17, R9, R78, RZ ;  /* 0x0000004e09117227 */ /* 0x000fe200078e00ff */
[----:B------:R-:W-:-:S03]  /*4270*/  ISETP.GT.U32.AND P1, PT, R7, R72, PT ;  /* 0x000000480700720c */ /* 0x000fc60003f24070 */
[----:B------:R-:W-:-:S04]  /*4280*/  IMAD.HI.U32 R13, R9, R76, RZ ;  /* 0x0000004c090d7227 */ /* 0x000fc800078e00ff */
[----:B------:R-:W-:Y:S01]  /*4290*/  @!P3 IMAD.IADD R66, R66, 0x1, -R7 ;  /* 0x000000014242b824 */ /* 0x000fe200078e0a07 */
[----:B------:R-:W-:Y:S01]  /*42a0*/  ISETP.GT.U32.AND P3, PT, R7, R56, PT ;  /* 0x000000380700720c */ /* 0x000fe20003f64070 */
[----:B------:R-:W-:-:S04]  /*42b0*/  IMAD.HI.U32 R9, R9, R80, RZ ;  /* 0x0000005009097227 */ /* 0x000fc800078e00ff */
[----:B------:R-:W-:Y:S02]  /*42c0*/  IMAD.MOV R13, RZ, RZ, -R13 ;  /* 0x000000ffff0d7224 */ /* 0x000fe400078e0a0d */
[----:B------:R-:W-:Y:S02]  /*42d0*/  IMAD.MOV R17, RZ, RZ, -R17 ;  /* 0x000000ffff117224 */ /* 0x000fe400078e0a11 */
[----:B------:R-:W-:Y:S02]  /*42e0*/  IMAD.MOV R9, RZ, RZ, -R9 ;  /* 0x000000ffff097224 */ /* 0x000fe400078e0a09 */
[C---:B------:R-:W-:Y:S02]  /*42f0*/  IMAD R76, R7.reuse, R13, R76 ;  /* 0x0000000d074c7224 */ /* 0x040fe400078e024c */
[C---:B------:R-:W-:Y:S01]  /*4300*/  IMAD R60, R7.reuse, R17, R78 ;  /* 0x00000011073c7224 */ /* 0x040fe200078e024e */
[----:B------:R-:W1:Y:S01]  /*4310*/  LDC.64 R12, c[0x0][0x210] ;  /* 0x00008400ff0c7b82 */ /* 0x000e620000000a00 */
[C---:B------:R-:W-:Y:S01]  /*4320*/  IMAD R74, R7.reuse, R9, R80 ;  /* 0x00000009074a7224 */ /* 0x040fe200078e0250 */
[----:B------:R-:W-:Y:S01]  /*4330*/  SHF.R.U32.HI R9, RZ, 0x4, R216 ;  /* 0x00000004ff097819 */ /* 0x000fe200000116d8 */
[--C-:B------:R-:W-:Y:S01]  /*4340*/  @!P5 IMAD.IADD R68, R68, 0x1, -R7.reuse ;  /* 0x000000014444d824 */ /* 0x100fe200078e0a07 */
[C---:B------:R-:W-:Y:S01]  /*4350*/  ISETP.GT.U32.AND P5, PT, R7.reuse, R76, PT ;  /* 0x0000004c0700720c */ /* 0x040fe20003fa4070 */
[--C-:B------:R-:W-:Y:S01]  /*4360*/  @!P2 IMAD.IADD R70, R70, 0x1, -R7.reuse ;  /* 0x000000014646a824 */ /* 0x100fe200078e0a07 */
[C---:B------:R-:W-:Y:S01]  /*4370*/  ISETP.GT.U32.AND P2, PT, R7.reuse, R60, PT ;  /* 0x0000003c0700720c */ /* 0x040fe20003f44070 */
[--C-:B------:R-:W-:Y:S01]  /*4380*/  @!P1 IMAD.IADD R72, R72, 0x1, -R7.reuse ;  /* 0x0000000148489824 */ /* 0x100fe200078e0a07 */
[----:B------:R-:W-:Y:S01]  /*4390*/  ISETP.GT.U32.AND P1, PT, R7, R74, PT ;  /* 0x0000004a0700720c */ /* 0x000fe20003f24070 */
[----:B------:R-:W-:Y:S01]  /*43a0*/  IMAD.MOV.U32 R108, RZ, RZ, R62 ;  /* 0x000000ffff6c7224 */ /* 0x000fe200078e003e */
[----:B------:R-:W-:Y:S01]  /*43b0*/  SGXT.U32 R71, R9, 0xe ;  /* 0x0000000e0947781a */ /* 0x000fe20000000000 */
[--C-:B------:R-:W-:Y:S01]  /*43c0*/  @!P3 IMAD.IADD R56, R56, 0x1, -R7.reuse ;  /* 0x000000013838b824 */ /* 0x100fe200078e0a07 */
[----:B------:R-:W-:Y:S01]  /*43d0*/  ISETP.GE.AND P3, PT, R63, RZ, PT ;  /* 0x000000ff3f00720c */ /* 0x000fe20003f66270 */
[----:B------:R-:W-:Y:S01]  /*43e0*/  @!P0 IMAD.MOV R108, RZ, RZ, -R108 ;  /* 0x000000ffff6c8224 */ /* 0x000fe200078e0a6c */
[----:B------:R-:W2:Y:S01]  /*43f0*/  LDC R17, c[0x0][0x23c] ;  /* 0x00008f00ff117b82 */ /* 0x000ea20000000800 */
[----:B------:R-:W-:Y:S01]  /*4400*/  IMAD.MOV.U32 R112, RZ, RZ, R64 ;  /* 0x000000ffff707224 */ /* 0x000fe200078e0040 */
[----:B------:R-:W-:Y:S01]  /*4410*/  ISETP.GT.U32.AND P0, PT, R7, R56, PT ;  /* 0x000000380700720c */ /* 0x000fe20003f04070 */
[--C-:B------:R-:W-:Y:S01]  /*4420*/  @!P5 IMAD.IADD R76, R76, 0x1, -R7.reuse ;  /* 0x000000014c4cd824 */ /* 0x100fe200078e0a07 */
[----:B------:R-:W-:Y:S01]  /*4430*/  IADD3 R9, P5, R71, 0x80, RZ ;  /* 0x0000008047097810 */ /* 0x000fe20007fbe0ff */
[----:B------:R-:W-:-:S02]  /*4440*/  @!P2 IMAD.IADD R60, R60, 0x1, -R7 ;  /* 0x000000013c3ca824 */ /* 0x000fc400078e0a07 */
[----:B------:R-:W-:Y:S01]  /*4450*/  IMAD.MOV.U32 R114, RZ, RZ, R66 ;  /* 0x000000ffff727224 */ /* 0x000fe200078e0042 */
[C---:B------:R-:W-:Y:S01]  /*4460*/  ISETP.GT.U32.AND P2, PT, R7.reuse, R76, PT ;  /* 0x0000004c0700720c */ /* 0x040fe20003f44070 */
[--C-:B------:R-:W-:Y:S01]  /*4470*/  @!P1 IMAD.IADD R74, R74, 0x1, -R7.reuse ;  /* 0x000000014a4a9824 */ /* 0x100fe200078e0a07 */
[----:B------:R-:W3:Y:S01]  /*4480*/  LDC R71, c[0x0][0x234] ;  /* 0x00008d00ff477b82 */ /* 0x000ee20000000800 */
[----:B------:R-:W-:Y:S01]  /*4490*/  @!P4 IMAD.MOV R112, RZ, RZ, -R112 ;  /* 0x000000ffff70c224 */ /* 0x000fe200078e0a70 */
[C---:B------:R-:W-:Y:S01]  /*44a0*/  ISETP.GT.U32.AND P4, PT, R7.reuse, R60, PT ;  /* 0x0000003c0700720c */ /* 0x040fe20003f84070 */
[----:B------:R-:W-:Y:S01]  /*44b0*/  @!P3 IMAD.MOV R114, RZ, RZ, -R114 ;  /* 0x000000ffff72b224 */ /* 0x000fe200078e0a72 */
[----:B------:R-:W-:Y:S01]  /*44c0*/  ISETP.GT.U32.AND P3, PT, R7, R74, PT ;  /* 0x0000004a0700720c */ /* 0x000fe20003f64070 */
[----:B------:R-:W-:Y:S01]  /*44d0*/  @!P0 IMAD.IADD R56, R56, 0x1, -R7 ;  /* 0x0000000138388824 */ /* 0x000fe200078e0a07 */
[----:B------:R-:W-:Y:S01]  /*44e0*/  ISETP.GE.AND P0, PT, R65, RZ, PT ;  /* 0x000000ff4100720c */ /* 0x000fe20003f06270 */
[----:B------:R-:W-:Y:S01]  /*44f0*/  IMAD.MOV.U32 R110, RZ, RZ, R58 ;  /* 0x000000ffff6e7224 */ /* 0x000fe200078e003a */
[----:B------:R-:W-:Y:S01]  /*4500*/  ISETP.GE.AND P1, PT, R67, RZ, PT ;  /* 0x000000ff4300720c */ /* 0x000fe20003f26270 */
[----:B------:R-:W-:Y:S01]  /*4510*/  IMAD.MOV.U32 R116, RZ, RZ, R68 ;  /* 0x000000ffff747224 */ /* 0x000fe200078e0044 */
[----:B------:R-:W-:Y:S01]  /*4520*/  R2UR UR4, R9 ;  /* 0x00000000090472ca */ /* 0x000fe200000e0000 */
[----:B------:R-:W-:Y:S01]  /*4530*/  @!P6 IMAD.MOV R110, RZ, RZ, -R110 ;  /* 0x000000ffff6ee224 */ /* 0x000fe200078e0a6e */
[----:B------:R-:W-:Y:S01]  /*4540*/  ISETP.GE.AND P6, PT, R8, RZ, PT ;  /* 0x000000ff0800720c */ /* 0x000fe20003fc6270 */
[----:B------:R-:W-:-:S02]  /*4550*/  IMAD.MOV.U32 R8, RZ, RZ, RZ ;  /* 0x000000ffff087224 */ /* 0x000fc400078e00ff */
[--C-:B------:R-:W-:Y:S01]  /*4560*/  @!P2 IMAD.IADD R76, R76, 0x1, -R7.reuse ;  /* 0x000000014c4ca824 */ /* 0x100fe200078e0a07 */
[----:B------:R-:W-:Y:S01]  /*4570*/  ISETP.GE.AND P2, PT, R69, RZ, PT ;  /* 0x000000ff4500720c */ /* 0x000fe20003f46270 */
[--C-:B------:R-:W-:Y:S01]  /*4580*/  @!P4 IMAD.IADD R60, R60, 0x1, -R7.reuse ;  /* 0x000000013c3cc824 */ /* 0x100fe200078e0a07 */
[----:B------:R-:W-:Y:S01]  /*4590*/  IADD3.X R8, R8, 0x40000040, RZ, P5, !PT ;  /* 0x4000004008087810 */ /* 0x000fe20002ffe4ff */
[----:B------:R-:W-:Y:S01]  /*45a0*/  @!P3 IMAD.IADD R74, R74, 0x1, -R7 ;  /* 0x000000014a4ab824 */ /* 0x000fe200078e0a07 */
[----:B------:R-:W-:Y:S01]  /*45b0*/  ISETP.NE.AND P3, PT, R3, RZ, PT ;  /* 0x000000ff0300720c */ /* 0x000fe20003f65270 */
[----:B------:R-:W-:Y:S01]  /*45c0*/  @!P0 IMAD.MOV R116, RZ, RZ, -R116 ;  /* 0x000000ffff748224 */ /* 0x000fe200078e0a74 */
[----:B------:R-:W-:Y:S01]  /*45d0*/  LOP3.LUT R7, RZ, R3, RZ, 0x33, !PT ;  /* 0x00000003ff077212 */ /* 0x000fe200078e33ff */
[----:B------:R-:W-:Y:S01]  /*45e0*/  IMAD.MOV.U32 R118, RZ, RZ, R70 ;  /* 0x000000ffff767224 */ /* 0x000fe200078e0046 */
[----:B------:R-:W-:Y:S01]  /*45f0*/  ISETP.GE.AND P4, PT, R57, RZ, PT ;  /* 0x000000ff3900720c */ /* 0x000fe20003f86270 */
[----:B------:R-:W4:Y:S01]  /*4600*/  LDC.64 R2, c[0x0][0x218] ;  /* 0x00008600ff027b82 */ /* 0x000f220000000a00 */
[----:B------:R-:W-:Y:S01]  /*4610*/  ISETP.GE.AND P5, PT, R59, RZ, PT ;  /* 0x000000ff3b00720c */ /* 0x000fe20003fa6270 */
[----:B------:R-:W-:Y:S01]  /*4620*/  IMAD.MOV.U32 R120, RZ, RZ, R72 ;  /* 0x000000ffff787224 */ /* 0x000fe200078e0048 */
[----:B------:R-:W-:Y:S01]  /*4630*/  ISETP.GE.AND P0, PT, R61, RZ, PT ;  /* 0x000000ff3d00720c */ /* 0x000fe20003f06270 */
[----:B------:R-:W-:Y:S01]  /*4640*/  IMAD.MOV.U32 R122, RZ, RZ, R56 ;  /* 0x000000ffff7a7224 */ /* 0x000fe200078e0038 */
[----:B------:R-:W-:Y:S01]  /*4650*/  R2UR UR5, R8 ;  /* 0x00000000080572ca */ /* 0x000fe200000e0000 */
[----:B------:R-:W-:Y:S01]  /*4660*/  IMAD.MOV.U32 R128, RZ, RZ, R76 ;  /* 0x000000ffff807224 */ /* 0x000fe200078e004c */
[C---:B------:R-:W-:Y:S01]  /*4670*/  SEL R16, R7.reuse, R16, !P3 ;  /* 0x0000001007107207 */ /* 0x040fe20005800000 */
[----:B------:R-:W-:Y:S01]  /*4680*/  IMAD.MOV.U32 R124, RZ, RZ, R60 ;  /* 0x000000ffff7c7224 */ /* 0x000fe200078e003c */
[C---:B------:R-:W-:Y:S01]  /*4690*/  SEL R11, R7.reuse, R11, !P3 ;  /* 0x0000000b070b7207 */ /* 0x040fe20005800000 */
[----:B------:R-:W-:Y:S01]  /*46a0*/  IMAD.MOV.U32 R126, RZ, RZ, R74 ;  /* 0x000000ffff7e7224 */ /* 0x000fe200078e004a */
[C---:B------:R-:W-:Y:S01]  /*46b0*/  SEL R8, R7.reuse, R18, !P3 ;  /* 0x0000001207087207 */ /* 0x040fe20005800000 */
[----:B------:R-:W-:Y:S01]  /*46c0*/  @!P1 IMAD.MOV R118, RZ, RZ, -R118 ;  /* 0x000000ffff769224 */ /* 0x000fe200078e0a76 */
        /* <DEDUP_REMOVED lines=11> */
[----:B---3--:R-:W-:Y:S01]  /*4780*/  IMAD R4, R4, R71, RZ ;  /* 0x0000004704047224 */ /* 0x008fe200078e02ff */
[----:B------:R-:W-:Y:S01]  /*4790*/  SEL R60, R7, R25, !P3 ;  /* 0x00000019073c7207 */ /* 0x000fe20005800000 */
[-C--:B------:R-:W-:Y:S01]  /*47a0*/  IMAD R5, R5, R71.reuse, RZ ;  /* 0x0000004705057224 */ /* 0x080fe200078e02ff */
[C---:B------:R-:W-:Y:S01]  /*47b0*/  SEL R26, R7.reuse, R26, !P3 ;  /* 0x0000001a071a7207 */ /* 0x040fe20005800000 */
[----:B------:R-:W-:Y:S01]  /*47c0*/  IMAD R0, R0, R71, RZ ;  /* 0x0000004700007224 */ /* 0x000fe200078e02ff */
[C---:B------:R-:W-:Y:S01]  /*47d0*/  SEL R61, R7.reuse, R27, !P3 ;  /* 0x0000001b073d7207 */ /* 0x040fe20005800000 */
[----:B------:R-:W-:Y:S01]  /*47e0*/  IMAD R6, R6, R71, RZ ;  /* 0x0000004706067224 */ /* 0x000fe200078e02ff */
[----:B------:R-:W-:Y:S01]  /*47f0*/  SEL R28, R7, R28, !P3 ;  /* 0x0000001c071c7207 */ /* 0x000fe20005800000 */
[----:B0-----:R-:W-:Y:S01]  /*4800*/  IMAD R11, R11, R141, RZ ;  /* 0x0000008d0b0b7224 */ /* 0x001fe200078e02ff */
[----:B------:R-:W-:Y:S01]  /*4810*/  SEL R62, R7, R29, !P3 ;  /* 0x0000001d073e7207 */ /* 0x000fe20005800000 */
[-C--:B------:R-:W-:Y:S01]  /*4820*/  IMAD R9, R9, R141.reuse, RZ ;  /* 0x0000008d09097224 */ /* 0x080fe200078e02ff */
[----:B------:R-:W-:Y:S01]  /*4830*/  SEL R30, R7, R30, !P3 ;  /* 0x0000001e071e7207 */ /* 0x000fe20005800000 */
[----:B------:R-:W-:Y:S01]  /*4840*/  IMAD R57, R57, R141, RZ ;  /* 0x0000008d39397224 */ /* 0x000fe200078e02ff */
[C---:B------:R-:W-:Y:S01]  /*4850*/  SEL R63, R7.reuse, R31, !P3 ;  /* 0x0000001f073f7207 */ /* 0x040fe20005800000 */
[-C--:B------:R-:W-:Y:S01]  /*4860*/  IMAD R25, R58, R141.reuse, RZ ;  /* 0x0000008d3a197224 */ /* 0x080fe200078e02ff */
[----:B------:R-:W-:Y:S01]  /*4870*/  SEL R32, R7, R32, !P3 ;  /* 0x0000002007207207 */ /* 0x000fe20005800000 */
[----:B------:R-:W-:Y:S01]  /*4880*/  IMAD R59, R59, R141, RZ ;  /* 0x0000008d3b3b7224 */ /* 0x000fe200078e02ff */
[C---:B------:R-:W-:Y:S01]  /*4890*/  SEL R64, R7.reuse, R33, !P3 ;  /* 0x0000002107407207 */ /* 0x040fe20005800000 */
[-C--:B------:R-:W-:Y:S01]  /*48a0*/  IMAD R27, R24, R141.reuse, RZ ;  /* 0x0000008d181b7224 */ /* 0x080fe200078e02ff */
[C---:B------:R-:W-:Y:S01]  /*48b0*/  SEL R34, R7.reuse, R34, !P3 ;  /* 0x0000002207227207 */ /* 0x040fe20005800000 */
        /* <DEDUP_REMOVED lines=88> */
[----:B------:R-:W-:Y:S01]  /*4e40*/  IMAD R123, R110, R141, RZ ;  /* 0x0000008d6e7b7224 */ /* 0x000fe200078e02ff */
[----:B------:R-:W-:Y:S01]  /*4e50*/  SEL R128, R7, R128, !P3 ;  /* 0x0000008007807207 */ /* 0x000fe20005800000 */
[----:B--2---:R-:W-:Y:S01]  /*4e60*/  IMAD R7, R73, R17, RZ ;  /* 0x0000001149077224 */ /* 0x004fe200078e02ff */
[-C--:B-1----:R-:W-:Y:S01]  /*4e70*/  LEA R20, P1, R4, R12.reuse, 0x1 ;  /* 0x0000000c04147211 */ /* 0x082fe200078208ff */
[-C--:B------:R-:W-:Y:S01]  /*4e80*/  IMAD R73, R70, R141.reuse, RZ ;  /* 0x0000008d46497224 */ /* 0x080fe200078e02ff */
[----:B------:R-:W-:Y:S01]  /*4e90*/  LEA R22, P0, R5, R12, 0x1 ;  /* 0x0000000c05167211 */ /* 0x000fe200078008ff */
[-C--:B------:R-:W-:Y:S01]  /*4ea0*/  IMAD R125, R112, R141.reuse, RZ ;  /* 0x0000008d707d7224 */ /* 0x080fe200078e02ff */
[C---:B----4-:R-:W-:Y:S01]  /*4eb0*/  LEA R2, P4, R7.reuse, R2, 0x1 ;  /* 0x0000000207027211 */ /* 0x050fe200078808ff */
[----:B------:R-:W-:Y:S01]  /*4ec0*/  IMAD R127, R114, R141, RZ ;  /* 0x0000008d727f7224 */ /* 0x000fe200078e02ff */
[----:B------:R-:W-:Y:S01]  /*4ed0*/  LEA.HI.X.SX32 R21, R4, R13, 0x1, P1 ;  /* 0x0000000d04157211 */ /* 0x000fe200008f0eff */
[----:B------:R-:W-:Y:S01]  /*4ee0*/  IMAD R129, R116, R141, RZ ;  /* 0x0000008d74817224 */ /* 0x000fe200078e02ff */
[----:B------:R-:W-:Y:S01]  /*4ef0*/  LEA.HI.X.SX32 R4, R7, R3, 0x1, P4 ;  /* 0x0000000307047211 */ /* 0x000fe200020f0eff */
[-C--:B------:R-:W-:Y:S01]  /*4f00*/  IMAD R3, R16, R141.reuse, RZ ;  /* 0x0000008d10037224 */ /* 0x080fe200078e02ff */
[-C--:B------:R-:W-:Y:S01]  /*4f10*/  LEA R18, P2, R0, R12.reuse, 0x1 ;  /* 0x0000000c00127211 */ /* 0x080fe200078408ff */
[-C--:B------:R-:W-:Y:S01]  /*4f20*/  IMAD R7, R56, R141.reuse, RZ ;  /* 0x0000008d38077224 */ /* 0x080fe200078e02ff */
[----:B------:R-:W-:Y:S01]  /*4f30*/  LEA R12, P3, R6, R12, 0x1 ;  /* 0x0000000c060c7211 */ /* 0x000fe200078608ff */
[----:B------:R-:W-:Y:S01]  /*4f40*/  IMAD R131, R118, R141, RZ ;  /* 0x0000008d76837224 */ /* 0x000fe200078e02ff */
[----:B------:R-:W-:Y:S01]  /*4f50*/  LEA.HI.X.SX32 R23, R5, R13, 0x1, P0 ;  /* 0x0000000d05177211 */ /* 0x000fe200000f0eff */
[----:B------:R-:W-:Y:S01]  /*4f60*/  IMAD R5, R8, R141, RZ ;  /* 0x0000008d08057224 */ /* 0x000fe200078e02ff */
[----:B------:R-:W-:Y:S01]  /*4f70*/  LEA.HI.X.SX32 R19, R0, R13, 0x1, P2 ;  /* 0x0000000d00137211 */ /* 0x000fe200010f0eff */
[----:B------:R-:W-:Y:S01]  /*4f80*/  IMAD R133, R120, R141, RZ ;  /* 0x0000008d78857224 */ /* 0x000fe200078e02ff */
[----:B------:R-:W-:Y:S01]  /*4f90*/  LEA.HI.X.SX32 R13, R6, R13, 0x1, P3 ;  /* 0x0000000d060d7211 */ /* 0x000fe200018f0eff */
[----:B------:R-:W0:Y:S01]  /*4fa0*/  LDC R0, c[0x0][0x238] ;  /* 0x00008e00ff007b82 */ /* 0x000e220000000800 */
[-C--:B------:R-:W-:Y:S01]  /*4fb0*/  LEA R16, P6, R3, R2.reuse, 0x1 ;  /* 0x0000000203107211 */ /* 0x080fe200078c08ff */
[-C--:B------:R-:W-:Y:S01]  /*4fc0*/  IMAD R135, R122, R141.reuse, RZ ;  /* 0x0000008d7a877224 */ /* 0x080fe200078e02ff */
[-C--:B------:R-:W-:Y:S01]  /*4fd0*/  LEA R6, P5, R11, R2.reuse, 0x1 ;  /* 0x000000020b067211 */ /* 0x080fe200078a08ff */
[-C--:B------:R-:W-:Y:S01]  /*4fe0*/  IMAD R137, R124, R141.reuse, RZ ;  /* 0x0000008d7c897224 */ /* 0x080fe200078e02ff */
[C---:B------:R-:W-:Y:S01]  /*4ff0*/  LEA R8, P3, R5.reuse, R2, 0x1 ;  /* 0x0000000205087211 */ /* 0x040fe200078608ff */
[----:B------:R1:W-:Y:S01]  /*5000*/  STL [R1+0x898], R16 ;  /* 0x0008981001007387 */ /* 0x0003e20000100800 */
[-C--:B------:R-:W-:Y:S01]  /*5010*/  IMAD R139, R126, R141.reuse, RZ ;  /* 0x0000008d7e8b7224 */ /* 0x080fe200078e02ff */
[----:B------:R-:W-:Y:S01]  /*5020*/  UIADD3.64 UR14, UR4, 0x180, URZ ;  /* 0x00000180040e7897 */ /* 0x000fe2000fffe03f */
[----:B------:R-:W-:Y:S01]  /*5030*/  LEA.HI.X.SX32 R5, R5, R4, 0x1, P3 ;  /* 0x0000000405057211 */ /* 0x000fe200018f0eff */
[----:B------:R2:W-:Y:S01]  /*5040*/  STL [R1+0x8a0], R6 ;  /* 0x0008a00601007387 */ /* 0x0005e20000100800 */
[----:B------:R-:W-:Y:S01]  /*5050*/  IMAD R141, R128, R141, RZ ;  /* 0x0000008d808d7224 */ /* 0x000fe200078e02ff */
[----:B------:R-:W-:Y:S01]  /*5060*/  UIADD3.64 UR10, UR4, 0x200, URZ ;  /* 0x00000200040a7897 */ /* 0x000fe2000fffe03f */
[----:B------:R-:W-:Y:S01]  /*5070*/  IMAD.SHL.U32 R17, R17, 0x40, RZ ;  /* 0x0000004011117824 */ /* 0x000fe200078e00ff */
[----:B------:R3:W-:Y:S01]  /*5080*/  STL [R1+0x8a8], R8 ;  /* 0x0008a80801007387 */ /* 0x0007e20000100800 */
[----:B------:R-:W-:Y:S01]  /*5090*/  LOP3.LUT R24, R15, 0x40, RZ, 0x3c, !PT ;  /* 0x000000400f187812 */ /* 0x000fe200078e3cff */
[----:B------:R-:W-:Y:S01]  /*50a0*/  UIADD3.64 UR14, UR4, 0x280, URZ ;  /* 0x00000280040e7897 */ /* 0x000fe2000fffe03f */
[-C--:B-1----:R-:W-:Y:S01]  /*50b0*/  LEA R16, P2, R9, R2.reuse, 0x1 ;  /* 0x0000000209107211 */ /* 0x082fe200078408ff */
[----:B------:R-:W-:Y:S01]  /*50c0*/  UIADD3.64 UR10, UR4, 0x300, URZ ;  /* 0x00000300040a7897 */ /* 0x000fe2000fffe03f */
[----:B------:R-:W-:Y:S01]  /*50d0*/  IMAD.SHL.U32 R227, R17, 0x2, RZ ;  /* 0x0000000211e37824 */ /* 0x000fe200078e00ff */
[-C--:B--2---:R-:W-:Y:S01]  /*50e0*/  LEA R6, P1, R7, R2.reuse, 0x1 ;  /* 0x0000000207067211 */ /* 0x084fe200078208ff */
[----:B------:R-:W-:Y:S01]  /*50f0*/  UIADD3.64 UR14, UR4, 0x380, URZ ;  /* 0x00000380040e7897 */ /* 0x000fe2000fffe03f */
[----:B------:R1:W-:Y:S01]  /*5100*/  STL [R1+0x8b0], R16 ;  /* 0x0008b01001007387 */ /* 0x0003e20000100800 */
[----:B------:R-:W-:Y:S01]  /*5110*/  UIADD3.64 UR10, UR4, 0x400, URZ ;  /* 0x00000400040a7897 */ /* 0x000fe2000fffe03f */
[----:B---3--:R-:W-:Y:S01]  /*5120*/  LEA R8, P0, R57, R2, 0x1 ;  /* 0x0000000239087211 */ /* 0x008fe200078008ff */
[----:B0-----:R-:W-:Y:S01]  /*5130*/  IMAD R143, R0, 0x3f, RZ ;  /* 0x0000003f008f7824 */ /* 0x001fe200078e02ff */
[----:B------:R0:W-:Y:S01]  /*5140*/  STL [R1+0x8b8], R6 ;  /* 0x0008b80601007387 */ /* 0x0001e20000100800 */
[----:B------:R-:W-:-:S02]  /*5150*/  UIADD3.64 UR14, UR4, 0x480, URZ ;  /* 0x00000480040e7897 */ /* 0x000fc4000fffe03f */
[----:B------:R-:W-:Y:S01]  /*5160*/  UIADD3.64 UR10, UR4, 0x500, URZ ;  /* 0x00000500040a7897 */ /* 0x000fe2000fffe03f */
[----:B------:R2:W-:Y:S01]  /*5170*/  STL [R1+0x8c0], R8 ;  /* 0x0008c00801007387 */ /* 0x0005e20000100800 */
[----:B------:R-:W-:Y:S01]  /*5180*/  UIADD3.64 UR14, UR4, 0x580, URZ ;  /* 0x00000580040e7897 */ /* 0x000fe2000fffe03f */
[----:B-1----:R-:W-:Y:S01]  /*5190*/  LEA R16, P4, R25, R2, 0x1 ;  /* 0x0000000219107211 */ /* 0x002fe200078808ff */
[----:B------:R-:W-:Y:S02]  /*51a0*/  UIADD3.64 UR10, UR4, 0x600, URZ ;  /* 0x00000600040a7897 */ /* 0x000fe4000fffe03f */
[----:B------:R-:W-:Y:S01]  /*51b0*/  UIADD3.64 UR14, UR4, 0x680, URZ ;  /* 0x00000680040e7897 */ /* 0x000fe2000fffe03f */
[-C--:B0-----:R-:W-:Y:S01]  /*51c0*/  LEA.HI.X.SX32 R6, R3, R4.reuse, 0x1, P6 ;  /* 0x0000000403067211 */ /* 0x081fe200030f0eff */
[----:B------:R0:W-:Y:S01]  /*51d0*/  STL [R1+0x8c8], R16 ;  /* 0x0008c81001007387 */ /* 0x0001e20000100800 */
[----:B------:R-:W-:Y:S01]  /*51e0*/  LEA.HI.X.SX32 R3, R11, R4, 0x1, P5 ;  /* 0x000000040b037211 */ /* 0x000fe200028f0eff */
[----:B------:R-:W-:Y:S01]  /*51f0*/  IMAD R11, R0, 0x3e, RZ ;  /* 0x0000003e000b7824 */ /* 0x000fe200078e02ff */
[----:B--2---:R-:W-:Y:S01]  /*5200*/  LEA R8, P6, R59, R2, 0x1 ;  /* 0x000000023b087211 */ /* 0x004fe200078c08ff */
[----:B------:R1:W-:Y:S01]  /*5210*/  STL [R1+0x894], R6 ;  /* 0x0008940601007387 */ /* 0x0003e20000100800 */
[----:B------:R-:W-:-:S02]  /*5220*/  UIADD3.64 UR10, UR4, 0x700, URZ ;  /* 0x00000700040a7897 */ /* 0x000fc4000fffe03f */
[----:B------:R-:W-:Y:S01]  /*5230*/  UIADD3.64 UR14, UR4, 0x780, URZ ;  /* 0x00000780040e7897 */ /* 0x000fe2000fffe03f */
[----:B------:R-:W-:Y:S01]  /*5240*/  STL [R1+0x8d0], R8 ;  /* 0x0008d00801007387 */ /* 0x000fe20000100800 */
[----:B------:R-:W-:Y:S01]  /*5250*/  UIADD3.64 UR10, UR4, 0x800, URZ ;  /* 0x00000800040a7897 */ /* 0x000fe2000fffe03f */
[----:B0-----:R-:W-:Y:S01]  /*5260*/  IMAD R16, R0, 0x34, RZ ;  /* 0x0000003400107824 */ /* 0x001fe200078e02ff */
[----:B------:R-:W-:Y:S01]  /*5270*/  UIADD3.64 UR14, UR4, 0x880, URZ ;  /* 0x00000880040e7897 */ /* 0x000fe2000fffe03f */
[----:B------:R0:W-:Y:S01]  /*5280*/  STL [R1+0x89c], R3 ;  /* 0x00089c0301007387 */ /* 0x0001e20000100800 */
[----:B------:R-:W-:Y:S01]  /*5290*/  UIADD3.64 UR10, UR4, 0x900, URZ ;  /* 0x00000900040a7897 */ /* 0x000fe2000fffe03f */
[----:B-1----:R-:W-:Y:S01]  /*52a0*/  LEA R6, P5, R27, R2, 0x1 ;  /* 0x000000021b067211 */ /* 0x002fe200078a08ff */
[----:B------:R-:W-:Y:S02]  /*52b0*/  UIADD3.64 UR14, UR4, 0x980, URZ ;  /* 0x00000980040e7897 */ /* 0x000fe4000fffe03f */
[----:B------:R-:W-:-:S02]  /*52c0*/  UIADD3.64 UR10, UR4, 0xa00, URZ ;  /* 0x00000a00040a7897 */ /* 0x000fc4000fffe03f */
[----:B------:R1:W-:Y:S01]  /*52d0*/  STL [R1+0x8d8], R6 ;  /* 0x0008d80601007387 */ /* 0x0003e20000100800 */
[----:B------:R-:W-:Y:S01]  /*52e0*/  UIADD3.64 UR8, UR4, 0x80, URZ ;  /* 0x0000008004087897 */ /* 0x000fe2000fffe03f */
[----:B0-----:R-:W-:Y:S02]  /*52f0*/  LEA R3, P3, R29, R2, 0x1 ;  /* 0x000000021d037211 */ /* 0x001fe400078608ff */
[----:B------:R0:W-:Y:S01]  /*5300*/  STL [R1+0x8a4], R5 ;  /* 0x0008a40501007387 */ /* 0x0001e20000100800 */
[----:B------:R-:W-:Y:S02]  /*5310*/  UIADD3.64 UR12, UR4, 0x100, URZ ;  /* 0x00000100040c7897 */ /* 0x000fe4000fffe03f */
[----:B------:R-:W-:Y:S01]  /*5320*/  UIADD3.64 UR20, UR4, 0xa80, URZ ;  /* 0x00000a8004147897 */ /* 0x000fe2000fffe03f */
[----:B------:R2:W-:Y:S01]  /*5330*/  STL [R1+0x8e0], R3 ;  /* 0x0008e00301007387 */ /* 0x0005e20000100800 */
[----:B------:R-:W-:Y:S01]  /*5340*/  UIADD3.64 UR24, UR4, 0xb00, URZ ;  /* 0x00000b0004187897 */ /* 0x000fe2000fffe03f */
[----:B-1----:R-:W-:Y:S01]  /*5350*/  LEA.HI.X.SX32 R6, R9, R4, 0x1, P2 ;  /* 0x0000000409067211 */ /* 0x002fe200010f0eff */
[----:B------:R-:W-:Y:S01]  /*5360*/  IMAD.WIDE R8, R11, 0x2, R12 ;  /* 0x000000020b087825 */ /* 0x000fe200078e020c */
[----:B------:R-:W-:Y:S01]  /*5370*/  UIADD3.64 UR28, UR4, 0xb80, URZ ;  /* 0x00000b80041c7897 */ /* 0x000fe2000fffe03f */
[----:B0-----:R-:W-:-:S02]  /*5380*/  LEA R5, P2, R31, R2, 0x1 ;  /* 0x000000021f057211 */ /* 0x001fc400078408ff */
[----:B------:R0:W-:Y:S01]  /*5390*/  STL [R1+0x8ac], R6 ;  /* 0x0008ac0601007387 */ /* 0x0001e20000100800 */
[----:B------:R-:W-:Y:S01]  /*53a0*/  UIADD3.64 UR32, UR4, 0xc00, URZ ;  /* 0x00000c0004207897 */ /* 0x000fe2000fffe03f */
[----:B--2---:R-:W-:Y:S02]  /*53b0*/  LEA.HI.X.SX32 R3, R7, R4, 0x1, P1 ;  /* 0x0000000407037211 */ /* 0x004fe400008f0eff */
[----:B------:R1:W-:Y:S01]  /*53c0*/  STL [R1+0x8e8], R5 ;  /* 0x0008e80501007387 */ /* 0x0003e20000100800 */
[----:B------:R-:W-:Y:S02]  /*53d0*/  UIADD3.64 UR36, UR4, 0xc80, URZ ;  /* 0x00000c8004247897 */ /* 0x000fe4000fffe03f */
[----:B------:R-:W-:Y:S01]  /*53e0*/  UIADD3.64 UR40, UR4, 0xd00, URZ ;  /* 0x00000d0004287897 */ /* 0x000fe2000fffe03f */
[----:B------:R2:W-:Y:S01]  /*53f0*/  STL [R1+0x8b4], R3 ;  /* 0x0008b40301007387 */ /* 0x0005e20000100800 */
[----:B------:R-:W-:Y:S01]  /*5400*/  UIADD3.64 UR44, UR4, 0xd80, URZ ;  /* 0x00000d80042c7897 */ /* 0x000fe2000fffe03f */
[----:B0-----:R-:W-:Y:S01]  /*5410*/  LEA R6, P1, R61, R2, 0x1 ;  /* 0x000000023d067211 */ /* 0x001fe200078208ff */
[----:B------:R-:W-:-:S02]  /*5420*/  UIADD3.64 UR48, UR4, 0xe00, URZ ;  /* 0x00000e0004307897 */ /* 0x000fc4000fffe03f */
[----:B------:R-:W-:Y:S01]  /*5430*/  UIADD3.64 UR52, UR4, 0xe80, URZ ;  /* 0x00000e8004347897 */ /* 0x000fe2000fffe03f */
[----:B-1----:R-:W-:Y:S01]  /*5440*/  LEA.HI.X.SX32 R5, R57, R4, 0x1, P0 ;  /* 0x0000000439057211 */ /* 0x002fe200000f0eff */
[----:B------:R0:W-:Y:S01]  /*5450*/  STL [R1+0x8f0], R6 ;  /* 0x0008f00601007387 */ /* 0x0001e20000100800 */
[----:B------:R-:W-:Y:S01]  /*5460*/  CS2R R56, SRZ ;  /* 0x0000000000387805 */ /* 0x000fe2000001ff00 */
[----:B------:R-:W-:Y:S01]  /*5470*/  UIADD3.64 UR56, UR4, 0xf00, URZ ;  /* 0x00000f0004387897 */ /* 0x000fe2000fffe03f */
[----:B--2---:R-:W-:Y:S01]  /*5480*/  LEA R3, P0, R33, R2, 0x1 ;  /* 0x0000000221037211 */ /* 0x004fe200078008ff */
[----:B------:R1:W-:Y:S01]  /*5490*/  STL [R1+0x8bc], R5 ;  /* 0x0008bc0501007387 */ /* 0x0003e20000100800 */
[----:B------:R-:W-:Y:S02]  /*54a0*/  UIADD3.64 UR10, UR6, 0x2, URZ ;  /* 0x00000002060a7897 */ /* 0x000fe4000fffe03f */
[----:B------:R-:W-:Y:S01]  /*54b0*/  UIADD3.64 UR14, UR6, 0x4, URZ ;  /* 0x00000004060e7897 */ /* 0x000fe2000fffe03f */
[----:B------:R2:W-:Y:S01]  /*54c0*/  STL [R1+0x8f8], R3 ;  /* 0x0008f80301007387 */ /* 0x0005e20000100800 */
[----:B0-----:R-:W-:Y:S01]  /*54d0*/  LEA.HI.X.SX32 R6, R25, R4, 0x1, P4 ;  /* 0x0000000419067211 */ /* 0x001fe200020f0eff */
[----:B------:R-:W-:Y:S01]  /*54e0*/  IMAD R25, R0, 0x3d, RZ ;  /* 0x0000003d00197824 */ /* 0x000fe200078e02ff */
[----:B-1----:R-:W-:-:S03]  /*54f0*/  LEA R5, P4, R35, R2, 0x1 ;  /* 0x0000000223057211 */ /* 0x002fc600078808ff */
[----:B------:R0:W-:Y:S01]  /*5500*/  STL [R1+0x8c4], R6 ;  /* 0x0008c40601007387 */ /* 0x0001e20000100800 */
[----:B--2---:R-:W-:-:S03]  /*5510*/  LEA.HI.X.SX32 R3, R59, R4, 0x1, P6 ;  /* 0x000000043b037211 */ /* 0x004fc600030f0eff */
[----:B------:R1:W-:Y:S01]  /*5520*/  STL [R1+0x900], R5 ;  /* 0x0009000501007387 */ /* 0x0003e20000100800 */
[----:B------:R-:W-:-:S03]  /*5530*/  CS2R R58, SRZ ;  /* 0x00000000003a7805 */ /* 0x000fc6000001ff00 */
[----:B------:R2:W-:Y:S01]  /*5540*/  STL [R1+0x8cc], R3 ;  /* 0x0008cc0301007387 */ /* 0x0005e20000100800 */
[----:B0-----:R-:W-:Y:S02]  /*5550*/  LEA R6, P6, R37, R2, 0x1 ;  /* 0x0000000225067211 */ /* 0x001fe400078c08ff */
[----:B-1----:R-:W-:-:S03]  /*5560*/  LEA.HI.X.SX32 R5, R27, R4, 0x1, P5 ;  /* 0x000000041b057211 */ /* 0x002fc600028f0eff */
[----:B------:R0:W-:Y:S01]  /*5570*/  STL [R1+0x908], R6 ;  /* 0x0009080601007387 */ /* 0x0001e20000100800 */
[----:B------:R-:W-:Y:S02]  /*5580*/  CS2R R26, SRZ ;  /* 0x00000000001a7805 */ /* 0x000fe4000001ff00 */
[----:B--2---:R-:W-:Y:S01]  /*5590*/  LEA R3, P5, R63, R2, 0x1 ;  /* 0x000000023f037211 */ /* 0x004fe200078a08ff */
[----:B------:R1:W-:Y:S04]  /*55a0*/  STL [R1+0x8d4], R5 ;  /* 0x0008d40501007387 */ /* 0x0003e80000100800 */
[----:B------:R2:W-:Y:S01]  /*55b0*/  STL [R1+0x910], R3 ;  /* 0x0009100301007387 */ /* 0x0005e20000100800 */
[----:B0-----:R-:W-:Y:S02]  /*55c0*/  LEA.HI.X.SX32 R6, R29, R4, 0x1, P3 ;  /* 0x000000041d067211 */ /* 0x001fe400018f0eff */
[----:B------:R-:W-:-:S02]  /*55d0*/  CS2R R28, SRZ ;  /* 0x00000000001c7805 */ /* 0x000fc4000001ff00 */
[----:B-1----:R-:W-:Y:S01]  /*55e0*/  LEA R5, P3, R39, R2, 0x1 ;  /* 0x0000000227057211 */ /* 0x002fe200078608ff */
        /* <DEDUP_REMOVED lines=219> */
[C---:B--2---:R-:W-:Y:S01]  /*63a0*/  LEA R3, P1, R135.reuse, R2, 0x1 ;  /* 0x0000000287037211 */ /* 0x044fe200078208ff */
[----:B------:R1:W-:Y:S03]  /*63b0*/  STL [R1+0xa3c], R5 ;  /* 0x000a3c0501007387 */ /* 0x0003e60000100800 */
[-C--:B------:R-:W-:Y:S01]  /*63c0*/  LEA.HI.X.SX32 R7, R135, R4.reuse, 0x1, P1 ;  /* 0x0000000487077211 */ /* 0x080fe200008f0eff */
[----:B------:R2:W-:Y:S01]  /*63d0*/  STL [R1+0xa78], R3 ;  /* 0x000a780301007387 */ /* 0x0005e20000100800 */
[----:B------:R-:W-:Y:S02]  /*63e0*/  CS2R R134, SRZ ;  /* 0x0000000000867805 */ /* 0x000fe4000001ff00 */
[----:B0-----:R-:W-:-:S02]  /*63f0*/  LEA.HI.X.SX32 R6, R123, R4, 0x1, P0 ;  /* 0x000000047b067211 */ /* 0x001fc400000f0eff */
[----:B------:R-:W-:Y:S02]  /*6400*/  CS2R R122, SRZ ;  /* 0x00000000007a7805 */ /* 0x000fe4000001ff00 */
        /* <DEDUP_REMOVED lines=11> */
[----:B------:R1:W-:Y:S01]  /*64c0*/  STL [R1+0xa54], R5 ;  /* 0x000a540501007387 */ /* 0x0003e20000100800 */
[-C--:B------:R-:W-:Y:S02]  /*64d0*/  LEA.HI.X.SX32 R2, R129, R4.reuse, 0x1, P5 ;  /* 0x0000000481027211 */ /* 0x080fe400028f0eff */
[----:B------:R-:W-:Y:S01]  /*64e0*/  CS2R R128, SRZ ;  /* 0x0000000000807805 */ /* 0x000fe2000001ff00 */
[----:B------:R-:W-:Y:S01]  /*64f0*/  STL [R1+0xa90], R3 ;  /* 0x000a900301007387 */ /* 0x000fe20000100800 */
[-C--:B0-----:R-:W-:Y:S02]  /*6500*/  LEA.HI.X.SX32 R6, R131, R4.reuse, 0x1, P3 ;  /* 0x0000000483067211 */ /* 0x081fe400018f0eff */
[----:B------:R-:W-:Y:S01]  /*6510*/  CS2R R130, SRZ ;  /* 0x0000000000827805 */ /* 0x000fe2000001ff00 */
[----:B------:R0:W-:Y:S01]  /*6520*/  STL [R1+0xa5c], R2 ;  /* 0x000a5c0201007387 */ /* 0x0001e20000100800 */
[----:B-1----:R-:W-:-:S02]  /*6530*/  LEA.HI.X.SX32 R5, R133, R4, 0x1, P2 ;  /* 0x0000000485057211 */ /* 0x002fc400010f0eff */
[----:B------:R-:W-:Y:S01]  /*6540*/  CS2R R132, SRZ ;  /* 0x0000000000847805 */ /* 0x000fe2000001ff00 */
[----:B------:R1:W-:Y:S04]  /*6550*/  STL [R1+0xa64], R6 ;  /* 0x000a640601007387 */ /* 0x0003e80000100800 */
[----:B------:R2:W-:Y:S01]  /*6560*/  STL [R1+0xa6c], R5 ;  /* 0x000a6c0501007387 */ /* 0x0005e20000100800 */
[----:B0-----:R-:W-:-:S03]  /*6570*/  IMAD.WIDE R2, R143, 0x2, R12 ;  /* 0x000000028f027825 */ /* 0x001fc600078e020c */
[----:B------:R-:W-:Y:S01]  /*6580*/  STL [R1+0xa74], R7 ;  /* 0x000a740701007387 */ /* 0x000fe20000100800 */
[-C--:B-1----:R-:W-:Y:S02]  /*6590*/  LEA.HI.X.SX32 R6, R137, R4.reuse, 0x1, P0 ;  /* 0x0000000489067211 */ /* 0x082fe400000f0eff */
[----:B------:R-:W-:Y:S02]  /*65a0*/  CS2R R136, SRZ ;  /* 0x0000000000887805 */ /* 0x000fe4000001ff00 */
[-C--:B--2---:R-:W-:Y:S01]  /*65b0*/  LEA.HI.X.SX32 R5, R139, R4.reuse, 0x1, P4 ;  /* 0x000000048b057211 */ /* 0x084fe200020f0eff */
[----:B------:R0:W-:Y:S01]  /*65c0*/  STL [R1+0xa7c], R6 ;  /* 0x000a7c0601007387 */ /* 0x0001e20000100800 */
[----:B------:R-:W-:Y:S02]  /*65d0*/  LEA.HI.X.SX32 R4, R141, R4, 0x1, P6 ;  /* 0x000000048d047211 */ /* 0x000fe400030f0eff */
[----:B------:R-:W-:Y:S02]  /*65e0*/  CS2R R138, SRZ ;  /* 0x00000000008a7805 */ /* 0x000fe4000001ff00 */
[----:B------:R-:W-:Y:S01]  /*65f0*/  CS2R R140, SRZ ;  /* 0x00000000008c7805 */ /* 0x000fe2000001ff00 */
[----:B------:R-:W-:Y:S04]  /*6600*/  STL [R1+0xa84], R5 ;  /* 0x000a840501007387 */ /* 0x000fe80000100800 */
[----:B------:R-:W-:Y:S01]  /*6610*/  STL [R1+0xa98], R2 ;  /* 0x000a980201007387 */ /* 0x000fe20000100800 */
[----:B0-----:R-:W-:-:S03]  /*6620*/  IMAD.WIDE R6, R143, 0x2, R22 ;  /* 0x000000028f067825 */ /* 0x001fc600078e0216 */
[----:B------:R0:W-:Y:S04]  /*6630*/  STL [R1+0xa8c], R4 ;  /* 0x000a8c0401007387 */ /* 0x0001e80000100800 */
[----:B------:R1:W-:Y:S01]  /*6640*/  STL [R1+0xa94], R3 ;  /* 0x000a940301007387 */ /* 0x0003e20000100800 */
[----:B0-----:R-:W-:-:S04]  /*6650*/  IMAD.WIDE R4, R143, 0x2, R20 ;  /* 0x000000028f047825 */ /* 0x001fc800078e0214 */
[----:B-1----:R-:W-:Y:S01]  /*6660*/  IMAD.WIDE R2, R143, 0x2, R18 ;  /* 0x000000028f027825 */ /* 0x002fe200078e0212 */
[----:B------:R-:W-:-:S04]  /*6670*/  CS2R R142, SRZ ;  /* 0x00000000008e7805 */ /* 0x000fc8000001ff00 */
[----:B------:R-:W-:Y:S04]  /*6680*/  STL [R1+0xaa0], R2 ;  /* 0x000aa00201007387 */ /* 0x000fe80000100800 */
[----:B------:R0:W-:Y:S04]  /*6690*/  STL [R1+0xa9c], R3 ;  /* 0x000a9c0301007387 */ /* 0x0001e80000100800 */
[----:B------:R-:W-:Y:S04]  /*66a0*/  STL [R1+0xaa8], R4 ;  /* 0x000aa80401007387 */ /* 0x000fe80000100800 */
[----:B------:R1:W-:Y:S01]  /*66b0*/  STL [R1+0xaa4], R5 ;  /* 0x000aa40501007387 */ /* 0x0003e20000100800 */
[----:B0-----:R-:W-:-:S03]  /*66c0*/  IMAD.WIDE R2, R11, 0x2, R18 ;  /* 0x000000020b027825 */ /* 0x001fc600078e0212 */
[----:B------:R-:W-:Y:S04]  /*66d0*/  STL [R1+0xab0], R6 ;  /* 0x000ab00601007387 */ /* 0x000fe80000100800 */
[----:B------:R0:W-:Y:S01]  /*66e0*/  STL [R1+0xaac], R7 ;  /* 0x000aac0701007387 */ /* 0x0001e20000100800 */
[----:B-1----:R-:W-:-:S03]  /*66f0*/  IMAD.WIDE R4, R11, 0x2, R20 ;  /* 0x000000020b047825 */ /* 0x002fc600078e0214 */
[----:B------:R-:W-:Y:S04]  /*6700*/  STL [R1+0xab8], R8 ;  /* 0x000ab80801007387 */ /* 0x000fe80000100800 */
[----:B------:R1:W-:Y:S01]  /*6710*/  STL [R1+0xab4], R9 ;  /* 0x000ab40901007387 */ /* 0x0003e20000100800 */
[----:B0-----:R-:W-:-:S03]  /*6720*/  IMAD.WIDE R6, R11, 0x2, R22 ;  /* 0x000000020b067825 */ /* 0x001fc600078e0216 */
[----:B------:R-:W-:Y:S01]  /*6730*/  STL [R1+0xac0], R2 ;  /* 0x000ac00201007387 */ /* 0x000fe20000100800 */
[----:B------:R-:W-:-:S03]  /*6740*/  IMAD R11, R0, 0x3c, RZ ;  /* 0x0000003c000b7824 */ /* 0x000fc600078e02ff */
[----:B------:R0:W-:Y:S01]  /*6750*/  STL [R1+0xabc], R3 ;  /* 0x000abc0301007387 */ /* 0x0001e20000100800 */
[----:B-1----:R-:W-:-:S03]  /*6760*/  IMAD.WIDE R8, R25, 0x2, R12 ;  /* 0x0000000219087825 */ /* 0x002fc600078e020c */
        /* <DEDUP_REMOVED lines=360> */
[----:B------:R-:W-:-:S03]  /*7df0*/  IMAD.SHL.U32 R16, R0, 0x20, RZ ;  /* 0x0000002000107824 */ /* 0x000fc600078e00ff */
        /* <DEDUP_REMOVED lines=387> */
[----:B0-----:R-:W-:Y:S01]  /*9630*/  IMAD.WIDE R6, R16, 0x2, R22 ;  /* 0x0000000210067825 */ /* 0x001fe200078e0216 */
[----:B------:R-:W-:Y:S02]  /*9640*/  LOP3.LUT R16, R15, 0x20, RZ, 0x3c, !PT ;  /* 0x000000200f107812 */ /* 0x000fe400078e3cff */
[----:B------:R-:W-:Y:S04]  /*9650*/  STL [R1+0x1200], R2 ;  /* 0x0012000201007387 */ /* 0x000fe80000100800 */
[----:B------:R0:W-:Y:S01]  /*9660*/  STL [R1+0x11fc], R3 ;  /* 0x0011fc0301007387 */ /* 0x0001e20000100800 */
[----:B------:R-:W-:-:S02]  /*9670*/  IMAD.IADD R16, R216, 0x1, R16 ;  /* 0x00000001d8107824 */ /* 0x000fc400078e0210 */
[C---:B-1----:R-:W-:Y:S01]  /*9680*/  IMAD.WIDE R8, R11.reuse, 0x2, R12 ;  /* 0x000000020b087825 */ /* 0x042fe200078e020c */
[----:B------:R-:W-:Y:S04]  /*9690*/  STL [R1+0x1208], R4 ;  /* 0x0012080401007387 */ /* 0x000fe80000100800 */
[----:B------:R1:W-:Y:S01]  /*96a0*/  STL [R1+0x1204], R5 ;  /* 0x0012040501007387 */ /* 0x0003e20000100800 */
[----:B0-----:R-:W-:-:S03]  /*96b0*/  IMAD.WIDE R2, R11, 0x2, R18 ;  /* 0x000000020b027825 */ /* 0x001fc600078e0212 */
[----:B------:R-:W-:Y:S04]  /*96c0*/  STL [R1+0x1210], R6 ;  /* 0x0012100601007387 */ /* 0x000fe80000100800 */
[----:B------:R0:W-:Y:S01]  /*96d0*/  STL [R1+0x120c], R7 ;  /* 0x00120c0701007387 */ /* 0x0001e20000100800 */
[----:B-1----:R-:W-:-:S03]  /*96e0*/  IMAD.WIDE R4, R11, 0x2, R20 ;  /* 0x000000020b047825 */ /* 0x002fc600078e0214 */
[----:B------:R1:W-:Y:S04]  /*96f0*/  STL [R1+0x1218], R8 ;  /* 0x0012180801007387 */ /* 0x0003e80000100800 */
[----:B------:R-:W-:Y:S01]  /*9700*/  STL [R1+0x1214], R9 ;  /* 0x0012140901007387 */ /* 0x000fe20000100800 */
[----:B0-----:R-:W-:-:S03]  /*9710*/  IMAD.WIDE R6, R11, 0x2, R22 ;  /* 0x000000020b067825 */ /* 0x001fc600078e0216 */
[----:B------:R-:W-:Y:S01]  /*9720*/  STL [R1+0x1220], R2 ;  /* 0x0012200201007387 */ /* 0x000fe20000100800 */
[C---:B------:R-:W-:Y:S02]  /*9730*/  IMAD.SHL.U32 R11, R0.reuse, 0x40, RZ ;  /* 0x00000040000b7824 */ /* 0x040fe400078e00ff */
[----:B-1----:R-:W-:Y:S01]  /*9740*/  IMAD.SHL.U32 R8, R0, 0x2, RZ ;  /* 0x0000000200087824 */ /* 0x002fe200078e00ff */
        /* <DEDUP_REMOVED lines=11> */
[----:B------:R-:W-:-:S03]  /*9800*/  IMAD.WIDE R8, R8, 0x2, R22 ;  /* 0x0000000208087825 */ /* 0x000fc600078e0216 */
[----:B------:R0:W-:Y:S01]  /*9810*/  STL [R1+0x123c], R5 ;  /* 0x00123c0501007387 */ /* 0x0001e20000100800 */
[----:B-1----:R-:W-:-:S03]  /*9820*/  IMAD.WIDE R2, R0, 0x2, R12 ;  /* 0x0000000200027825 */ /* 0x002fc600078e020c */
[----:B------:R-:W-:Y:S04]  /*9830*/  STL [R1+0x1248], R6 ;  /* 0x0012480601007387 */ /* 0x000fe80000100800 */
[----:B------:R1:W-:Y:S01]  /*9840*/  STL [R1+0x1244], R7 ;  /* 0x0012440701007387 */ /* 0x0003e20000100800 */
[----:B0-----:R-:W-:-:S03]  /*9850*/  IMAD.WIDE R4, R0, 0x2, R18 ;  /* 0x0000000200047825 */ /* 0x001fc600078e0212 */
[----:B------:R0:W-:Y:S04]  /*9860*/  STL [R1+0x1250], R8 ;  /* 0x0012500801007387 */ /* 0x0001e80000100800 */
[----:B------:R2:W-:Y:S01]  /*9870*/  STL [R1+0x124c], R9 ;  /* 0x00124c0901007387 */ /* 0x0005e20000100800 */
[----:B-1----:R-:W-:-:S03]  /*9880*/  IMAD.WIDE R6, R0, 0x2, R20 ;  /* 0x0000000200067825 */ /* 0x002fc600078e0214 */
[----:B------:R-:W-:Y:S04]  /*9890*/  STL [R1+0x1258], R2 ;  /* 0x0012580201007387 */ /* 0x000fe80000100800 */
[----:B------:R1:W-:Y:S01]  /*98a0*/  STL [R1+0x1254], R3 ;  /* 0x0012540301007387 */ /* 0x0003e20000100800 */
[C---:B0-----:R-:W-:Y:S02]  /*98b0*/  LOP3.LUT R8, R14.reuse, 0x20, RZ, 0x3c, !PT ;  /* 0x000000200e087812 */ /* 0x041fe400078e3cff */
[----:B--2---:R-:W-:Y:S01]  /*98c0*/  LOP3.LUT R9, R14, 0x10, RZ, 0x3c, !PT ;  /* 0x000000100e097812 */ /* 0x004fe200078e3cff */
[----:B------:R0:W-:Y:S02]  /*98d0*/  STL [R1+0x1260], R4 ;  /* 0x0012600401007387 */ /* 0x0001e40000100800 */
[----:B------:R-:W-:-:S02]  /*98e0*/  IMAD.IADD R8, R216, 0x1, R8 ;  /* 0x00000001d8087824 */ /* 0x000fc400078e0208 */
[----:B------:R2:W-:Y:S01]  /*98f0*/  STL [R1+0x125c], R5 ;  /* 0x00125c0501007387 */ /* 0x0005e20000100800 */
[----:B------:R-:W-:Y:S02]  /*9900*/  IMAD.IADD R9, R216, 0x1, R9 ;  /* 0x00000001d8097824 */ /* 0x000fe400078e0209 */
[----:B-1----:R-:W-:Y:S01]  /*9910*/  IMAD.WIDE R2, R0, 0x2, R22 ;  /* 0x0000000200027825 */ /* 0x002fe200078e0216 */
[----:B------:R1:W-:Y:S01]  /*9920*/  STL [R1+0x1268], R6 ;  /* 0x0012680601007387 */ /* 0x0003e20000100800 */
[----:B------:R-:W-:-:S03]  /*9930*/  SHF.R.S32.HI R0, RZ, 0x1f, R11 ;  /* 0x0000001fff007819 */ /* 0x000fc6000001140b */
[----:B------:R3:W-:Y:S01]  /*9940*/  STL [R1+0x1264], R7 ;  /* 0x0012640701007387 */ /* 0x0007e20000100800 */
[C---:B0-----:R-:W-:Y:S02]  /*9950*/  LOP3.LUT R4, R14.reuse, 0x60, RZ, 0x3c, !PT ;  /* 0x000000600e047812 */ /* 0x041fe400078e3cff */
[C---:B--2---:R-:W-:Y:S01]  /*9960*/  LOP3.LUT R5, R14.reuse, 0x50, RZ, 0x3c, !PT ;  /* 0x000000500e057812 */ /* 0x044fe200078e3cff */
[----:B------:R0:W-:Y:S01]  /*9970*/  STL [R1+0x1270], R2 ;  /* 0x0012700201007387 */ /* 0x0001e20000100800 */
[C---:B------:R-:W-:Y:S01]  /*9980*/  SHF.L.U64.HI R0, R11.reuse, 0x1, R0 ;  /* 0x000000010b007819 */ /* 0x040fe20000010200 */
[----:B------:R-:W-:Y:S02]  /*9990*/  IMAD.SHL.U32 R11, R11, 0x2, RZ ;  /* 0x000000020b0b7824 */ /* 0x000fe400078e00ff */
[----:B------:R2:W-:Y:S01]  /*99a0*/  STL [R1+0x126c], R3 ;  /* 0x00126c0301007387 */ /* 0x0005e20000100800 */
[----:B-1----:R-:W-:Y:S01]  /*99b0*/  LOP3.LUT R6, R14, 0x40, RZ, 0x3c, !PT ;  /* 0x000000400e067812 */ /* 0x002fe200078e3cff */
[----:B------:R-:W-:Y:S01]  /*99c0*/  IMAD.IADD R5, R216, 0x1, R5 ;  /* 0x00000001d8057824 */ /* 0x000fe200078e0205 */
[----:B---3--:R-:W-:Y:S01]  /*99d0*/  LOP3.LUT R7, R14, 0x30, RZ, 0x3c, !PT ;  /* 0x000000300e077812 */ /* 0x008fe200078e3cff */
[----:B------:R-:W-:Y:S01]  /*99e0*/  STL [R1+0x6c4], RZ ;  /* 0x0006c4ff01007387 */ /* 0x000fe20000100800 */
[----:B------:R-:W-:-:S02]  /*99f0*/  IMAD.IADD R4, R216, 0x1, R4 ;  /* 0x00000001d8047824 */ /* 0x000fc400078e0204 */
[C---:B------:R-:W-:Y:S01]  /*9a00*/  IMAD.IADD R6, R216.reuse, 0x1, R6 ;  /* 0x00000001d8067824 */ /* 0x040fe200078e0206 */
[----:B------:R-:W-:Y:S01]  /*9a10*/  STL [R1+0x400], RZ ;  /* 0x000400ff01007387 */ /* 0x000fe20000100800 */
[----:B0-----:R-:W-:Y:S01]  /*9a20*/  SHF.R.S32.HI R2, RZ, 0x1f, R17 ;  /* 0x0000001fff027819 */ /* 0x001fe20000011411 */
[C---:B------:R-:W-:Y:S01]  /*9a30*/  IMAD.IADD R7, R216.reuse, 0x1, R7 ;  /* 0x00000001d8077824 */ /* 0x040fe200078e0207 */
[----:B--2---:R-:W-:Y:S01]  /*9a40*/  SHF.R.S32.HI R3, RZ, 0x6, R10 ;  /* 0x00000006ff037819 */ /* 0x004fe2000001140a */
[----:B------:R-:W-:Y:S01]  /*9a50*/  STL [R1+0x404], RZ ;  /* 0x000404ff01007387 */ /* 0x000fe20000100800 */
[C---:B------:R-:W-:Y:S01]  /*9a60*/  IMAD.IADD R10, R216.reuse, 0x1, R14 ;  /* 0x00000001d80a7824 */ /* 0x040fe200078e020e */
[----:B------:R-:W-:Y:S01]  /*9a70*/  SHF.L.U64.HI R2, R17, 0x1, R2 ;  /* 0x0000000111027819 */ /* 0x000fe20000010202 */
[----:B------:R-:W-:Y:S01]  /*9a80*/  IMAD.IADD R17, R216, 0x1, R15 ;  /* 0x00000001d8117824 */ /* 0x000fe200078e020f */
[----:B------:R-:W-:Y:S04]  /*9a90*/  STL [R1+0x408], RZ ;  /* 0x000408ff01007387 */ /* 0x000fe80000100800 */
        /* <DEDUP_REMOVED lines=253> */
[----:B------:R-:W-:Y:S04]  /*aa70*/  STL [R1], RZ ;  /* 0x000000ff01007387 */ /* 0x000fe80000100800 */
        /* <DEDUP_REMOVED lines=63> */
[----:B------:R0:W-:Y:S02]  /*ae70*/  STL [R1+0x1290], R3 ;  /* 0x0012900301007387 */ /* 0x0001e40000100800 */
[----:B0-----:R-:W-:-:S02]  /*ae80*/  LOP3.LUT R3, R14, 0x70, RZ, 0x3c, !PT ;  /* 0x000000700e037812 */ /* 0x001fc400078e3cff */
[----:B------:R-:W-:Y:S01]  /*ae90*/  LOP3.LUT R14, R15, 0x60, RZ, 0x3c, !PT ;  /* 0x000000600f0e7812 */ /* 0x000fe200078e3cff */
[C---:B------:R-:W-:Y:S01]  /*aea0*/  IMAD.IADD R15, R216.reuse, 0x1, R24 ;  /* 0x00000001d80f7824 */ /* 0x040fe200078e0218 */
[----:B------:R-:W-:Y:S01]  /*aeb0*/  CS2R R24, SRZ ;  /* 0x0000000000187805 */ /* 0x000fe2000001ff00 */
[C---:B------:R-:W-:Y:S02]  /*aec0*/  IMAD.IADD R3, R216.reuse, 0x1, R3 ;  /* 0x00000001d8037824 */ /* 0x040fe400078e0203 */
[----:B------:R-:W-:-:S07]  /*aed0*/  IMAD.IADD R14, R216, 0x1, R14 ;  /* 0x00000001d80e7824 */ /* 0x000fce00078e020e */
.L_x_1:
[----:B------:R-:W2:Y:S01]  /*aee0*/  LDL R218, [R1+0x6c4] ;  /* 0x0006c40001da7983 */ /* 0x000ea20000100800 */
[----:B------:R-:W2:Y:S03]  /*aef0*/  LDC R216, c[0x0][0x230] ;  /* 0x00008c00ffd87b82 */ /* 0x000ea60000000800 */
[----:B------:R-:W-:Y:S04]  /*af00*/  STL [R1+0x177c], R224 ;  /* 0x00177ce001007387 */ /* 0x000fe80000100800 */
[----:B-----5:R-:W-:Y:S04]  /*af10*/  STL [R1+0x1778], R10 ;  /* 0x0017780a01007387 */ /* 0x020fe80000100800 */
[----:B------:R-:W-:Y:S04]  /*af20*/  STL [R1+0x1724], R9 ;  /* 0x0017240901007387 */ /* 0x000fe80000100800 */
        /* <DEDUP_REMOVED lines=10> */
[----:B------:R-:W-:Y:S04]  /*afd0*/  STL.64 [R1+0x1568], R214 ;  /* 0x001568d601007387 */ /* 0x000fe80000100a00 */
        /* <DEDUP_REMOVED lines=52> */
[----:B------:R0:W-:Y:S04]  /*b320*/  STL.64 [R1+0x13c0], R108 ;  /* 0x0013c06c01007387 */ /* 0x0001e80000100a00 */
[----:B------:R-:W-:Y:S04]  /*b330*/  STL.64 [R1+0x13b8], R106 ;  /* 0x0013b86a01007387 */ /* 0x000fe80000100a00 */
[----:B------:R-:W-:Y:S01]  /*b340*/  STL.64 [R1+0x13b0], R104 ;  /* 0x0013b06801007387 */ /* 0x000fe20000100a00 */
[----:B0-----:R-:W-:-:S03]  /*b350*/  PRMT R109, RZ, 0x7610, R109 ;  /* 0x00007610ff6d7816 */ /* 0x001fc6000000006d */
[----:B------:R-:W-:Y:S04]  /*b360*/  STL.64 [R1+0x13a8], R102 ;  /* 0x0013a86601007387 */ /* 0x000fe80000100a00 */
[----:B------:R-:W-:Y:S04]  /*b370*/  STL.64 [R1+0x13a0], R100 ;  /* 0x0013a06401007387 */ /* 0x000fe80000100a00 */
[----:B------:R-:W-:Y:S04]  /*b380*/  STL.64 [R1+0x1398], R98 ;  /* 0x0013986201007387 */ /* 0x000fe80000100a00 */
[----:B------:R-:W-:Y:S04]  /*b390*/  STL.64 [R1+0x1390], R96 ;  /* 0x0013906001007387 */ /* 0x000fe80000100a00 */
[----:B------:R-:W-:Y:S01]  /*b3a0*/  STL.64 [R1+0x1388], R94 ;  /* 0x0013885e01007387 */ /* 0x000fe20000100a00 */
[----:B--2---:R-:W-:-:S03]  /*b3b0*/  IMAD R216, R218, -0x40, R216 ;  /* 0xffffffc0dad87824 */ /* 0x004fc600078e02d8 */
[----:B------:R-:W-:Y:S02]  /*b3c0*/  STL.64 [R1+0x1380], R92 ;  /* 0x0013805c01007387 */ /* 0x000fe40000100a00 */
[----:B------:R-:W-:Y:S02]  /*b3d0*/  ISETP.GT.AND P0, PT, R216, RZ, PT ;  /* 0x000000ffd800720c */ /* 0x000fe40003f04270 */
[----:B------:R-:W-:Y:S04]  /*b3e0*/  STL.64 [R1+0x1378], R90 ;  /* 0x0013785a01007387 */ /* 0x000fe80000100a00 */
[----:B------:R-:W-:Y:S04]  /*b3f0*/  STL.64 [R1+0x1370], R88 ;  /* 0x0013705801007387 */ /* 0x000fe80000100a00 */
[----:B------:R0:W-:Y:S04]  /*b400*/  STL [R1+0x1368], R87 ;  /* 0x0013685701007387 */ /* 0x0001e80000100800 */
[----:B------:R-:W2:Y:S04]  /*b410*/  @P0 LDG.E.U16 R109, desc[UR60][R22.64] ;  /* 0x0000003c166d0981 */ /* 0x000ea8000c1e1500 */
[----:B------:R-:W-:Y:S01]  /*b420*/  STL [R1+0x1364], R0 ;  /* 0x0013640001007387 */ /* 0x000fe20000100800 */
[----:B------:R-:W-:-:S03]  /*b430*/  MOV R151, UR49 ;  /* 0x0000003100977c02 */ /* 0x000fc60008000f00 */
[----:B------:R-:W3:Y:S01]  /*b440*/  LDL.LU R227, [R1+0xabc] ;  /* 0x000abc0001e37983 */ /* 0x000ee20000300800 */
[----:B------:R-:W-:-:S03]  /*b450*/  MOV R149, UR48 ;  /* 0x0000003000957c02 */ /* 0x000fc60008000f00 */
[----:B------:R1:W-:Y:S01]  /*b460*/  STL [R1+0x1348], R2 ;  /* 0x0013480201007387 */ /* 0x0003e20000100800 */
[----:B------:R-:W-:Y:S02]  /*b470*/  MOV R150, UR53 ;  /* 0x0000003500967c02 */ /* 0x000fe40008000f00 */
[----:B0-----:R-:W-:Y:S01]  /*b480*/  MOV R87, UR52 ;  /* 0x0000003400577c02 */ /* 0x001fe20008000f00 */
[----:B-1----:R-:W4:Y:S01]  /*b490*/  LDL.LU R2, [R1+0xa94] ;  /* 0x000a940001027983 */ /* 0x002f220000300800 */
[----:B------:R-:W-:Y:S02]  /*b4a0*/  PRMT R10, RZ, 0x7610, R10 ;  /* 0x00007610ff0a7816 */ /* 0x000fe4000000000a */
[----:B------:R-:W-:Y:S01]  /*b4b0*/  PRMT R224, RZ, 0x7610, R224 ;  /* 0x00007610ffe07816 */ /* 0x000fe200000000e0 */
[----:B------:R-:W-:Y:S01]  /*b4c0*/  STL [R1+0x12a8], R223 ;  /* 0x0012a8df01007387 */ /* 0x000fe20000100800 */
[----:B------:R-:W-:Y:S02]  /*b4d0*/  MOV R0, UR57 ;  /* 0x0000003900007c02 */ /* 0x000fe40008000f00 */
[----:B------:R-:W-:Y:S01]  /*b4e0*/  MOV R11, UR56 ;  /* 0x00000038000b7c02 */ /* 0x000fe20008000f00 */
[----:B------:R-:W-:Y:S01]  /*b4f0*/  STL [R1+0x12a4], R222 ;  /* 0x0012a4de01007387 */ /* 0x000fe20000100800 */
[----:B------:R-:W-:-:S02]  /*b500*/  PRMT R219, RZ, 0x7610, R219 ;  /* 0x00007610ffdb7816 */ /* 0x000fc400000000db */
[----:B------:R-:W-:Y:S01]  /*b510*/  ISETP.GT.AND P1, PT, R216, 0x1, PT ;  /* 0x00000001d800780c */ /* 0x000fe20003f24270 */
        /* <DEDUP_REMOVED lines=21> */
[----:B------:R-:W-:Y:S04]  /*b670*/  STL [R1+0x16a0], R58 ;  /* 0x0016a03a01007387 */ /* 0x000fe80000100800 */
[----:B------:R-:W-:Y:S04]  /*b680*/  STL.64 [R1+0x15f0], R56 ;  /* 0x0015f03801007387 */ /* 0x000fe80000100a00 */
[----:B------:R-:W-:Y:S04]  /*b690*/  STL [R1+0x16a8], R56 ;  /* 0x0016a83801007387 */ /* 0x000fe80000100800 */
        /* <DEDUP_REMOVED lines=42> */
[----:B------:R-:W3:Y:S04]  /*b940*/  @P0 LDG.E.U16 R10, desc[UR60][R20.64] ;  /* 0x0000003c140a0981 */ /* 0x000ee8000c1e1500 */
[----:B------:R-:W-:Y:S04]  /*b950*/  STL [R1+0x1718], R29 ;  /* 0x0017181d01007387 */ /* 0x000fe80000100800 */
[----:B------:R-:W-:Y:S04]  /*b960*/  STL.64 [R1+0x1578], R26 ;  /* 0x0015781a01007387 */ /* 0x000fe80000100a00 */
[----:B------:R-:W-:Y:S04]  /*b970*/  STL [R1+0x1728], R26 ;  /* 0x0017281a01007387 */ /* 0x000fe80000100800 */
[----:B------:R-:W-:Y:S04]  /*b980*/  STL [R1+0x1720], R27 ;  /* 0x0017201b01007387 */ /* 0x000fe80000100800 */
[----:B------:R-:W4:Y:S04]  /*b990*/  @P0 LDG.E.U16 R224, desc[UR60][R18.64] ;  /* 0x0000003c12e00981 */ /* 0x000f28000c1e1500 */
[----:B------:R-:W-:Y:S04]  /*b9a0*/  STL.64 [R1+0x1570], R24 ;  /* 0x0015701801007387 */ /* 0x000fe80000100a00 */
[----:B------:R-:W-:Y:S04]  /*b9b0*/  STL [R1+0x1730], R24 ;  /* 0x0017301801007387 */ /* 0x000fe80000100800 */
[----:B------:R-:W-:Y:S04]  /*b9c0*/  STL [R1+0x172c], R25 ;  /* 0x00172c1901007387 */ /* 0x000fe80000100800 */
[----:B------:R-:W-:Y:S04]  /*b9d0*/  STL [R1+0x1734], R0 ;  /* 0x0017340001007387 */ /* 0x000fe80000100800 */
[----:B------:R-:W-:Y:S04]  /*b9e0*/  STL [R1+0x1738], R11 ;  /* 0x0017380b01007387 */ /* 0x000fe80000100800 */
[----:B------:R-:W4:Y:S04]  /*b9f0*/  LDL R218, [R1+0x126c] ;  /* 0x00126c0001da7983 */ /* 0x000f280000100800 */
[----:B------:R-:W4:Y:S04]  /*ba00*/  @P0 LDG.E.U16 R219, desc[UR60][R12.64] ;  /* 0x0000003c0cdb0981 */ /* 0x000f28000c1e1500 */
[----:B--2---:R0:W-:Y:S04]  /*ba10*/  STL [R1+0x850], R109 ;  /* 0x0008506d01007387 */ /* 0x0041e80000100800 */
[----:B0-----:R-:W2:Y:S04]  /*ba20*/  LDL R109, [R1+0x1270] ;  /* 0x00127000016d7983 */ /* 0x001ea80000100800 */
[----:B------:R-:W-:Y:S04]  /*ba30*/  STL [R1+0x1740], R22 ;  /* 0x0017401601007387 */ /* 0x000fe80000100800 */
[----:B------:R-:W-:Y:S01]  /*ba40*/  STL [R1+0x173c], R23 ;  /* 0x00173c1701007387 */ /* 0x000fe20000100800 */
[----:B------:R-:W-:-:S03]  /*ba50*/  PRMT R30, RZ, 0x7610, R30 ;  /* 0x00007610ff1e7816 */ /* 0x000fc6000000001e */
[----:B---3--:R0:W-:Y:S04]  /*ba60*/  STL [R1+0x84c], R10 ;  /* 0x00084c0a01007387 */ /* 0x0081e80000100800 */
[----:B0-----:R-:W3:Y:S04]  /*ba70*/  LDL R10, [R1+0x1268] ;  /* 0x00126800010a7983 */ /* 0x001ee80000100800 */
[----:B------:R-:W-:Y:S04]  /*ba80*/  STL [R1+0x1748], R20 ;  /* 0x0017481401007387 */ /* 0x000fe80000100800 */
[----:B------:R-:W-:Y:S04]  /*ba90*/  STL [R1+0x1744], R21 ;  /* 0x0017441501007387 */ /* 0x000fe80000100800 */
[----:B----4-:R0:W-:Y:S04]  /*baa0*/  STL [R1+0x848], R224 ;  /* 0x000848e001007387 */ /* 0x0101e80000100800 */
[----:B0-----:R-:W4:Y:S04]  /*bab0*/  LDL.LU R224, [R1+0x177c] ;  /* 0x00177c0001e07983 */ /* 0x001f280000300800 */
[----:B------:R-:W-:Y:S04]  /*bac0*/  STL [R1+0x1750], R18 ;  /* 0x0017501201007387 */ /* 0x000fe80000100800 */
[----:B------:R-:W-:Y:S04]  /*bad0*/  STL [R1+0x174c], R19 ;  /* 0x00174c1301007387 */ /* 0x000fe80000100800 */
[----:B------:R-:W-:Y:S04]  /*bae0*/  STL [R1+0x1758], R12 ;  /* 0x0017580c01007387 */ /* 0x000fe80000100800 */
[----:B------:R-:W-:Y:S04]  /*baf0*/  STL [R1+0x1754], R13 ;  /* 0x0017540d01007387 */ /* 0x000fe80000100800 */
[----:B------:R0:W-:Y:S02]  /*bb00*/  STL [R1+0x844], R219 ;  /* 0x000844db01007387 */ /* 0x0001e40000100800 */
[----:B0-----:R-:W-:-:S02]  /*bb10*/  @P1 IMAD.MOV.U32 R219, RZ, RZ, R218 ;  /* 0x000000ffffdb1224 */ /* 0x001fc400078e00da */
[----:B--2---:R-:W-:Y:S01]  /*bb20*/  @P1 IMAD.MOV.U32 R218, RZ, RZ, R109 ;  /* 0x000000ffffda1224 */ /* 0x004fe200078e006d */
[----:B------:R-:W-:Y:S01]  /*bb30*/  PRMT R31, RZ, 0x7610, R31 ;  /* 0x00007610ff1f7816 */ /* 0x000fe2000000001f */
[----:B------:R-:W2:Y:S04]  /*bb40*/  LDL R109, [R1+0x1250] ;  /* 0x00125000016d7983 */ /* 0x000ea80000100800 */
[----:B------:R3:W4:Y:S04]  /*bb50*/  @P1 LDG.E.U16 R30, desc[UR60][R218.64] ;  /* 0x0000003cda1e1981 */ /* 0x000728000c1e1500 */
[----:B------:R-:W2:Y:S01]  /*bb60*/  LDL R219, [R1+0x1264] ;  /* 0x0012640001db7983 */ /* 0x000ea20000100800 */
[----:B---3--:R-:W-:-:S03]  /*bb70*/  @P1 IMAD.MOV.U32 R218, RZ, RZ, R10 ;  /* 0x000000ffffda1224 */ /* 0x008fc600078e000a */
[----:B----4-:R-:W-:Y:S01]  /*bb80*/  STL [R1+0x175c], R30 ;  /* 0x00175c1e01007387 */ /* 0x010fe20000100800 */
[----:B------:R-:W-:-:S03]  /*bb90*/  PRMT R32, RZ, 0x7610, R32 ;  /* 0x00007610ff207816 */ /* 0x000fc60000000020 */
[----:B------:R-:W3:Y:S04]  /*bba0*/  LDL R10, [R1+0x1248] ;  /* 0x00124800010a7983 */ /* 0x000ee80000100800 */
[----:B--2---:R-:W2:Y:S04]  /*bbb0*/  @P1 LDG.E.U16 R31, desc[UR60][R218.64] ;  /* 0x0000003cda1f1981 */ /* 0x004ea8000c1e1500 */
[----:B------:R-:W4:Y:S04]  /*bbc0*/  LDL R218, [R1+0x125c] ;  /* 0x00125c0001da7983 */ /* 0x000f280000100800 */
[----:B------:R-:W4:Y:S04]  /*bbd0*/  LDL R219, [R1+0x1260] ;  /* 0x0012600001db7983 */ /* 0x000f280000100800 */
[----:B--2---:R-:W-:Y:S01]  /*bbe0*/  STL [R1+0x1760], R31 ;  /* 0x0017601f01007387 */ /* 0x004fe20000100800 */
[----:B----4-:R-:W-:-:S04]  /*bbf0*/  @P1 LOP3.LUT R219, R219, R218, RZ, 0x3c, !PT ;  /* 0x000000dadbdb1212 */ /* 0x010fc800078e3cff */
[----:B------:R-:W-:-:S04]  /*bc00*/  @P1 LOP3.LUT R218, R219, R218, RZ, 0x3c, !PT ;  /* 0x000000dadbda1212 */ /* 0x000fc800078e3cff */
[----:B------:R-:W-:-:S05]  /*bc10*/  @P1 LOP3.LUT R219, R219, R218, RZ, 0x3c, !PT ;  /* 0x000000dadbdb1212 */ /* 0x000fca00078e3cff */
[----:B------:R-:W2:Y:S04]  /*bc20*/  @P1 LDG.E.U16 R32, desc[UR60][R218.64] ;  /* 0x0000003cda201981 */ /* 0x000ea8000c1e1500 */
[----:B------:R-:W4:Y:S04]  /*bc30*/  LDL R218, [R1+0x1254] ;  /* 0x0012540001da7983 */ /* 0x000f280000100800 */
[----:B------:R-:W4:Y:S01]  /*bc40*/  LDL R219, [R1+0x1258] ;  /* 0x0012580001db7983 */ /* 0x000f220000100800 */
[----:B------:R-:W-:Y:S02]  /*bc50*/  PRMT R33, RZ, 0x7610, R33 ;  /* 0x00007610ff217816 */ /* 0x000fe40000000021 */
[----:B------:R-:W-:Y:S01]  /*bc60*/  ISETP.GT.AND P0, PT, R216, 0x2, PT ;  /* 0x00000002d800780c */ /* 0x000fe20003f04270 */
[----:B--2---:R-:W-:Y:S01]  /*bc70*/  STL [R1+0x1764], R32 ;  /* 0x0017642001007387 */ /* 0x004fe20000100800 */
[----:B----4-:R-:W-:-:S04]  /*bc80*/  @P1 LOP3.LUT R219, R219, R218, RZ, 0x3c, !PT ;  /* 0x000000dadbdb1212 */ /* 0x010fc800078e3cff */
[----:B------:R-:W-:-:S04]  /*bc90*/  @P1 LOP3.LUT R218, R219, R218, RZ, 0x3c, !PT ;  /* 0x000000dadbda1212 */ /* 0x000fc800078e3cff */
[----:B------:R-:W-:-:S05]  /*bca0*/  @P1 LOP3.LUT R219, R219, R218, RZ, 0x3c, !PT ;  /* 0x000000dadbdb1212 */ /* 0x000fca00078e3cff */
[----:B------:R0:W2:Y:S04]  /*bcb0*/  @P1 LDG.E.U16 R33, desc[UR60][R218.64] ;  /* 0x0000003cda211981 */ /* 0x0000a8000c1e1500 */
[----:B------:R-:W4:Y:S01]  /*bcc0*/  LDL R219, [R1+0x124c] ;  /* 0x00124c0001db7983 */ /* 0x000f220000100800 */
[----:B------:R-:W-:Y:S01]  /*bcd0*/  PRMT R57, RZ, 0x7610, R57 ;  /* 0x00007610ff397816 */ /* 0x000fe20000000039 */
[----:B0-----:R-:W-:Y:S02]  /*bce0*/  @P0 IMAD.MOV.U32 R218, RZ, RZ, R109 ;  /* 0x000000ffffda0224 */ /* 0x001fe400078e006d */
[----:B--2---:R-:W-:Y:S01]  /*bcf0*/  STL [R1+0x1768], R33 ;  /* 0x0017682101007387 */ /* 0x004fe20000100800 */
[----:B------:R-:W-:-:S03]  /*bd00*/  PRMT R58, RZ, 0x7610, R58 ;  /* 0x00007610ff3a7816 */ /* 0x000fc6000000003a */
[----:B------:R-:W2:Y:S04]  /*bd10*/  LDL R109, [R1+0x1230] ;  /* 0x00123000016d7983 */ /* 0x000ea80000100800 */
[----:B----4-:R3:W4:Y:S04]  /*bd20*/  @P0 LDG.E.U16 R57, desc[UR60][R218.64] ;  /* 0x0000003cda390981 */ /* 0x010728000c1e1500 */
        /* <DEDUP_REMOVED lines=17> */
[----:B--2---:R0:W-:Y:S01]  /*be40*/  STL [R1+0x1774], R150 ;  /* 0x0017749601007387 */ /* 0x0041e20000100800 */
[----:B----4-:R-:W-:-:S04]  /*be50*/  @P0 LOP3.LUT R219, R219, R218, RZ, 0x3c, !PT ;  /* 0x000000dadbdb0212 */ /* 0x010fc800078e3cff */
[----:B------:R-:W-:-:S04]  /*be60*/  @P0 LOP3.LUT R218, R219, R218, RZ, 0x3c, !PT ;  /* 0x000000dadbda0212 */ /* 0x000fc800078e3cff */
[----:B------:R-:W-:-:S05]  /*be70*/  @P0 LOP3.LUT R219, R219, R218, RZ, 0x3c, !PT ;  /* 0x000000dadbdb0212 */ /* 0x000fca00078e3cff */
[----:B------:R1:W2:Y:S04]  /*be80*/  @P0 LDG.E.U16 R149, desc[UR60][R218.64] ;  /* 0x0000003cda950981 */ /* 0x0002a8000c1e1500 */
[----:B------:R-:W4:Y:S01]  /*be90*/  LDL R219, [R1+0x122c] ;  /* 0x00122c0001db7983 */ /* 0x000f220000100800 */
[----:B------:R-:W-:Y:S01]  /*bea0*/  PRMT R206, RZ, 0x7610, R206 ;  /* 0x00007610ffce7816 */ /* 0x000fe200000000ce */
[----:B-1----:R-:W-:Y:S01]  /*beb0*/  @P1 IMAD.MOV.U32 R218, RZ, RZ, R109 ;  /* 0x000000ffffda1224 */ /* 0x002fe200078e006d */
[----:B------:R-:W-:Y:S01]  /*bec0*/  PRMT R205, RZ, 0x7610, R205 ;  /* 0x00007610ffcd7816 */ /* 0x000fe200000000cd */
[----:B------:R-:W2:Y:S04]  /*bed0*/  LDL R109, [R1+0x1208] ;  /* 0x00120800016d7983 */ /* 0x000ea80000100800 */
[----:B----4-:R1:W4:Y:S04]  /*bee0*/  @P1 LDG.E.U16 R206, desc[UR60][R218.64] ;  /* 0x0000003cdace1981 */ /* 0x010328000c1e1500 */
[----:B------:R-:W1:Y:S04]  /*bef0*/  LDL R218, [R1+0x1224] ;  /* 0x0012240001da7983 */ /* 0x000e680000100800 */
[----:B------:R-:W1:Y:S02]  /*bf00*/  LDL R219, [R1+0x1228] ;  /* 0x0012280001db7983 */ /* 0x000e640000100800 */
[----:B-1----:R-:W-:-:S04]  /*bf10*/  @P1 LOP3.LUT R219, R219, R218, RZ, 0x3c, !PT ;  /* 0x000000dadbdb1212 */ /* 0x002fc800078e3cff */
[----:B------:R-:W-:-:S04]  /*bf20*/  @P1 LOP3.LUT R218, R219, R218, RZ, 0x3c, !PT ;  /* 0x000000dadbda1212 */ /* 0x000fc800078e3cff */
[----:B------:R-:W-:-:S05]  /*bf30*/  @P1 LOP3.LUT R219, R219, R218, RZ, 0x3c, !PT ;  /* 0x000000dadbdb1212 */ /* 0x000fca00078e3cff */
[----:B------:R3:W4:Y:S04]  /*bf40*/  @P1 LDG.E.U16 R205, desc[UR60][R218.64] ;  /* 0x0000003cdacd1981 */ /* 0x000728000c1e1500 */
[----:B------:R-:W2:Y:S01]  /*bf50*/  LDL R219, [R1+0x121c] ;  /* 0x00121c0001db7983 */ /* 0x000ea20000100800 */
[----:B------:R-:W-:Y:S01]  /*bf60*/  PRMT R204, RZ, 0x7610, R204 ;  /* 0x00007610ffcc7816 */ /* 0x000fe200000000cc */
[----:B---3--:R-:W-:Y:S01]  /*bf70*/  @P1 IMAD.MOV.U32 R218, RZ, RZ, R10 ;  /* 0x000000ffffda1224 */ /* 0x008fe200078e000a */
[----:B------:R-:W-:Y:S01]  /*bf80*/  PRMT R203, RZ, 0x7610, R203 ;  /* 0x00007610ffcb7816 */ /* 0x000fe200000000cb */
[----:B------:R-:W3:Y:S04]  /*bf90*/  LDL R10, [R1+0x11f8] ;  /* 0x0011f800010a7983 */ /* 0x000ee80000100800 */
[----:B--2---:R1:W2:Y:S04]  /*bfa0*/  @P1 LDG.E.U16 R204, desc[UR60][R218.64] ;  /* 0x0000003cdacc1981 */ /* 0x0042a8000c1e1500 */
[----:B------:R-:W1:Y:S04]  /*bfb0*/  LDL R218, [R1+0x1214] ;  /* 0x0012140001da7983 */ /* 0x000e680000100800 */
[----:B------:R-:W1:Y:S02]  /*bfc0*/  LDL R219, [R1+0x1218] ;  /* 0x0012180001db7983 */ /* 0x000e640000100800 */
[----:B-1----:R-:W-:-:S04]  /*bfd0*/  @P1 LOP3.LUT R219, R219, R218, RZ, 0x3c, !PT ;  /* 0x000000dadbdb1212 */ /* 0x002fc800078e3cff */
[----:B------:R-:W-:-:S04]  /*bfe0*/  @P1 LOP3.LUT R218, R219, R218, RZ, 0x3c, !PT ;  /* 0x000000dadbda1212 */ /* 0x000fc800078e3cff */
[----:B------:R-:W-:-:S05]  /*bff0*/  @P1 LOP3.LUT R219, R219, R218, RZ, 0x3c, !PT ;  /* 0x000000dadbdb1212 */ /* 0x000fca00078e3cff */
[----:B------:R1:W2:Y:S04]  /*c000*/  @P1 LDG.E.U16 R203, desc[UR60][R218.64] ;  /* 0x0000003cdacb1981 */ /* 0x0002a8000c1e1500 */
[----:B------:R-:W1:Y:S04]  /*c010*/  LDL R218, [R1+0x120c] ;  /* 0x00120c0001da7983 */ /* 0x000e680000100800 */
[----:B------:R-:W1:Y:S01]  /*c020*/  LDL R219, [R1+0x1210] ;  /* 0x0012100001db7983 */ /* 0x000e620000100800 */
[----:B------:R-:W-:Y:S02]  /*c030*/  ISETP.GT.AND P0, PT, R216, 0x4, PT ;  /* 0x00000004d800780c */ /* 0x000fe40003f04270 */
[----:B------:R-:W-:-:S11]  /*c040*/  PRMT R178, RZ, 0x7610, R178 ;  /* 0x00007610ffb27816 */ /* 0x000fd600000000b2 */
[----:B-1----:R-:W-:-:S04]  /*c050*/  @P0 LOP3.LUT R219, R219, R218, RZ, 0x3c, !PT ;  /* 0x000000dadbdb0212 */ /* 0x002fc800078e3cff */
        /* <DEDUP_REMOVED lines=18> */
[----:B------:R-:W-:Y:S01]  /*c180*/  ISETP.GT.AND P1, PT, R216, 0x5, PT ;  /* 0x00000005d800780c */ /* 0x000fe20003f24270 */
[----:B------:R-:W3:Y:S04]  /*c190*/  LDL R10, [R1+0x11d0] ;  /* 0x0011d000010a7983 */ /* 0x000ee80000100800 */
[----:B--2---:R1:W2:Y:S04]  /*c1a0*/  @P0 LDG.E.U16 R175, desc[UR60][R218.64] ;  /* 0x0000003cdaaf0981 */ /* 0x0042a8000c1e1500 */
[----:B------:R-:W1:Y:S04]  /*c1b0*/  LDL R218, [R1+0x11ec] ;  /* 0x0011ec0001da7983 */ /* 0x000e680000100800 */
[----:B------:R-:W1:Y:S01]  /*c1c0*/  LDL R219, [R1+0x11f0] ;  /* 0x0011f00001db7983 */ /* 0x000e620000100800 */
[----:B------:R-:W-:-:S02]  /*c1d0*/  PRMT R147, RZ, 0x7610, R147 ;  /* 0x00007610ff937816 */ /* 0x000fc40000000093 */
[----:B-1----:R-:W-:-:S04]  /*c1e0*/  @P1 LOP3.LUT R219, R219, R218, RZ, 0x3c, !PT ;  /* 0x000000dadbdb1212 */ /* 0x002fc800078e3cff */
[----:B------:R-:W-:-:S04]  /*c1f0*/  @P1 LOP3.LUT R218, R219, R218, RZ, 0x3c, !PT ;  /* 0x000000dadbda1212 */ /* 0x000fc800078e3cff */
[----:B------:R-:W-:-:S05]  /*c200*/  @P1 LOP3.LUT R219, R219, R218, RZ, 0x3c, !PT ;  /* 0x000000dadbdb1212 */ /* 0x000fca00078e3cff */
[----:B------:R1:W2:Y:S04]  /*c210*/  @P1 LDG.E.U16 R147, desc[UR60][R218.64] ;  /* 0x0000003cda931981 */ /* 0x0002a8000c1e1500 */
[----:B------:R-:W1:Y:S04]  /*c220*/  LDL R218, [R1+0x11e4] ;  /* 0x0011e40001da7983 */ /* 0x000e680000100800 */
[----:B------:R-:W1:Y:S01]  /*c230*/  LDL R219, [R1+0x11e8] ;  /* 0x0011e80001db7983 */ /* 0x000e620000100800 */
[----:B------:R-:W-:Y:S02]  /*c240*/  PRMT R146, RZ, 0x7610, R146 ;  /* 0x00007610ff927816 */ /* 0x000fe40000000092 */
        /* <DEDUP_REMOVED lines=11> */
[----:B------:R-:W1:Y:S01]  /*c300*/  LDL R219, [R1+0x11d8] ;  /* 0x0011d80001db7983 */ /* 0x000e620000100800 */
[----:B------:R-:W-:-:S02]  /*c310*/  ISETP.GT.AND P0, PT, R216, 0x6, PT ;  /* 0x00000006d800780c */ /* 0x000fc40003f04270 */
        /* <DEDUP_REMOVED lines=26> */
[----:B------:R-:W-:Y:S01]  /*c4c0*/  ISETP.GT.AND P1, PT, R216, 0x7, PT ;  /* 0x00000007d800780c */ /* 0x000fe20003f24270 */
[----:B------:R-:W2:Y:S04]  /*c4d0*/  LDL R109, [R1+0x1190] ;  /* 0x00119000016d7983 */ /* 0x000ea80000100800 */
[----:B----4-:R1:W4:Y:S04]  /*c4e0*/  @P0 LDG.E.U16 R92, desc[UR60][R218.64] ;  /* 0x0000003cda5c0981 */ /* 0x010328000c1e1500 */
[----:B------:R-:W1:Y:S04]  /*c4f0*/  LDL R218, [R1+0x11ac] ;  /* 0x0011ac0001da7983 */ /* 0x000e680000100800 */
[----:B------:R-:W1:Y:S01]  /*c500*/  LDL R219, [R1+0x11b0] ;  /* 0x0011b00001db7983 */ /* 0x000e620000100800 */
[----:B------:R-:W-:-:S02]  /*c510*/  PRMT R116, RZ, 0x7610, R116 ;  /* 0x00007610ff747816 */ /* 0x000fc40000000074 */
        /* <DEDUP_REMOVED lines=19> */
[----:B------:R-:W-:-:S02]  /*c650*/  ISETP.GT.AND P0, PT, R216, 0x8, PT ;  /* 0x00000008d800780c */ /* 0x000fc40003f04270 */
[----:B-1----:R-:W-:-:S04]  /*c660*/  @P1 LOP3.LUT R219, R219, R218, RZ, 0x3c, !PT ;  /* 0x000000dadbdb1212 */ /* 0x002fc800078e3cff */
[----:B------:R-:W-:-:S04]  /*c670*/  @P1 LOP3.LUT R218, R219, R218, RZ, 0x3c, !PT ;  /* 0x000000dadbda1212 */ /* 0x000fc800078e3cff */
[----:B------:R-:W-:-:S05]  /*c680*/  @P1 LOP3.LUT R219, R219, R218, RZ, 0x3c, !PT ;  /* 0x000000dadbdb1212 */ /* 0x000fca00078e3cff */
[----:B------:R1:W2:Y:S04]  /*c690*/  @P1 LDG.E.U16 R87, desc[UR60][R218.64] ;  /* 0x0000003cda571981 */ /* 0x0002a8000c1e1500 */
[----:B------:R-:W4:Y:S01]  /*c6a0*/  LDL R219, [R1+0x118c] ;  /* 0x00118c0001db7983 */ /* 0x000f220000100800 */
[----:B0-----:R-:W-:Y:S01]  /*c6b0*/  PRMT R150, RZ, 0x7610, R150 ;  /* 0x00007610ff967816 */ /* 0x001fe20000000096 */
[----:B-1----:R-:W-:Y:S01]  /*c6c0*/  @P0 IMAD.MOV.U32 R218, RZ, RZ, R109 ;  /* 0x000000ffffda0224 */ /* 0x002fe200078e006d */
[----:B------:R-:W-:Y:S01]  /*c6d0*/  PRMT R58, RZ, 0x7610, R58 ;  /* 0x00007610ff3a7816 */ /* 0x000fe2000000003a */
[----:B------:R-:W2:Y:S04]  /*c6e0*/  LDL R109, [R1+0x1168] ;  /* 0x00116800016d7983 */ /* 0x000ea80000100800 */
[----:B----4-:R0:W4:Y:S04]  /*c6f0*/  @P0 LDG.E.U16 R150, desc[UR60][R218.64] ;  /* 0x0000003cda960981 */ /* 0x010128000c1e1500 */
[----:B------:R-:W0:Y:S04]  /*c700*/  LDL R218, [R1+0x1184] ;  /* 0x0011840001da7983 */ /* 0x000e280000100800 */
[----:B------:R-:W0:Y:S02]  /*c710*/  LDL R219, [R1+0x1188] ;  /* 0x0011880001db7983 */ /* 0x000e240000100800 */
[----:B0-----:R-:W-:-:S04]  /*c720*/  @P0 LOP3.LUT R219, R219, R218, RZ, 0x3c, !PT ;  /* 0x000000dadbdb0212 */ /* 0x001fc800078e3cff */
        /* <DEDUP_REMOVED lines=9> */
[----:B------:R-:W0:Y:S04]  /*c7c0*/  LDL R218, [R1+0x1174] ;  /* 0x0011740001da7983 */ /* 0x000e280000100800 */
[----:B------:R-:W0:Y:S02]  /*c7d0*/  LDL R219, [R1+0x1178] ;  /* 0x0011780001db7983 */ /* 0x000e240000100800 */
[----:B0-----:R-:W-:-:S04]  /*c7e0*/  @P0 LOP3.LUT R219, R219, R218, RZ, 0x3c, !PT ;  /* 0x000000dadbdb0212 */ /* 0x001fc800078e3cff */
[----:B------:R-:W-:-:S04]  /*c7f0*/  @P0 LOP3.LUT R218, R219, R218, RZ, 0x3c, !PT ;  /* 0x000000dadbda0212 */ /* 0x000fc800078e3cff */
[----:B------:R-:W-:-:S05]  /*c800*/  @P0 LOP3.LUT R219, R219, R218, RZ, 0x3c, !PT ;  /* 0x000000dadbdb0212 */ /* 0x000fca00078e3cff */
[----:B------:R0:W2:Y:S04]  /*c810*/  @P0 LDG.E.U16 R33, desc[UR60][R218.64] ;  /* 0x0000003cda210981 */ /* 0x0000a8000c1e1500 */
[----:B------:R-:W0:Y:S04]  /*c820*/  LDL R218, [R1+0x116c] ;  /* 0x00116c0001da7983 */ /* 0x000e280000100800 */
[----:B------:R-:W0:Y:S01]  /*c830*/  LDL R219, [R1+0x1170] ;  /* 0x0011700001db7983 */ /* 0x000e220000100800 */
[----:B------:R-:W-:Y:S02]  /*c840*/  ISETP.GT.AND P1, PT, R216, 0x9, PT ;  /* 0x00000009d800780c */ /* 0x000fe40003f24270 */
[----:B------:R-:W-:-:S11]  /*c850*/  PRMT R34, RZ, 0x7610, R34 ;  /* 0x00007610ff227816 */ /* 0x000fd60000000022 */
[----:B0-----:R-:W-:-:S04]  /*c860*/  @P1 LOP3.LUT R219, R219, R218, RZ, 0x3c, !PT ;  /* 0x000000dadbdb1212 */ /* 0x001fc800078e3cff */
[----:B------:R-:W-:-:S04]  /*c870*/  @P1 LOP3.LUT R218, R219, R218, RZ, 0x3c, !PT ;  /* 0x000000dadbda1212 */ /* 0x000fc800078e3cff */
[----:B------:R-:W-:-:S05]  /*c880*/  @P1 LOP3.LUT R219, R219, R218, RZ, 0x3c, !PT ;  /* 0x000000dadbdb1212 */ /* 0x000fca00078e3cff */
[----:B------:R0:W2:Y:S04]  /*c890*/  @P1 LDG.E.U16 R34, desc[UR60][R218.64] ;  /* 0x0000003cda221981 */ /* 0x0000a8000c1e1500 */
[----:B------:R-:W4:Y:S01]  /*c8a0*/  LDL R219, [R1+0x1164] ;  /* 0x0011640001db7983 */ /* 0x000f220000100800 */
[----:B------:R-:W-:Y:S01]  /*c8b0*/  PRMT R35, RZ, 0x7610, R35 ;  /* 0x00007610ff237816 */ /* 0x000fe20000000023 */
[----:B0-----:R-:W-:Y:S01]  /*c8c0*/  @P1 IMAD.MOV.U32 R218, RZ, RZ, R109 ;  /* 0x000000ffffda1224 */ /* 0x001fe200078e006d */
        /* <DEDUP_REMOVED lines=15> */
[----:B------:R-:W0:Y:S04]  /*c9c0*/  LDL R218, [R1+0x114c] ;  /* 0x00114c0001da7983 */ /* 0x000e280000100800 */
[----:B------:R-:W0:Y:S01]  /*c9d0*/  LDL R219, [R1+0x1150] ;  /* 0x0011500001db7983 */ /* 0x000e220000100800 */
[----:B------:R-:W-:-:S02]  /*c9e0*/  PRMT R151, RZ, 0x7610, R151 ;  /* 0x00007610ff977816 */ /* 0x000fc40000000097 */
[----:B0-----:R-:W-:-:S04]  /*c9f0*/  @P0 LOP3.LUT R219, R219, R218, RZ, 0x3c, !PT ;  /* 0x000000dadbdb0212 */ /* 0x001fc800078e3cff */
[----:B------:R-:W-:-:S04]  /*ca00*/  @P0 LOP3.LUT R218, R219, R218, RZ, 0x3c, !PT ;  /* 0x000000dadbda0212 */ /* 0x000fc800078e3cff */
[----:B------:R-:W-:-:S05]  /*ca10*/  @P0 LOP3.LUT R219, R219, R218, RZ, 0x3c, !PT ;  /* 0x000000dadbdb0212 */ /* 0x000fca00078e3cff */
[----:B------:R0:W2:Y:S04]  /*ca20*/  @P0 LDG.E.U16 R151, desc[UR60][R218.64] ;  /* 0x0000003cda970981 */ /* 0x0000a8000c1e1500 */
[----:B------:R-:W0:Y:S04]  /*ca30*/  LDL R218, [R1+0x1144] ;  /* 0x0011440001da7983 */ /* 0x000e280000100800 */
[----:B------:R-:W0:Y:S01]  /*ca40*/  LDL R219, [R1+0x1148] ;  /* 0x0011480001db7983 */ /* 0x000e220000100800 */
[----:B------:R-:W-:Y:S02]  /*ca50*/  PRMT R7, RZ, 0x7610, R7 ;  /* 0x00007610ff077816 */ /* 0x000fe40000000007 */
        /* <DEDUP_REMOVED lines=11> */
[----:B------:R-:W0:Y:S01]  /*cb10*/  LDL R219, [R1+0x1138] ;  /* 0x0011380001db7983 */ /* 0x000e220000100800 */
[----:B------:R-:W-:-:S02]  /*cb20*/  ISETP.GT.AND P1, PT, R216, 0xb, PT ;  /* 0x0000000bd800780c */ /* 0x000fc40003f24270 */
        /* <DEDUP_REMOVED lines=26> */
[----:B------:R-:W-:Y:S01]  /*ccd0*/  ISETP.GT.AND P0, PT, R216, 0xc, PT ;  /* 0x0000000cd800780c */ /* 0x000fe20003f04270 */
[----:B------:R-:W2:Y:S04]  /*cce0*/  LDL R109, [R1+0x10f0] ;  /* 0x0010f000016d7983 */ /* 0x000ea80000100800 */
[----:B----4-:R0:W4:Y:S04]  /*ccf0*/  @P1 LDG.E.U16 R199, desc[UR60][R218.64] ;  /* 0x0000003cdac71981 */ /* 0x010128000c1e1500 */
[----:B------:R-:W0:Y:S04]  /*cd00*/  LDL R218, [R1+0x110c] ;  /* 0x00110c0001da7983 */ /* 0x000e280000100800 */
[----:B------:R-:W0:Y:S01]  /*cd10*/  LDL R219, [R1+0x1110] ;  /* 0x0011100001db7983 */ /* 0x000e220000100800 */
[----:B------:R-:W-:-:S02]  /*cd20*/  PRMT R174, RZ, 0x7610, R174 ;  /* 0x00007610ffae7816 */ /* 0x000fc400000000ae */
        /* <DEDUP_REMOVED lines=19> */
[----:B------:R-:W-:-:S02]  /*ce60*/  ISETP.GT.AND P1, PT, R216, 0xd, PT ;  /* 0x0000000dd800780c */ /* 0x000fc40003f24270 */
        /* <DEDUP_REMOVED lines=92> */
[----:B------:R0:W4:Y:S04]  /*d430*/  @P0 LDG.E.U16 R31, desc[UR60][R218.64] ;  /* 0x0000003cda1f0981 */ /* 0x000128000c1e1500 */
[----:B------:R-:W0:Y:S04]  /*d440*/  LDL R218, [R1+0x107c] ;  /* 0x00107c0001da7983 */ /* 0x000e280000100800 */
[----:B------:R-:W0:Y:S01]  /*d450*/  LDL R219, [R1+0x1080] ;  /* 0x0010800001db7983 */ /* 0x000e220000100800 */
[----:B------:R-:W-:Y:S02]  /*d460*/  PRMT R30, RZ, 0x7610, R30 ;  /* 0x00007610ff1e7816 */ /* 0x000fe4000000001e */
[----:B0-----:R-:W-:-:S04]  /*d470*/  @P0 LOP3.LUT R219, R219, R218, RZ, 0x3c, !PT ;  /* 0x000000dadbdb0212 */ /* 0x001fc800078e3cff */
[----:B------:R-:W-:-:S04]  /*d480*/  @P0 LOP3.LUT R218, R219, R218, RZ, 0x3c, !PT ;  /* 0x000000dadbda0212 */ /* 0x000fc800078e3cff */
[----:B------:R-:W-:-:S05]  /*d490*/  @P0 LOP3.LUT R219, R219, R218, RZ, 0x3c, !PT ;  /* 0x000000dadbdb0212 */ /* 0x000fca00078e3cff */
[----:B------:R0:W4:Y:S04]  /*d4a0*/  @P0 LDG.E.U16 R30, desc[UR60][R218.64] ;  /* 0x0000003cda1e0981 */ /* 0x000128000c1e1500 */
[----:B------:R-:W3:Y:S01]  /*d4b0*/  LDL R219, [R1+0x1074] ;  /* 0x0010740001db7983 */ /* 0x000ee20000100800 */
[----:B------:R-:W-:Y:S01]  /*d4c0*/  PRMT R12, RZ, 0x7610, R12 ;  /* 0x00007610ff0c7816 */ /* 0x000fe2000000000c */
[----:B0-----:R-:W-:Y:S01]  /*d4d0*/  @P0 IMAD.MOV.U32 R218, RZ, RZ, R109 ;  /* 0x000000ffffda0224 */ /* 0x001fe200078e006d */
[----:B------:R-:W-:Y:S01]  /*d4e0*/  ISETP.GT.AND P1, PT, R216, 0x11, PT ;  /* 0x00000011d800780c */ /* 0x000fe20003f24270 */
[----:B------:R-:W2:Y:S04]  /*d4f0*/  LDL R109, [R1+0x1050] ;  /* 0x00105000016d7983 */ /* 0x000ea80000100800 */
[----:B---3--:R0:W3:Y:S04]  /*d500*/  @P0 LDG.E.U16 R12, desc[UR60][R218.64] ;  /* 0x0000003cda0c0981 */ /* 0x0080e8000c1e1500 */
[----:B------:R-:W0:Y:S04]  /*d510*/  LDL R218, [R1+0x106c] ;  /* 0x00106c0001da7983 */ /* 0x000e280000100800 */
[----:B------:R-:W0:Y:S01]  /*d520*/  LDL R219, [R1+0x1070] ;  /* 0x0010700001db7983 */ /* 0x000e220000100800 */
[----:B------:R-:W-:-:S02]  /*d530*/  PRMT R38, RZ, 0x7610, R38 ;  /* 0x00007610ff267816 */ /* 0x000fc40000000026 */
[----:B0-----:R-:W-:-:S04]  /*d540*/  @P1 LOP3.LUT R219, R219, R218, RZ, 0x3c, !PT ;  /* 0x000000dadbdb1212 */ /* 0x001fc800078e3cff */
[----:B------:R-:W-:-:S04]  /*d550*/  @P1 LOP3.LUT R218, R219, R218, RZ, 0x3c, !PT ;  /* 0x000000dadbda1212 */ /* 0x000fc800078e3cff */
[----:B------:R-:W-:-:S05]  /*d560*/  @P1 LOP3.LUT R219, R219, R218, RZ, 0x3c, !PT ;  /* 0x000000dadbdb1212 */ /* 0x000fca00078e3cff */
[----:B------:R0:W3:Y:S04]  /*d570*/  @P1 LDG.E.U16 R38, desc[UR60][R218.64] ;  /* 0x0000003cda261981 */ /* 0x0000e8000c1e1500 */
[----:B------:R-:W4:Y:S01]  /*d580*/  LDL R219, [R1+0x1064] ;  /* 0x0010640001db7983 */ /* 0x000f220000100800 */
[----:B------:R-:W-:Y:S01]  /*d590*/  PRMT R39, RZ, 0x7610, R39 ;  /* 0x00007610ff277816 */ /* 0x000fe20000000027 */
[----:B0-----:R-:W-:Y:S01]  /*d5a0*/  @P1 IMAD.MOV.U32 R218, RZ, RZ, R10 ;  /* 0x000000ffffda1224 */ /* 0x001fe200078e000a */
[----:B------:R-:W-:Y:S01]  /*d5b0*/  PRMT R40, RZ, 0x7610, R40 ;  /* 0x00007610ff287816 */ /* 0x000fe20000000028 */
[----:B------:R-:W3:Y:S04]  /*d5c0*/  LDL R10, [R1+0x1040] ;  /* 0x00104000010a7983 */ /* 0x000ee80000100800 */
[----:B----4-:R0:W4:Y:S04]  /*d5d0*/  @P1 LDG.E.U16 R39, desc[UR60][R218.64] ;  /* 0x0000003cda271981 */ /* 0x010128000c1e1500 */
        /* <DEDUP_REMOVED lines=9> */
[----:B------:R-:W-:-:S02]  /*d670*/  ISETP.GT.AND P0, PT, R216, 0x12, PT ;  /* 0x00000012d800780c */ /* 0x000fc40003f04270 */
[----:B0-----:R-:W-:-:S04]  /*d680*/  @P1 LOP3.LUT R219, R219, R218, RZ, 0x3c, !PT ;  /* 0x000000dadbdb1212 */ /* 0x001fc800078e3cff */
[----:B------:R-:W-:-:S04]  /*d690*/  @P1 LOP3.LUT R218, R219, R218, RZ, 0x3c, !PT ;  /* 0x000000dadbda1212 */ /* 0x000fc800078e3cff */
[----:B------:R-:W-:-:S05]  /*d6a0*/  @P1 LOP3.LUT R219, R219, R218, RZ, 0x3c, !PT ;  /* 0x000000dadbdb1212 */ /* 0x000fca00078e3cff */
[----:B------:R2:W4:Y:S04]  /*d6b0*/  @P1 LDG.E.U16 R41, desc[UR60][R218.64] ;  /* 0x0000003cda291981 */ /* 0x000528000c1e1500 */
[----:B------:R-:W3:Y:S01]  /*d6c0*/  LDL R219, [R1+0x104c] ;  /* 0x00104c0001db7983 */ /* 0x000ee20000100800 */
[----:B------:R-:W-:Y:S01]  /*d6d0*/  PRMT R4, RZ, 0x7610, R4 ;  /* 0x00007610ff047816 */ /* 0x000fe20000000004 */
[----:B--2---:R-:W-:Y:S01]  /*d6e0*/  @P0 IMAD.MOV.U32 R218, RZ, RZ, R109 ;  /* 0x000000ffffda0224 */ /* 0x004fe200078e006d */
[----:B------:R-:W-:Y:S01]  /*d6f0*/  PRMT R3, RZ, 0x7610, R3 ;  /* 0x00007610ff037816 */ /* 0x000fe20000000003 */
[----:B------:R-:W2:Y:S04]  /*d700*/  LDL R109, [R1+0x1028] ;  /* 0x00102800016d7983 */ /* 0x000ea80000100800 */
[----:B---3--:R0:W3:Y:S04]  /*d710*/  @P0 LDG.E.U16 R4, desc[UR60][R218.64] ;  /* 0x0000003cda040981 */ /* 0x0080e8000c1e1500 */
[----:B------:R-:W0:Y:S04]  /*d720*/  LDL R218, [R1+0x1044] ;  /* 0x0010440001da7983 */ /* 0x000e280000100800 */
[----:B------:R-:W0:Y:S02]  /*d730*/  LDL R219, [R1+0x1048] ;  /* 0x0010480001db7983 */ /* 0x000e240000100800 */
        /* <DEDUP_REMOVED lines=18> */
[----:B------:R-:W-:Y:S02]  /*d860*/  ISETP.GT.AND P1, PT, R216, 0x13, PT ;  /* 0x00000013d800780c */ /* 0x000fe40003f24270 */
[----:B------:R-:W-:-:S11]  /*d870*/  PRMT R198, RZ, 0x7610, R198 ;  /* 0x00007610ffc67816 */ /* 0x000fd600000000c6 */
        /* <DEDUP_REMOVED lines=19> */
[----:B------:R-:W-:Y:S01]  /*d9b0*/  ISETP.GT.AND P0, PT, R216, 0x14, PT ;  /* 0x00000014d800780c */ /* 0x000fe20003f04270 */
[----:B------:R-:W3:Y:S04]  /*d9c0*/  LDL R10, [R1+0xff0] ;  /* 0x000ff000010a7983 */ /* 0x000ee80000100800 */
        /* <DEDUP_REMOVED lines=22> */
[----:B------:R-:W0:Y:S01]  /*db30*/  LDL R219, [R1+0xff8] ;  /* 0x000ff80001db7983 */ /* 0x000e220000100800 */
[----:B------:R-:W-:-:S02]  /*db40*/  ISETP.GT.AND P1, PT, R216, 0x15, PT ;  /* 0x00000015d800780c */ /* 0x000fc40003f24270 */
        /* <DEDUP_REMOVED lines=296> */
[----:B0-----:R-:W-:Y:S01]  /*edd0*/  @P0 IMAD.MOV.U32 R218, RZ, RZ, R10 ;  /* 0x000000ffffda0224 */ /* 0x001fe200078e000a */
        /* <DEDUP_REMOVED lines=209> */
[----:B------:R0:W2:Y:S04]  /*faf0*/  @P0 LDG.E.U16 R24, desc[UR60][R218.64] ;  /* 0x0000003cda180981 */ /* 0x0000a8000c1e1500 */
[----:B------:R-:W3:Y:S01]  /*fb00*/  LDL R219, [R1+0xd7c] ;  /* 0x000d7c0001db7983 */ /* 0x000ee20000100800 */
[----:B------:R-:W-:Y:S01]  /*fb10*/  PRMT R25, RZ, 0x7610, R25 ;  /* 0x00007610ff197816 */ /* 0x000fe20000000019 */
[----:B0-----:R-:W-:Y:S01]  /*fb20*/  @P0 IMAD.MOV.U32 R218, RZ, RZ, R109 ;  /* 0x000000ffffda0224 */ /* 0x001fe200078e006d */
[----:B------:R-:W-:Y:S01]  /*fb30*/  PRMT R26, RZ, 0x7610, R26 ;  /* 0x00007610ff1a7816 */ /* 0x000fe2000000001a */
[----:B------:R-:W4:Y:S04]  /*fb40*/  LDL R109, [R1+0xd58] ;  /* 0x000d5800016d7983 */ /* 0x000f280000100800 */
        /* <DEDUP_REMOVED lines=29> */
[----:B----4-:R-:W-:Y:S01]  /*fd20*/  @P1 IMAD.MOV.U32 R218, RZ, RZ, R109 ;  /* 0x000000ffffda1224 */ /* 0x010fe200078e006d */
[----:B------:R-:W-:Y:S01]  /*fd30*/  ISETP.GT.AND P0, PT, R216, 0x2a, PT ;  /* 0x0000002ad800780c */ /* 0x000fe20003f04270 */
[----:B------:R-:W4:Y:S04]  /*fd40*/  LDL R109, [R1+0xd28] ;  /* 0x000d2800016d7983 */ /* 0x000f280000100800 */
        /* <DEDUP_REMOVED lines=35> */
[----:B------:R-:W3:Y:S01]  /*ff80*/  LDL R219, [R1+0xd24] ;  /* 0x000d240001db7983 */ /* 0x000ee20000100800 */
[----:B------:R-:W-:Y:S01]  /*ff90*/  PRMT R185, RZ, 0x7610, R185 ;  /* 0x00007610ffb97816 */ /* 0x000fe200000000b9 */
[----:B----4-:R-:W-:Y:S01]  /*ffa0*/  @P1 IMAD.MOV.U32 R218, RZ, RZ, R109 ;  /* 0x000000ffffda1224 */ /* 0x010fe200078e006d */
[----:B------:R-:W-:Y:S01]  /*ffb0*/  PRMT R184, RZ, 0x7610, R184 ;  /* 0x00007610ffb87816 */ /* 0x000fe200000000b8 */
[----:B------:R-:W4:Y:S04]  /*ffc0*/  LDL R109, [R1+0xd00] ;  /* 0x000d0000016d7983 */ /* 0x000f280000100800 */
[----:B---3--:R0:W3:Y:S04]  /*ffd0*/  @P1 LDG.E.U16 R185, desc[UR60][R218.64] ;  /* 0x0000003cdab91981 */ /* 0x0080e8000c1e1500 */
[----:B------:R-:W0:Y:S04]  /*ffe0*/  LDL R218, [R1+0xd1c] ;  /* 0x000d1c0001da7983 */ /* 0x000e280000100800 */
[----:B------:R-:W0:Y:S02]  /*fff0*/  LDL R219, [R1+0xd20] ;  /* 0x000d200001db7983 */ /* 0x000e240000100800 */
[----:B0-----:R-:W-:-:S04]  /*10000*/  @P1 LOP3.LUT R219, R219, R218, RZ, 0x3c, !PT ;  /* 0x000000dadbdb1212 */ /* 0x001fc800078e3cff */
[----:B------:R-:W-:-:S04]  /*10010*/  @P1 LOP3.LUT R218, R219, R218, RZ, 0x3c, !PT ;  /* 0x000000dadbda1212 */ /* 0x000fc800078e3cff */
[----:B------:R-:W-:-:S05]  /*10020*/  @P1 LOP3.LUT R219, R219, R218, RZ, 0x3c, !PT ;  /* 0x000000dadbdb1212 */ /* 0x000fca00078e3cff */
[----:B------:R0:W3:Y:S04]  /*10030*/  @P1 LDG.E.U16 R184, desc[UR60][R218.64] ;  /* 0x0000003cdab81981 */ /* 0x0000e8000c1e1500 */
[----:B------:R-:W2:Y:S01]  /*10040*/  LDL R219, [R1+0xd14] ;  /* 0x000d140001db7983 */ /* 0x000ea20000100800 */
[----:B------:R-:W-:Y:S01]  /*10050*/  PRMT R183, RZ, 0x7610, R183 ;  /* 0x00007610ffb77816 */ /* 0x000fe200000000b7 */
[----:B0-----:R-:W-:Y:S01]  /*10060*/  @P1 IMAD.MOV.U32 R218, RZ, RZ, R10 ;  /* 0x000000ffffda1224 */ /* 0x001fe200078e000a */
        /* <DEDUP_REMOVED lines=471> */
[----:B----4-:R-:W-:Y:S02]  /*11de0*/  @P1 IMAD.MOV.U32 R218, RZ, RZ, R109 ;  /* 0x000000ffffda1224 */ /* 0x010fe400078e006d */
[----:B------:R-:W4:Y:S04]  /*11df0*/  LDL.LU R109, [R1+0xaa8] ;  /* 0x000aa800016d7983 */ /* 0x000f280000300800 */
[----:B---3--:R0:W3:Y:S04]  /*11e00*/  @P1 LDG.E.U16 R120, desc[UR60][R218.64] ;  /* 0x0000003cda781981 */ /* 0x0080e8000c1e1500 */
[----:B------:R-:W0:Y:S04]  /*11e10*/  LDL R218, [R1+0xac4] ;  /* 0x000ac40001da7983 */ /* 0x000e280000100800 */
[----:B------:R-:W0:Y:S01]  /*11e20*/  LDL R219, [R1+0xac8] ;  /* 0x000ac80001db7983 */ /* 0x000e220000100800 */
[----:B------:R-:W-:-:S02]  /*11e30*/  PRMT R119, RZ, 0x7610, R119 ;  /* 0x00007610ff777816 */ /* 0x000fc40000000077 */
[----:B------:R-:W-:Y:S02]  /*11e40*/  PRMT R118, RZ, 0x7610, R118 ;  /* 0x00007610ff767816 */ /* 0x000fe40000000076 */
[----:B0-----:R-:W-:-:S04]  /*11e50*/  @P1 LOP3.LUT R219, R219, R218, RZ, 0x3c, !PT ;  /* 0x000000dadbdb1212 */ /* 0x001fc800078e3cff */
[----:B------:R-:W-:-:S04]  /*11e60*/  @P1 LOP3.LUT R218, R219, R218, RZ, 0x3c, !PT ;  /* 0x000000dadbda1212 */ /* 0x000fc800078e3cff */
[----:B------:R-:W-:-:S05]  /*11e70*/  @P1 LOP3.LUT R219, R219, R218, RZ, 0x3c, !PT ;  /* 0x000000dadbdb1212 */ /* 0x000fca00078e3cff */
[----:B------:R0:W2:Y:S02]  /*11e80*/  @P1 LDG.E.U16 R119, desc[UR60][R218.64] ;  /* 0x0000003cda771981 */ /* 0x0000a4000c1e1500 */
[----:B0-----:R-:W-:Y:S02]  /*11e90*/  @P1 IMAD.MOV.U32 R218, RZ, RZ, R10 ;  /* 0x000000ffffda1224 */ /* 0x001fe400078e000a */
[----:B------:R-:W-:Y:S01]  /*11ea0*/  @P1 IMAD.MOV.U32 R219, RZ, RZ, R227 ;  /* 0x000000ffffdb1224 */ /* 0x000fe200078e00e3 */
[----:B------:R-:W3:Y:S04]  /*11eb0*/  LDL R10, [R1+0xa98] ;  /* 0x000a9800010a7983 */ /* 0x000ee80000100800 */
[----:B------:R0:W-:Y:S04]  /*11ec0*/  STL [R1+0x135c], R227 ;  /* 0x00135ce301007387 */ /* 0x0001e80000100800 */
[----:B------:R1:W2:Y:S04]  /*11ed0*/  @P1 LDG.E.U16 R118, desc[UR60][R218.64] ;  /* 0x0000003cda761981 */ /* 0x0002a8000c1e1500 */
[----:B0-----:R-:W3:Y:S04]  /*11ee0*/  LDL.LU R227, [R1+0xaa0] ;  /* 0x000aa00001e37983 */ /* 0x001ee80000300800 */
[----:B------:R-:W1:Y:S04]  /*11ef0*/  LDL R218, [R1+0xab4] ;  /* 0x000ab40001da7983 */ /* 0x000e680000100800 */
[----:B------:R-:W1:Y:S01]  /*11f00*/  LDL R219, [R1+0xab8] ;  /* 0x000ab80001db7983 */ /* 0x000e620000100800 */
[----:B------:R-:W-:-:S02]  /*11f10*/  PRMT R117, RZ, 0x7610, R117 ;  /* 0x00007610ff757816 */ /* 0x000fc40000000075 */
[----:B-1----:R-:W-:-:S04]  /*11f20*/  @P1 LOP3.LUT R219, R219, R218, RZ, 0x3c, !PT ;  /* 0x000000dadbdb1212 */ /* 0x002fc800078e3cff */
        /* <DEDUP_REMOVED lines=14> */
[----:B------:R-:W-:-:S04]  /*12010*/  PRMT R60, RZ, 0x7610, R60 ;  /* 0x00007610ff3c7816 */ /* 0x000fc8000000003c */
[----:B---3--:R0:W3:Y:S04]  /*12020*/  @P0 LDG.E.U16 R61, desc[UR60][R218.64] ;  /* 0x0000003cda3d0981 */ /* 0x0080e8000c1e1500 */
[----:B------:R-:W4:Y:S01]  /*12030*/  LDL R219, [R1+0xa9c] ;  /* 0x000a9c0001db7983 */ /* 0x000f220000100800 */
[----:B0-----:R-:W-:Y:S01]  /*12040*/  @P0 IMAD.MOV.U32 R218, RZ, RZ, R227 ;  /* 0x000000ffffda0224 */ /* 0x001fe200078e00e3 */
[----:B------:R-:W-:Y:S02]  /*12050*/  PRMT R59, RZ, 0x7610, R59 ;  /* 0x00007610ff3b7816 */ /* 0x000fe4000000003b */
[----:B------:R0:W-:Y:S04]  /*12060*/  STL [R1+0x1360], R227 ;  /* 0x001360e301007387 */ /* 0x0001e80000100800 */
[----:B0-----:R-:W2:Y:S04]  /*12070*/  LDL.LU R227, [R1+0x844] ;  /* 0x0008440001e37983 */ /* 0x001ea80000300800 */
[----:B------:R0:W-:Y:S04]  /*12080*/  STL [R1+0x134c], R2 ;  /* 0x00134c0201007387 */ /* 0x0001e80000100800 */
[----:B----4-:R1:W4:Y:S02]  /*12090*/  @P0 LDG.E.U16 R60, desc[UR60][R218.64] ;  /* 0x0000003cda3c0981 */ /* 0x010324000c1e1500 */
[----:B-1----:R-:W-:-:S02]  /*120a0*/  @P0 IMAD.MOV.U32 R218, RZ, RZ, R10 ;  /* 0x000000ffffda0224 */ /* 0x002fc400078e000a */
[----:B------:R-:W1:Y:S01]  /*120b0*/  S2R R10, SR_TID.X ;  /* 0x00000000000a7919 */ /* 0x000e620000002100 */
[----:B------:R-:W-:Y:S02]  /*120c0*/  @P0 IMAD.MOV.U32 R219, RZ, RZ, R2 ;  /* 0x000000ffffdb0224 */ /* 0x000fe400078e0002 */
[----:B0-----:R-:W3:Y:S04]  /*120d0*/  LDL.LU R2, [R1+0x848] ;  /* 0x0008480001027983 */ /* 0x001ee80000300800 */
[----:B------:R0:W4:Y:S04]  /*120e0*/  @P0 LDG.E.U16 R59, desc[UR60][R218.64] ;  /* 0x0000003cda3b0981 */ /* 0x000128000c1e1500 */
[----:B------:R-:W2:Y:S04]  /*120f0*/  LDL.LU R218, [R1+0x850] ;  /* 0x0008500001da7983 */ /* 0x000ea80000300800 */
[----:B------:R-:W3:Y:S01]  /*12100*/  LDL.LU R219, [R1+0x84c] ;  /* 0x00084c0001db7983 */ /* 0x000ee20000300800 */
[----:B-1----:R-:W-:-:S04]  /*12110*/  LOP3.LUT R10, R10, 0x3f, RZ, 0xc0, !PT ;  /* 0x0000003f0a0a7812 */ /* 0x002fc800078ec0ff */
[----:B------:R-:W-:Y:S02]  /*12120*/  ISETP.GE.AND P0, PT, R10, R216, PT ;  /* 0x000000d80a00720c */ /* 0x000fe40003f06270 */
[----:B------:R-:W4:Y:S01]  /*12130*/  LDL.LU R10, [R1+0x1778] ;  /* 0x00177800010a7983 */ /* 0x000f220000300800 */
[----:B------:R-:W-:Y:S06]  /*12140*/  BAR.SYNC.DEFER_BLOCKING 0x0 ;  /* 0x0000000000007b1d */ /* 0x000fec0000010000 */
[----:B----4-:R1:W-:Y:S04]  /*12150*/  STS.U16 [R10+0x400], R150 ;  /* 0x000400960a007388 */ /* 0x0103e80000000400 */
[----:B------:R4:W-:Y:S04]  /*12160*/  STS.U16 [R10+0x4400], R58 ;  /* 0x0044003a0a007388 */ /* 0x0009e80000000400 */
[----:B------:R0:W-:Y:S04]  /*12170*/  STS.U16 [R10+0x8400], R57 ;  /* 0x008400390a007388 */ /* 0x0001e80000000400 */
[----:B-1----:R-:W3:Y:S04]  /*12180*/  LDL.LU R150, [R1+0x1774] ;  /* 0x0017740001967983 */ /* 0x002ee80000300800 */
[----:B----4-:R-:W4:Y:S04]  /*12190*/  LDL.LU R58, [R1+0x1770] ;  /* 0x00177000013a7983 */ /* 0x010f280000300800 */
[----:B0-----:R-:W4:Y:S04]  /*121a0*/  LDL.LU R57, [R1+0x176c] ;  /* 0x00176c0001397983 */ /* 0x001f280000300800 */
[----:B------:R0:W-:Y:S04]  /*121b0*/  STS.U16 [R10+0xc400], R33 ;  /* 0x00c400210a007388 */ /* 0x0001e80000000400 */
[----:B------:R1:W-:Y:S04]  /*121c0*/  STS.U16 [R10+0x800], R32 ;  /* 0x000800200a007388 */ /* 0x0003e80000000400 */
[----:B------:R2:W-:Y:S04]  /*121d0*/  STS.U16 [R10+0x4800], R31 ;  /* 0x0048001f0a007388 */ /* 0x0005e80000000400 */
[----:B0-----:R-:W4:Y:S04]  /*121e0*/  LDL.LU R33, [R1+0x1768] ;  /* 0x0017680001217983 */ /* 0x001f280000300800 */
[----:B-1----:R-:W4:Y:S04]  /*121f0*/  LDL.LU R32, [R1+0x1764] ;  /* 0x0017640001207983 */ /* 0x002f280000300800 */
[----:B--2---:R-:W2:Y:S04]  /*12200*/  LDL.LU R31, [R1+0x1760] ;  /* 0x00176000011f7983 */ /* 0x004ea80000300800 */
[----:B------:R0:W-:Y:S04]  /*12210*/  STS.U16 [R10+0x8800], R30 ;  /* 0x0088001e0a007388 */ /* 0x0001e80000000400 */
[----:B------:R1:W-:Y:S04]  /*12220*/  STS.U16 [R10+0xc800], R12 ;  /* 0x00c8000c0a007388 */ /* 0x0003e80000000400 */
[----:B------:R1:W-:Y:S04]  /*12230*/  STS.U16 [R10+0xc00], R13 ;  /* 0x000c000d0a007388 */ /* 0x0003e80000000400 */
[----:B0-----:R-:W4:Y:S04]  /*12240*/  LDL.LU R30, [R1+0x175c] ;  /* 0x00175c00011e7983 */ /* 0x001f280000300800 */
[----:B-1----:R-:W2:Y:S04]  /*12250*/  LDL.LU R12, [R1+0x1758] ;  /* 0x00175800010c7983 */ /* 0x002ea80000300800 */
[----:B------:R-:W2:Y:S04]  /*12260*/  LDL.LU R13, [R1+0x1754] ;  /* 0x00175400010d7983 */ /* 0x000ea80000300800 */
[----:B------:R0:W-:Y:S04]  /*12270*/  STS.U16 [R10+0x4c00], R18 ;  /* 0x004c00120a007388 */ /* 0x0001e80000000400 */
[----:B------:R1:W-:Y:S04]  /*12280*/  STS.U16 [R10+0x8c00], R19 ;  /* 0x008c00130a007388 */ /* 0x0003e80000000400 */
[----:B------:R1:W-:Y:S04]  /*12290*/  STS.U16 [R10+0xcc00], R20 ;  /* 0x00cc00140a007388 */ /* 0x0003e80000000400 */
[----:B0-----:R-:W2:Y:S04]  /*122a0*/  LDL.LU R18, [R1+0x1750] ;  /* 0x0017500001127983 */ /* 0x001ea80000300800 */
        /* <DEDUP_REMOVED lines=19> */
[----:B------:R-:W4:Y:S04]  /*123e0*/  LDL.LU R9, [R1+0x1724] ;  /* 0x0017240001097983 */ /* 0x000f280000300800 */
[----:B------:R0:W-:Y:S04]  /*123f0*/  STS.U16 [R10+0x5800], R27 ;  /* 0x0058001b0a007388 */ /* 0x0001e80000000400 */
[----:B------:R1:W-:Y:S04]  /*12400*/  STS.U16 [R10+0x9800], R28 ;  /* 0x0098001c0a007388 */ /* 0x0003e80000000400 */
[----:B------:R3:W-:Y:S04]  /*12410*/  STS.U16 [R10+0xd800], R29 ;  /* 0x00d8001d0a007388 */ /* 0x0007e80000000400 */
[----:B0-----:R-:W2:Y:S04]  /*12420*/  LDL.LU R27, [R1+0x1720] ;  /* 0x00172000011b7983 */ /* 0x001ea80000300800 */
[----:B-1----:R-:W2:Y:S04]  /*12430*/  LDL.LU R28, [R1+0x171c] ;  /* 0x00171c00011c7983 */ /* 0x002ea80000300800 */
[----:B------:R-:W-:Y:S04]  /*12440*/  STS.U16 [R10], R218 ;  /* 0x000000da0a007388 */ /* 0x000fe80000000400 */
[----:B---3--:R-:W-:Y:S04]  /*12450*/  STS.U16 [R10+0x4000], R219 ;  /* 0x004000db0a007388 */ /* 0x008fe80000000400 */
[----:B------:R-:W-:Y:S04]  /*12460*/  STS.U16 [R10+0x8000], R2 ;  /* 0x008000020a007388 */ /* 0x000fe80000000400 */
[----:B------:R-:W-:Y:S04]  /*12470*/  STS.U16 [R10+0xc000], R227 ;  /* 0x00c000e30a007388 */ /* 0x000fe80000000400 */
[----:B------:R-:W3:Y:S04]  /*12480*/  LDL.LU R29, [R1+0x1718] ;  /* 0x00171800011d7983 */ /* 0x000ee80000300800 */
[----:B------:R-:W-:Y:S04]  /*12490*/  STS.U16 [R10+0x1c00], R252 ;  /* 0x001c00fc0a007388 */ /* 0x000fe80000000400 */
[----:B------:R-:W-:Y:S04]  /*124a0*/  STS.U16 [R10+0x5c00], R251 ;  /* 0x005c00fb0a007388 */ /* 0x000fe80000000400 */
[----:B------:R-:W-:Y:S04]  /*124b0*/  STS.U16 [R10+0x9c00], R250 ;  /* 0x009c00fa0a007388 */ /* 0x000fe80000000400 */
[----:B------:R-:W-:Y:S04]  /*124c0*/  STS.U16 [R10+0xdc00], R249 ;  /* 0x00dc00f90a007388 */ /* 0x000fe80000000400 */
[----:B------:R-:W-:Y:S04]  /*124d0*/  STL [R1+0x12ac], R10 ;  /* 0x0012ac0a01007387 */ /* 0x000fe80000100800 */
[----:B----4-:R0:W-:Y:S04]  /*124e0*/  STS.U16 [R9+0x80], R30 ;  /* 0x0000801e09007388 */ /* 0x0101e80000000400 */
[----:B--2---:R1:W-:Y:S04]  /*124f0*/  STS.U16 [R9+0x4080], R31 ;  /* 0x0040801f09007388 */ /* 0x0043e80000000400 */
[----:B------:R2:W-:Y:S04]  /*12500*/  STS.U16 [R9+0x8080], R32 ;  /* 0x0080802009007388 */ /* 0x0005e80000000400 */
[----:B0-----:R-:W4:Y:S04]  /*12510*/  LDL.LU R30, [R1+0x1714] ;  /* 0x00171400011e7983 */ /* 0x001f280000300800 */
[----:B-1----:R-:W3:Y:S04]  /*12520*/  LDL.LU R31, [R1+0x1710] ;  /* 0x00171000011f7983 */ /* 0x002ee80000300800 */
[----:B--2---:R-:W2:Y:S04]  /*12530*/  LDL.LU R32, [R1+0x170c] ;  /* 0x00170c0001207983 */ /* 0x004ea80000300800 */
[----:B------:R0:W-:Y:S04]  /*12540*/  STS.U16 [R9+0xc080], R33 ;  /* 0x00c0802109007388 */ /* 0x0001e80000000400 */
[----:B------:R1:W-:Y:S04]  /*12550*/  STS.U16 [R9+0x480], R34 ;  /* 0x0004802209007388 */ /* 0x0003e80000000400 */
[----:B------:R1:W-:Y:S04]  /*12560*/  STS.U16 [R9+0x4480], R35 ;  /* 0x0044802309007388 */ /* 0x0003e80000000400 */
[----:B0-----:R-:W4:Y:S04]  /*12570*/  LDL.LU R33, [R1+0x1708] ;  /* 0x0017080001217983 */ /* 0x001f280000300800 */
[----:B-1----:R-:W3:Y:S04]  /*12580*/  LDL.LU R34, [R1+0x1704] ;  /* 0x0017040001227983 */ /* 0x002ee80000300800 */
[----:B------:R-:W2:Y:S04]  /*12590*/  LDL.LU R35, [R1+0x1700] ;  /* 0x0017000001237983 */ /* 0x000ea80000300800 */
        /* <DEDUP_REMOVED lines=37> */
[----:B0-----:R-:W4:Y:S04]  /*127f0*/  LDL.LU R8, [R1+0x16b4] ;  /* 0x0016b40001087983 */ /* 0x001f280000300800 */
[----:B------:R0:W-:Y:S04]  /*12800*/  STS.U16 [R9+0x5880], R54 ;  /* 0x0058803609007388 */ /* 0x0001e80000000400 */
[----:B------:R1:W-:Y:S04]  /*12810*/  STS.U16 [R9+0x9880], R55 ;  /* 0x0098803709007388 */ /* 0x0003e80000000400 */
[----:B------:R1:W-:Y:S04]  /*12820*/  STS.U16 [R9+0xd880], R56 ;  /* 0x00d8803809007388 */ /* 0x0003e80000000400 */
[----:B0-----:R-:W3:Y:S04]  /*12830*/  LDL.LU R54, [R1+0x16b0] ;  /* 0x0016b00001367983 */ /* 0x001ee80000300800 */
[----:B-1----:R-:W2:Y:S04]  /*12840*/  LDL.LU R55, [R1+0x16ac] ;  /* 0x0016ac0001377983 */ /* 0x002ea80000300800 */
[----:B------:R-:W3:Y:S04]  /*12850*/  LDL.LU R56, [R1+0x16a8] ;  /* 0x0016a80001387983 */ /* 0x000ee80000300800 */
[----:B------:R-:W-:Y:S04]  /*12860*/  STS.U16 [R9+0x1c80], R247 ;  /* 0x001c80f709007388 */ /* 0x000fe80000000400 */
[----:B------:R-:W-:Y:S04]  /*12870*/  STS.U16 [R9+0x5c80], R246 ;  /* 0x005c80f609007388 */ /* 0x000fe80000000400 */
[----:B------:R-:W-:Y:S04]  /*12880*/  STS.U16 [R9+0x9c80], R245 ;  /* 0x009c80f509007388 */ /* 0x000fe80000000400 */
[----:B------:R-:W-:Y:S04]  /*12890*/  STS.U16 [R9+0xdc80], R244 ;  /* 0x00dc80f409007388 */ /* 0x000fe80000000400 */
[----:B------:R-:W-:Y:S04]  /*128a0*/  STL [R1+0x12b0], R9 ;  /* 0x0012b00901007387 */ /* 0x000fe80000100800 */
[----:B----4-:R0:W-:Y:S04]  /*128b0*/  STS.U16 [R8+0x100], R57 ;  /* 0x0001003908007388 */ /* 0x0101e80000000400 */
[----:B------:R1:W-:Y:S04]  /*128c0*/  STS.U16 [R8+0x4100], R58 ;  /* 0x0041003a08007388 */ /* 0x0003e80000000400 */
[----:B------:R4:W-:Y:S04]  /*128d0*/  STS.U16 [R8+0x8100], R150 ;  /* 0x0081009608007388 */ /* 0x0009e80000000400 */
[----:B0-----:R-:W2:Y:S04]  /*128e0*/  LDL.LU R57, [R1+0x16a4] ;  /* 0x0016a40001397983 */ /* 0x001ea80000300800 */
[----:B-1----:R-:W3:Y:S04]  /*128f0*/  LDL.LU R58, [R1+0x16a0] ;  /* 0x0016a000013a7983 */ /* 0x002ee80000300800 */
[----:B----4-:R-:W4:Y:S04]  /*12900*/  LDL.LU R150, [R1+0x169c] ;  /* 0x00169c0001967983 */ /* 0x010f280000300800 */
[----:B------:R0:W-:Y:S04]  /*12910*/  STS.U16 [R8+0xc100], R149 ;  /* 0x00c1009508007388 */ /* 0x0001e80000000400 */
[----:B------:R1:W-:Y:S04]  /*12920*/  STS.U16 [R8+0x500], R151 ;  /* 0x0005009708007388 */ /* 0x0003e80000000400 */
[----:B------:R1:W-:Y:S04]  /*12930*/  STS.U16 [R8+0x4500], R7 ;  /* 0x0045000708007388 */ /* 0x0003e80000000400 */
[----:B0-----:R-:W4:Y:S04]  /*12940*/  LDL.LU R149, [R1+0x1698] ;  /* 0x0016980001957983 */ /* 0x001f280000300800 */
[----:B-1----:R-:W4:Y:S04]  /*12950*/  LDL.LU R151, [R1+0x1694] ;  /* 0x0016940001977983 */ /* 0x002f280000300800 */
[----:B------:R-:W2:Y:S04]  /*12960*/  LDL.LU R7, [R1+0x1690] ;  /* 0x0016900001077983 */ /* 0x000ea80000300800 */
[----:B------:R0:W-:Y:S04]  /*12970*/  STS.U16 [R8+0x8500], R6 ;  /* 0x0085000608007388 */ /* 0x0001e80000000400 */
[----:B------:R1:W-:Y:S04]  /*12980*/  STS.U16 [R8+0xc500], R5 ;  /* 0x00c5000508007388 */ /* 0x0003e80000000400 */
[----:B0-----:R-:W3:Y:S04]  /*12990*/  LDL.LU R6, [R1+0x168c] ;  /* 0x00168c0001067983 */ /* 0x001ee80000300800 */
[----:B-1----:R-:W4:Y:S04]  /*129a0*/  LDL.LU R5, [R1+0x1688] ;  /* 0x0016880001057983 */ /* 0x002f280000300800 */
[----:B------:R0:W-:Y:S04]  /*129b0*/  STS.U16 [R8+0x900], R4 ;  /* 0x0009000408007388 */ /* 0x0001e80000000400 */
[----:B0-----:R-:W4:Y:S04]  /*129c0*/  LDL.LU R4, [R1+0x1684] ;  /* 0x0016840001047983 */ /* 0x001f280000300800 */
[----:B------:R0:W-:Y:S04]  /*129d0*/  STS.U16 [R8+0x4900], R3 ;  /* 0x0049000308007388 */ /* 0x0001e80000000400 */
[----:B------:R1:W-:Y:S04]  /*129e0*/  STS.U16 [R8+0x8900], R17 ;  /* 0x0089001108007388 */ /* 0x0003e80000000400 */
[----:B------:R1:W-:Y:S04]  /*129f0*/  STS.U16 [R8+0xc900], R16 ;  /* 0x00c9001008007388 */ /* 0x0003e80000000400 */
[----:B0-----:R-:W4:Y:S04]  /*12a00*/  LDL.LU R3, [R1+0x1680] ;  /* 0x0016800001037983 */ /* 0x001f280000300800 */
[----:B-1----:R-:W4:Y:S04]  /*12a10*/  LDL.LU R17, [R1+0x167c] ;  /* 0x00167c0001117983 */ /* 0x002f280000300800 */
[----:B------:R-:W4:Y:S04]  /*12a20*/  LDL.LU R16, [R1+0x1678] ;  /* 0x0016780001107983 */ /* 0x000f280000300800 */
[----:B------:R0:W-:Y:S04]  /*12a30*/  STS.U16 [R8+0xd00], R15 ;  /* 0x000d000f08007388 */ /* 0x0001e80000000400 */
[----:B------:R1:W-:Y:S04]  /*12a40*/  STS.U16 [R8+0x4d00], R14 ;  /* 0x004d000e08007388 */ /* 0x0003e80000000400 */
[----:B0-----:R-:W4:Y:S04]  /*12a50*/  LDL.LU R15, [R1+0x1674] ;  /* 0x00167400010f7983 */ /* 0x001f280000300800 */
[----:B-1----:R-:W4:Y:S04]  /*12a60*/  LDL.LU R14, [R1+0x1670] ;  /* 0x00167000010e7983 */ /* 0x002f280000300800 */
[----:B------:R-:W-:Y:S04]  /*12a70*/  STL [R1+0x12b4], R8 ;  /* 0x0012b40801007387 */ /* 0x000fe80000100800 */
[----:B--2---:R-:W-:Y:S04]  /*12a80*/  STL [R1+0x12b8], R7 ;  /* 0x0012b80701007387 */ /* 0x004fe80000100800 */
[----:B---3--:R-:W-:Y:S04]  /*12a90*/  STL [R1+0x12bc], R6 ;  /* 0x0012bc0601007387 */ /* 0x008fe80000100800 */
[----:B----4-:R-:W-:Y:S04]  /*12aa0*/  STL [R1+0x12c0], R5 ;  /* 0x0012c00501007387 */ /* 0x010fe80000100800 */
[----:B------:R-:W2:Y:S04]  /*12ab0*/  LDL.LU R10, [R1+0x898] ;  /* 0x00089800010a7983 */ /* 0x000ea80000300800 */
[----:B------:R-:W-:Y:S04]  /*12ac0*/  STS.U16 [R8+0x8d00], R223 ;  /* 0x008d00df08007388 */ /* 0x000fe80000000400 */
        /* <DEDUP_REMOVED lines=113> */
[----:B------:R0:W-:Y:S04]  /*131e0*/  STS.U16 [R4+0x300], R95 ;  /* 0x0003005f04007388 */ /* 0x0001e80000000400 */
[----:B------:R1:W-:Y:S04]  /*131f0*/  STS.U16 [R4+0x8700], R89 ;  /* 0x0087005904007388 */ /* 0x0003e80000000400 */
[----:B0-----:R-:W3:Y:S04]  /*13200*/  LDL R95, [R1+0xa8c] ;  /* 0x000a8c00015f7983 */ /* 0x001ee80000100800 */
[----:B-1----:R-:W4:Y:S04]  /*13210*/  LDL R89, [R1+0xa6c] ;  /* 0x000a6c0001597983 */ /* 0x002f280000100800 */
[----:B------:R-:W3:Y:S04]  /*13220*/  LDL.LU R103, [R1+0x894] ;  /* 0x0008940001677983 */ /* 0x000ee80000300800 */
[----:B------:R0:W-:Y:S04]  /*13230*/  STS.U16 [R4+0x4300], R94 ;  /* 0x0043005e04007388 */ /* 0x0001e80000000400 */
[----:B------:R-:W-:Y:S04]  /*13240*/  STS.U16 [R4+0x8300], R93 ;  /* 0x0083005d04007388 */ /* 0x000fe80000000400 */
[----:B------:R-:W-:Y:S04]  /*13250*/  STS.U16 [R4+0xc300], R92 ;  /* 0x00c3005c04007388 */ /* 0x000fe80000000400 */
[----:B------:R1:W-:Y:S04]  /*13260*/  STS.U16 [R4+0x700], R91 ;  /* 0x0007005b04007388 */ /* 0x0003e80000000400 */
[----:B------:R2:W-:Y:S04]  /*13270*/  STS.U16 [R4+0x4700], R90 ;  /* 0x0047005a04007388 */ /* 0x0005e80000000400 */
[----:B------:R2:W-:Y:S04]  /*13280*/  STS.U16 [R4+0xc700], R88 ;  /* 0x00c7005804007388 */ /* 0x0005e80000000400 */
[----:B0-----:R-:W4:Y:S04]  /*13290*/  LDL R94, [R1+0xa4c] ;  /* 0x000a4c00015e7983 */ /* 0x001f280000100800 */
[----:B-1----:R-:W4:Y:S04]  /*132a0*/  LDL R91, [R1+0xa50] ;  /* 0x000a5000015b7983 */ /* 0x002f280000100800 */
[----:B------:R-:W4:Y:S04]  /*132b0*/  LDL R93, [R1+0xa2c] ;  /* 0x000a2c00015d7983 */ /* 0x000f280000100800 */
[----:B------:R-:W4:Y:S04]  /*132c0*/  LDL R92, [R1+0xa30] ;  /* 0x000a3000015c7983 */ /* 0x000f280000100800 */
[----:B--2---:R-:W2:Y:S04]  /*132d0*/  LDL R90, [R1+0xa0c] ;  /* 0x000a0c00015a7983 */ /* 0x004ea80000100800 */
[----:B------:R-:W2:Y:S04]  /*132e0*/  LDL R88, [R1+0xa10] ;  /* 0x000a100001587983 */ /* 0x000ea80000100800 */
[----:B------:R-:W4:Y:S04]  /*132f0*/  LDL.LU R99, [R1+0xa90] ;  /* 0x000a900001637983 */ /* 0x000f280000300800 */
[----:B------:R-:W2:Y:S04]  /*13300*/  LDL.LU R2, [R1+0xa70] ;  /* 0x000a700001027983 */ /* 0x000ea80000300800 */
[----:B------:R-:W2:Y:S04]  /*13310*/  LDL.LU R5, [R1+0x8d4] ;  /* 0x0008d40001057983 */ /* 0x000ea80000300800 */
[----:B------:R-:W2:Y:S04]  /*13320*/  LDL.LU R6, [R1+0x8a8] ;  /* 0x0008a80001067983 */ /* 0x000ea80000300800 */
[----:B------:R-:W2:Y:S04]  /*13330*/  LDL.LU R7, [R1+0x8cc] ;  /* 0x0008cc0001077983 */ /* 0x000ea80000300800 */
[----:B------:R-:W2:Y:S04]  /*13340*/  LDL.LU R8, [R1+0x8a0] ;  /* 0x0008a00001087983 */ /* 0x000ea80000300800 */
[----:B------:R-:W2:Y:S04]  /*13350*/  LDL.LU R9, [R1+0x8c4] ;  /* 0x0008c40001097983 */ /* 0x000ea80000300800 */
[----:B------:R-:W2:Y:S04]  /*13360*/  LDL.LU R223, [R1+0x8bc] ;  /* 0x0008bc0001df7983 */ /* 0x000ea80000300800 */
[----:B------:R-:W2:Y:S01]  /*13370*/  LDL.LU R222, [R1+0x8b4] ;  /* 0x0008b40001de7983 */ /* 0x000ea20000300800 */
[----:B------:R-:W-:-:S03]  /*13380*/  @!P0 IMAD.MOV.U32 R218, RZ, RZ, R10 ;  /* 0x000000ffffda8224 */ /* 0x000fc600078e000a */
[----:B------:R-:W2:Y:S04]  /*13390*/  LDL.LU R221, [R1+0x8ac] ;  /* 0x0008ac0001dd7983 */ /* 0x000ea80000300800 */
[----:B------:R-:W2:Y:S04]  /*133a0*/  LDL.LU R220, [R1+0x8a4] ;  /* 0x0008a40001dc7983 */ /* 0x000ea80000300800 */
[----:B------:R-:W2:Y:S04]  /*133b0*/  LDL.LU R217, [R1+0x89c] ;  /* 0x00089c0001d97983 */ /* 0x000ea80000300800 */
[----:B------:R0:W-:Y:S04]  /*133c0*/  STL [R1+0x12c4], R10 ;  /* 0x0012c40a01007387 */ /* 0x0001e80000100800 */
[----:B0-----:R-:W2:Y:S04]  /*133d0*/  LDL.LU R10, [R1+0x8b0] ;  /* 0x0008b000010a7983 */ /* 0x001ea80000300800 */
[----:B------:R-:W2:Y:S01]  /*133e0*/  LDL R96, [R1+0x9f0] ;  /* 0x0009f00001607983 */ /* 0x000ea20000100800 */
[----:B------:R-:W-:-:S02]  /*133f0*/  PRMT R24, RZ, 0x7610, R24 ;  /* 0x00007610ff187816 */ /* 0x000fc40000000018 */
[----:B------:R-:W-:Y:S01]  /*13400*/  PRMT R58, RZ, 0x7610, R58 ;  /* 0x00007610ff3a7816 */ /* 0x000fe2000000003a */
[----:B------:R-:W2:Y:S01]  /*13410*/  LDL R104, [R1+0x9ec] ;  /* 0x0009ec0001687983 */ /* 0x000ea20000100800 */
[----:B------:R-:W-:-:S03]  /*13420*/  PRMT R57, RZ, 0x7610, R57 ;  /* 0x00007610ff397816 */ /* 0x000fc60000000039 */
[----:B------:R-:W2:Y:S01]  /*13430*/  LDL.LU R101, [R1+0x9cc] ;  /* 0x0009cc0001657983 */ /* 0x000ea20000300800 */
[----:B------:R-:W-:Y:S02]  /*13440*/  PRMT R56, RZ, 0x7610, R56 ;  /* 0x00007610ff387816 */ /* 0x000fe40000000038 */
[----:B------:R-:W-:Y:S02]  /*13450*/  PRMT R55, RZ, 0x7610, R55 ;  /* 0x00007610ff377816 */ /* 0x000fe40000000037 */
[----:B------:R-:W-:Y:S01]  /*13460*/  PRMT R54, RZ, 0x7610, R54 ;  /* 0x00007610ff367816 */ /* 0x000fe20000000036 */
[----:B---3--:R-:W-:-:S05]  /*13470*/  @!P0 IMAD.MOV.U32 R219, RZ, RZ, R103 ;  /* 0x000000ffffdb8224 */ /* 0x008fca00078e0067 */
[----:B------:R0:W3:Y:S02]  /*13480*/  @!P0 LDG.E.U16 R24, desc[UR60][R218.64] ;  /* 0x0000003cda188981 */ /* 0x0000e4000c1e1500 */
[----:B0-----:R-:W-:Y:S02]  /*13490*/  @!P0 IMAD.MOV.U32 R219, RZ, RZ, R95 ;  /* 0x000000ffffdb8224 */ /* 0x001fe400078e005f */
[----:B----4-:R-:W-:-:S05]  /*134a0*/  @!P0 IMAD.MOV.U32 R218, RZ, RZ, R99 ;  /* 0x000000ffffda8224 */ /* 0x010fca00078e0063 */
[----:B------:R2:W4:Y:S02]  /*134b0*/  @!P0 LDG.E.U16 R58, desc[UR60][R218.64] ;  /* 0x0000003cda3a8981 */ /* 0x000524000c1e1500 */
[----:B--2---:R-:W-:Y:S02]  /*134c0*/  @!P0 IMAD.MOV.U32 R218, RZ, RZ, R2 ;  /* 0x000000ffffda8224 */ /* 0x004fe400078e0002 */
[----:B------:R-:W-:Y:S02]  /*134d0*/  @!P0 IMAD.MOV.U32 R219, RZ, RZ, R89 ;  /* 0x000000ffffdb8224 */ /* 0x000fe400078e0059 */
[----:B------:R-:W2:Y:S04]  /*134e0*/  LDL.LU R89, [R1+0x9d0] ;  /* 0x0009d00001597983 */ /* 0x000ea80000300800 */
[----:B------:R0:W-:Y:S04]  /*134f0*/  STL [R1+0x1350], R2 ;  /* 0x0013500201007387 */ /* 0x0001e80000100800 */
[----:B------:R1:W3:Y:S04]  /*13500*/  @!P0 LDG.E.U16 R57, desc[UR60][R218.64] ;  /* 0x0000003cda398981 */ /* 0x0002e8000c1e1500 */
[----:B------:R-:W4:Y:S04]  /*13510*/  LDL R102, [R1+0x990] ;  /* 0x0009900001667983 */ /* 0x000f280000100800 */
[----:B------:R-:W3:Y:S01]  /*13520*/  LDL R100, [R1+0x96c] ;  /* 0x00096c0001647983 */ /* 0x000ee20000100800 */
[----:B-1----:R-:W-:-:S02]  /*13530*/  @!P0 IMAD.MOV.U32 R218, RZ, RZ, R91 ;  /* 0x000000ffffda8224 */ /* 0x002fc400078e005b */
[----:B------:R-:W-:Y:S01]  /*13540*/  @!P0 IMAD.MOV.U32 R219, RZ, RZ, R94 ;  /* 0x000000ffffdb8224 */ /* 0x000fe200078e005e */
[----:B------:R-:W3:Y:S04]  /*13550*/  LDL R98, [R1+0x970] ;  /* 0x0009700001627983 */ /* 0x000ee80000100800 */
[----:B------:R-:W3:Y:S04]  /*13560*/  LDL R97, [R1+0x94c] ;  /* 0x00094c0001617983 */ /* 0x000ee80000100800 */
[----:B------:R-:W4:Y:S04]  /*13570*/  LDL.LU R112, [R1+0x9ac] ;  /* 0x0009ac0001707983 */ /* 0x000f280000300800 */
[----:B------:R-:W3:Y:S04]  /*13580*/  LDL.LU R91, [R1+0x9b0] ;  /* 0x0009b000015b7983 */ /* 0x000ee80000300800 */
[----:B------:R1:W3:Y:S04]  /*13590*/  @!P0 LDG.E.U16 R56, desc[UR60][R218.64] ;  /* 0x0000003cda388981 */ /* 0x0002e8000c1e1500 */
[----:B------:R-:W3:Y:S04]  /*135a0*/  LDL R95, [R1+0x92c] ;  /* 0x00092c00015f7983 */ /* 0x000ee80000100800 */
[----:B------:R-:W3:Y:S01]  /*135b0*/  LDL R94, [R1+0x90c] ;  /* 0x00090c00015e7983 */ /* 0x000ee20000100800 */
[----:B-1----:R-:W-:-:S03]  /*135c0*/  @!P0 IMAD.MOV.U32 R219, RZ, RZ, R93 ;  /* 0x000000ffffdb8224 */ /* 0x002fc600078e005d */
[----:B------:R-:W3:Y:S04]  /*135d0*/  LDL R93, [R1+0x910] ;  /* 0x00091000015d7983 */ /* 0x000ee80000100800 */
[----:B------:R-:W3:Y:S01]  /*135e0*/  LDL.LU R108, [R1+0x98c] ;  /* 0x00098c00016c7983 */ /* 0x000ee20000300800 */
[----:B------:R-:W-:-:S03]  /*135f0*/  @!P0 IMAD.MOV.U32 R218, RZ, RZ, R92 ;  /* 0x000000ffffda8224 */ /* 0x000fc600078e005c */
[----:B------:R-:W3:Y:S04]  /*13600*/  LDL R92, [R1+0x8ec] ;  /* 0x0008ec00015c7983 */ /* 0x000ee80000100800 */
[----:B------:R1:W3:Y:S02]  /*13610*/  @!P0 LDG.E.U16 R55, desc[UR60][R218.64] ;  /* 0x0000003cda378981 */ /* 0x0002e4000c1e1500 */
[----:B-1----:R-:W-:Y:S02]  /*13620*/  @!P0 IMAD.MOV.U32 R218, RZ, RZ, R88 ;  /* 0x000000ffffda8224 */ /* 0x002fe400078e0058 */
[----:B------:R-:W-:Y:S01]  /*13630*/  @!P0 IMAD.MOV.U32 R219, RZ, RZ, R90 ;  /* 0x000000ffffdb8224 */ /* 0x000fe200078e005a */
[----:B------:R-:W3:Y:S04]  /*13640*/  LDL R88, [R1+0x8f0] ;  /* 0x0008f00001587983 */ /* 0x000ee80000100800 */
[----:B------:R-:W3:Y:S04]  /*13650*/  LDL.LU R90, [R1+0x950] ;  /* 0x00095000015a7983 */ /* 0x000ee80000300800 */
[----:B------:R1:W3:Y:S04]  /*13660*/  @!P0 LDG.E.U16 R54, desc[UR60][R218.64] ;  /* 0x0000003cda368981 */ /* 0x0002e8000c1e1500 */
[----:B0-----:R-:W3:Y:S01]  /*13670*/  LDL R2, [R1+0x8d0] ;  /* 0x0008d00001027983 */ /* 0x001ee20000100800 */
[----:B-1----:R-:W-:-:S03]  /*13680*/  @!P0 IMAD.MOV.U32 R218, RZ, RZ, R96 ;  /* 0x000000ffffda8224 */ /* 0x002fc600078e0060 */
[----:B------:R-:W3:Y:S01]  /*13690*/  LDL.LU R96, [R1+0x930] ;  /* 0x0009300001607983 */ /* 0x000ee20000300800 */
[----:B------:R-:W-:Y:S01]  /*136a0*/  PRMT R53, RZ, 0x7610, R53 ;  /* 0x00007610ff357816 */ /* 0x000fe20000000035 */
[----:B------:R-:W-:Y:S01]  /*136b0*/  @!P0 IMAD.MOV.U32 R219, RZ, RZ, R104 ;  /* 0x000000ffffdb8224 */ /* 0x000fe200078e0068 */
[----:B------:R-:W-:-:S04]  /*136c0*/  PRMT R52, RZ, 0x7610, R52 ;  /* 0x00007610ff347816 */ /* 0x000fc80000000034 */
[----:B------:R0:W3:Y:S01]  /*136d0*/  @!P0 LDG.E.U16 R53, desc[UR60][R218.64] ;  /* 0x0000003cda358981 */ /* 0x0000e2000c1e1500 */
[----:B------:R-:W-:Y:S01]  /*136e0*/  PRMT R51, RZ, 0x7610, R51 ;  /* 0x00007610ff337816 */ /* 0x000fe20000000033 */
[----:B0-----:R-:W-:Y:S01]  /*136f0*/  @!P0 IMAD.MOV.U32 R219, RZ, RZ, R101 ;  /* 0x000000ffffdb8224 */ /* 0x001fe200078e0065 */
[----:B------:R-:W-:Y:S02]  /*13700*/  PRMT R50, RZ, 0x7610, R50 ;  /* 0x00007610ff327816 */ /* 0x000fe40000000032 */
[----:B------:R-:W-:Y:S02]  /*13710*/  PRMT R49, RZ, 0x7610, R49 ;  /* 0x00007610ff317816 */ /* 0x000fe40000000031 */
[----:B------:R-:W-:Y:S02]  /*13720*/  PRMT R48, RZ, 0x7610, R48 ;  /* 0x00007610ff307816 */ /* 0x000fe40000000030 */
[----:B------:R-:W-:Y:S02]  /*13730*/  PRMT R47, RZ, 0x7610, R47 ;  /* 0x00007610ff2f7816 */ /* 0x000fe4000000002f */
[----:B------:R-:W-:-:S02]  /*13740*/  PRMT R46, RZ, 0x7610, R46 ;  /* 0x00007610ff2e7816 */ /* 0x000fc4000000002e */
[----:B------:R-:W-:Y:S01]  /*13750*/  PRMT R45, RZ, 0x7610, R45 ;  /* 0x00007610ff2d7816 */ /* 0x000fe2000000002d */
[----:B--2---:R-:W-:-:S05]  /*13760*/  @!P0 IMAD.MOV.U32 R218, RZ, RZ, R89 ;  /* 0x000000ffffda8224 */ /* 0x004fca00078e0059 */
[----:B------:R4:W2:Y:S02]  /*13770*/  @!P0 LDG.E.U16 R52, desc[UR60][R218.64] ;  /* 0x0000003cda348981 */ /* 0x0008a4000c1e1500 */
[----:B----4-:R-:W-:Y:S02]  /*13780*/  @!P0 IMAD.MOV.U32 R219, RZ, RZ, R112 ;  /* 0x000000ffffdb8224 */ /* 0x010fe400078e0070 */
[----:B---3--:R-:W-:-:S05]  /*13790*/  @!P0 IMAD.MOV.U32 R218, RZ, RZ, R91 ;  /* 0x000000ffffda8224 */ /* 0x008fca00078e005b */
[----:B------:R0:W3:Y:S02]  /*137a0*/  @!P0 LDG.E.U16 R51, desc[UR60][R218.64] ;  /* 0x0000003cda338981 */ /* 0x0000e4000c1e1500 */
[----:B0-----:R-:W-:Y:S02]  /*137b0*/  @!P0 IMAD.MOV.U32 R218, RZ, RZ, R102 ;  /* 0x000000ffffda8224 */ /* 0x001fe400078e0066 */
[----:B------:R-:W-:-:S05]  /*137c0*/  @!P0 IMAD.MOV.U32 R219, RZ, RZ, R108 ;  /* 0x000000ffffdb8224 */ /* 0x000fca00078e006c */
[----:B------:R0:W4:Y:S02]  /*137d0*/  @!P0 LDG.E.U16 R50, desc[UR60][R218.64] ;  /* 0x0000003cda328981 */ /* 0x000124000c1e1500 */
[----:B0-----:R-:W-:Y:S02]  /*137e0*/  @!P0 IMAD.MOV.U32 R218, RZ, RZ, R98 ;  /* 0x000000ffffda8224 */ /* 0x001fe400078e0062 */
[----:B------:R-:W-:Y:S01]  /*137f0*/  @!P0 IMAD.MOV.U32 R219, RZ, RZ, R100 ;  /* 0x000000ffffdb8224 */ /* 0x000fe200078e0064 */
[----:B------:R-:W2:Y:S04]  /*13800*/  LDL R98, [R1+0xa64] ;  /* 0x000a640001627983 */ /* 0x000ea80000100800 */
[----:B------:R0:W4:Y:S04]  /*13810*/  @!P0 LDG.E.U16 R49, desc[UR60][R218.64] ;  /* 0x0000003cda318981 */ /* 0x000128000c1e1500 */
[----:B------:R-:W3:Y:S01]  /*13820*/  LDL R100, [R1+0xa84] ;  /* 0x000a840001647983 */ /* 0x000ee20000100800 */
[----:B0-----:R-:W-:-:S02]  /*13830*/  @!P0 IMAD.MOV.U32 R219, RZ, RZ, R97 ;  /* 0x000000ffffdb8224 */ /* 0x001fc400078e0061 */
[----:B------:R-:W-:Y:S01]  /*13840*/  @!P0 IMAD.MOV.U32 R218, RZ, RZ, R90 ;  /* 0x000000ffffda8224 */ /* 0x000fe200078e005a */
[----:B------:R-:W2:Y:S04]  /*13850*/  LDL R97, [R1+0xa68] ;  /* 0x000a680001617983 */ /* 0x000ea80000100800 */
[----:B------:R-:W4:Y:S04]  /*13860*/  LDL.LU R105, [R1+0xa88] ;  /* 0x000a880001697983 */ /* 0x000f280000300800 */
[----:B------:R0:W2:Y:S02]  /*13870*/  @!P0 LDG.E.U16 R48, desc[UR60][R218.64] ;  /* 0x0000003cda308981 */ /* 0x0000a4000c1e1500 */
[----:B0-----:R-:W-:-:S02]  /*13880*/  @!P0 IMAD.MOV.U32 R218, RZ, RZ, R96 ;  /* 0x000000ffffda8224 */ /* 0x001fc400078e0060 */
[----:B------:R-:W-:Y:S02]  /*13890*/  @!P0 IMAD.MOV.U32 R219, RZ, RZ, R95 ;  /* 0x000000ffffdb8224 */ /* 0x000fe400078e005f */
[----:B------:R-:W2:Y:S04]  /*138a0*/  LDL R95, [R1+0xa44] ;  /* 0x000a4400015f7983 */ /* 0x000ea80000100800 */
[----:B------:R0:W2:Y:S02]  /*138b0*/  @!P0 LDG.E.U16 R47, desc[UR60][R218.64] ;  /* 0x0000003cda2f8981 */ /* 0x0000a4000c1e1500 */
[----:B0-----:R-:W-:Y:S02]  /*138c0*/  @!P0 IMAD.MOV.U32 R219, RZ, RZ, R94 ;  /* 0x000000ffffdb8224 */ /* 0x001fe400078e005e */
[----:B------:R-:W2:Y:S01]  /*138d0*/  LDL R94, [R1+0xa48] ;  /* 0x000a4800015e7983 */ /* 0x000ea20000100800 */
[----:B------:R-:W-:-:S03]  /*138e0*/  @!P0 IMAD.MOV.U32 R218, RZ, RZ, R93 ;  /* 0x000000ffffda8224 */ /* 0x000fc600078e005d */
[----:B------:R-:W2:Y:S04]  /*138f0*/  LDL R93, [R1+0xa24] ;  /* 0x000a2400015d7983 */ /* 0x000ea80000100800 */
[----:B------:R0:W2:Y:S02]  /*13900*/  @!P0 LDG.E.U16 R46, desc[UR60][R218.64] ;  /* 0x0000003cda2e8981 */ /* 0x0000a4000c1e1500 */
[----:B0-----:R-:W-:Y:S02]  /*13910*/  @!P0 IMAD.MOV.U32 R218, RZ, RZ, R88 ;  /* 0x000000ffffda8224 */ /* 0x001fe400078e0058 */
[----:B------:R-:W-:Y:S01]  /*13920*/  @!P0 IMAD.MOV.U32 R219, RZ, RZ, R92 ;  /* 0x000000ffffdb8224 */ /* 0x000fe200078e005c */
[----:B------:R-:W2:Y:S04]  /*13930*/  LDL R88, [R1+0xa28] ;  /* 0x000a280001587983 */ /* 0x000ea80000100800 */
[----:B------:R0:W2:Y:S04]  /*13940*/  @!P0 LDG.E.U16 R45, desc[UR60][R218.64] ;  /* 0x0000003cda2d8981 */ /* 0x0000a8000c1e1500 */
[----:B------:R-:W2:Y:S01]  /*13950*/  LDL R92, [R1+0xa04] ;  /* 0x000a0400015c7983 */ /* 0x000ea20000100800 */
[----:B0-----:R-:W-:-:S03]  /*13960*/  @!P0 IMAD.MOV.U32 R218, RZ, RZ, R2 ;  /* 0x000000ffffda8224 */ /* 0x001fc600078e0002 */
[----:B------:R-:W2:Y:S01]  /*13970*/  LDL R2, [R1+0xa08] ;  /* 0x000a080001027983 */ /* 0x000ea20000100800 */
[----:B------:R-:W-:Y:S01]  /*13980*/  PRMT R44, RZ, 0x7610, R44 ;  /* 0x00007610ff2c7816 */ /* 0x000fe2000000002c */
[----:B------:R-:W-:Y:S01]  /*13990*/  @!P0 IMAD.MOV.U32 R219, RZ, RZ, R7 ;  /* 0x000000ffffdb8224 */ /* 0x000fe200078e0007 */
[----:B------:R-:W-:Y:S01]  /*139a0*/  PRMT R43, RZ, 0x7610, R43 ;  /* 0x00007610ff2b7816 */ /* 0x000fe2000000002b */
[----:B------:R0:W-:Y:S04]  /*139b0*/  STL [R1+0x12cc], R7 ;  /* 0x0012cc0701007387 */ /* 0x0001e80000100800 */
[----:B------:R1:W2:Y:S01]  /*139c0*/  @!P0 LDG.E.U16 R44, desc[UR60][R218.64] ;  /* 0x0000003cda2c8981 */ /* 0x0002a2000c1e1500 */
[----:B------:R-:W-:-:S03]  /*139d0*/  PRMT R42, RZ, 0x7610, R42 ;  /* 0x00007610ff2a7816 */ /* 0x000fc6000000002a */
[----:B0-----:R-:W2:Y:S01]  /*139e0*/  LDL.LU R7, [R1+0x8b8] ;  /* 0x0008b80001077983 */ /* 0x001ea20000300800 */
[----:B-1----:R-:W-:Y:S02]  /*139f0*/  @!P0 IMAD.MOV.U32 R218, RZ, RZ, R10 ;  /* 0x000000ffffda8224 */ /* 0x002fe400078e000a */
[----:B------:R-:W-:Y:S01]  /*13a00*/  @!P0 IMAD.MOV.U32 R219, RZ, RZ, R221 ;  /* 0x000000ffffdb8224 */ /* 0x000fe200078e00dd */
[----:B------:R0:W-:Y:S04]  /*13a10*/  STL [R1+0x12d4], R10 ;  /* 0x0012d40a01007387 */ /* 0x0001e80000100800 */
[----:B------:R3:W2:Y:S04]  /*13a20*/  @!P0 LDG.E.U16 R43, desc[UR60][R218.64] ;  /* 0x0000003cda2b8981 */ /* 0x0006a8000c1e1500 */
[----:B0-----:R-:W2:Y:S04]  /*13a30*/  LDL.LU R10, [R1+0x8c8] ;  /* 0x0008c800010a7983 */ /* 0x001ea80000300800 */
[----:B------:R0:W-:Y:S01]  /*13a40*/  STL [R1+0x12c8], R221 ;  /* 0x0012c8dd01007387 */ /* 0x0001e20000100800 */
[----:B------:R-:W-:-:S03]  /*13a50*/  PRMT R41, RZ, 0x7610, R41 ;  /* 0x00007610ff297816 */ /* 0x000fc60000000029 */
[----:B0-----:R-:W2:Y:S04]  /*13a60*/  LDL.LU R221, [R1+0x8dc] ;  /* 0x0008dc0001dd7983 */ /* 0x001ea80000300800 */
[----:B------:R-:W2:Y:S04]  /*13a70*/  LDL R142, [R1+0x9e4] ;  /* 0x0009e400018e7983 */ /* 0x000ea80000100800 */
[----:B------:R-:W2:Y:S04]  /*13a80*/  LDL R141, [R1+0x9c4] ;  /* 0x0009c400018d7983 */ /* 0x000ea80000100800 */
[----:B------:R-:W2:Y:S04]  /*13a90*/  LDL R110, [R1+0x9c8] ;  /* 0x0009c800016e7983 */ /* 0x000ea80000100800 */
[----:B------:R-:W2:Y:S04]  /*13aa0*/  LDL R107, [R1+0x9a4] ;  /* 0x0009a400016b7983 */ /* 0x000ea80000100800 */
[----:B------:R-:W2:Y:S04]  /*13ab0*/  LDL R104, [R1+0x988] ;  /* 0x0009880001687983 */ /* 0x000ea80000100800 */
[----:B------:R-:W2:Y:S01]  /*13ac0*/  LDL.LU R111, [R1+0x9e8] ;  /* 0x0009e800016f7983 */ /* 0x000ea20000300800 */
[----:B------:R-:W-:-:S02]  /*13ad0*/  PRMT R40, RZ, 0x7610, R40 ;  /* 0x00007610ff287816 */ /* 0x000fc40000000028 */
[----:B------:R-:W-:Y:S01]  /*13ae0*/  PRMT R39, RZ, 0x7610, R39 ;  /* 0x00007610ff277816 */ /* 0x000fe20000000027 */
[----:B---3--:R-:W-:Y:S02]  /*13af0*/  @!P0 IMAD.MOV.U32 R219, RZ, RZ, R100 ;  /* 0x000000ffffdb8224 */ /* 0x008fe400078e0064 */
[----:B------:R-:W3:Y:S01]  /*13b00*/  LDL.LU R100, [R1+0x9a8] ;  /* 0x0009a80001647983 */ /* 0x000ee20000300800 */
[----:B----4-:R-:W-:-:S05]  /*13b10*/  @!P0 IMAD.MOV.U32 R218, RZ, RZ, R105 ;  /* 0x000000ffffda8224 */ /* 0x010fca00078e0069 */
[----:B------:R2:W4:Y:S02]  /*13b20*/  @!P0 LDG.E.U16 R42, desc[UR60][R218.64] ;  /* 0x0000003cda2a8981 */ /* 0x000524000c1e1500 */
[----:B--2---:R-:W-:Y:S02]  /*13b30*/  @!P0 IMAD.MOV.U32 R218, RZ, RZ, R97 ;  /* 0x000000ffffda8224 */ /* 0x004fe400078e0061 */
[----:B------:R-:W-:Y:S01]  /*13b40*/  @!P0 IMAD.MOV.U32 R219, RZ, RZ, R98 ;  /* 0x000000ffffdb8224 */ /* 0x000fe200078e0062 */
[----:B------:R-:W2:Y:S04]  /*13b50*/  LDL R97, [R1+0x924] ;  /* 0x0009240001617983 */ /* 0x000ea80000100800 */
[----:B------:R0:W4:Y:S04]  /*13b60*/  @!P0 LDG.E.U16 R41, desc[UR60][R218.64] ;  /* 0x0000003cda298981 */ /* 0x000128000c1e1500 */
[----:B------:R-:W2:Y:S01]  /*13b70*/  LDL R98, [R1+0x944] ;  /* 0x0009440001627983 */ /* 0x000ea20000100800 */
[----:B0-----:R-:W-:-:S02]  /*13b80*/  @!P0 IMAD.MOV.U32 R219, RZ, RZ, R95 ;  /* 0x000000ffffdb8224 */ /* 0x001fc400078e005f */
[----:B------:R-:W-:Y:S01]  /*13b90*/  @!P0 IMAD.MOV.U32 R218, RZ, RZ, R94 ;  /* 0x000000ffffda8224 */ /* 0x000fe200078e005e */
[----:B------:R-:W4:Y:S04]  /*13ba0*/  LDL R95, [R1+0x928] ;  /* 0x00092800015f7983 */ /* 0x000f280000100800 */
[----:B------:R0:W4:Y:S04]  /*13bb0*/  @!P0 LDG.E.U16 R40, desc[UR60][R218.64] ;  /* 0x0000003cda288981 */ /* 0x000128000c1e1500 */
[----:B------:R-:W4:Y:S01]  /*13bc0*/  LDL R94, [R1+0x904] ;  /* 0x00090400015e7983 */ /* 0x000f220000100800 */
[----:B0-----:R-:W-:-:S03]  /*13bd0*/  @!P0 IMAD.MOV.U32 R219, RZ, RZ, R93 ;  /* 0x000000ffffdb8224 */ /* 0x001fc600078e005d */
[----:B------:R-:W4:Y:S04]  /*13be0*/  LDL R93, [R1+0x908] ;  /* 0x00090800015d7983 */ /* 0x000f280000100800 */
[----:B------:R-:W2:Y:S01]  /*13bf0*/  LDL.LU R106, [R1+0x984] ;  /* 0x00098400016a7983 */ /* 0x000ea20000300800 */
[----:B------:R-:W-:-:S03]  /*13c00*/  @!P0 IMAD.MOV.U32 R218, RZ, RZ, R88 ;  /* 0x000000ffffda8224 */ /* 0x000fc600078e0058 */
[----:B------:R-:W4:Y:S04]  /*13c10*/  LDL.LU R102, [R1+0x968] ;  /* 0x0009680001667983 */ /* 0x000f280000300800 */
[----:B------:R-:W4:Y:S04]  /*13c20*/  LDL.LU R88, [R1+0x964] ;  /* 0x0009640001587983 */ /* 0x000f280000300800 */
[----:B------:R0:W4:Y:S02]  /*13c30*/  @!P0 LDG.E.U16 R39, desc[UR60][R218.64] ;  /* 0x0000003cda278981 */ /* 0x000124000c1e1500 */
[----:B0-----:R-:W-:-:S02]  /*13c40*/  @!P0 IMAD.MOV.U32 R218, RZ, RZ, R2 ;  /* 0x000000ffffda8224 */ /* 0x001fc400078e0002 */
[----:B------:R-:W-:Y:S01]  /*13c50*/  @!P0 IMAD.MOV.U32 R219, RZ, RZ, R92 ;  /* 0x000000ffffdb8224 */ /* 0x000fe200078e005c */
[----:B------:R-:W4:Y:S04]  /*13c60*/  LDL R2, [R1+0x8e8] ;  /* 0x0008e80001027983 */ /* 0x000f280000100800 */
[----:B------:R-:W4:Y:S04]  /*13c70*/  LDL R92, [R1+0x8e4] ;  /* 0x0008e400015c7983 */ /* 0x000f280000100800 */
[----:B------:R-:W4:Y:S01]  /*13c80*/  LDL.LU R113, [R1+0x948] ;  /* 0x0009480001717983 */ /* 0x000f220000300800 */
[----:B------:R-:W-:-:S02]  /*13c90*/  PRMT R38, RZ, 0x7610, R38 ;  /* 0x00007610ff267816 */ /* 0x000fc40000000026 */
[----:B------:R-:W-:Y:S01]  /*13ca0*/  PRMT R37, RZ, 0x7610, R37 ;  /* 0x00007610ff257816 */ /* 0x000fe20000000025 */
[----:B------:R-:W4:Y:S04]  /*13cb0*/  LDL R147, [R1+0x9dc] ;  /* 0x0009dc0001937983 */ /* 0x000f280000100800 */
[----:B------:R0:W4:Y:S01]  /*13cc0*/  @!P0 LDG.E.U16 R38, desc[UR60][R218.64] ;  /* 0x0000003cda268981 */ /* 0x000122000c1e1500 */
[----:B------:R-:W-:Y:S02]  /*13cd0*/  PRMT R36, RZ, 0x7610, R36 ;  /* 0x00007610ff247816 */ /* 0x000fe40000000024 */
[----:B------:R-:W-:Y:S01]  /*13ce0*/  PRMT R35, RZ, 0x7610, R35 ;  /* 0x00007610ff237816 */ /* 0x000fe20000000023 */
[----:B------:R-:W4:Y:S01]  /*13cf0*/  LDL R146, [R1+0x9e0] ;  /* 0x0009e00001927983 */ /* 0x000f220000100800 */
[----:B------:R-:W-:-:S02]  /*13d00*/  PRMT R34, RZ, 0x7610, R34 ;  /* 0x00007610ff227816 */ /* 0x000fc40000000022 */
[----:B------:R-:W-:Y:S01]  /*13d10*/  PRMT R33, RZ, 0x7610, R33 ;  /* 0x00007610ff217816 */ /* 0x000fe20000000021 */
[----:B------:R-:W4:Y:S01]  /*13d20*/  LDL R145, [R1+0x9bc] ;  /* 0x0009bc0001917983 */ /* 0x000f220000100800 */
[----:B------:R-:W-:Y:S02]  /*13d30*/  PRMT R32, RZ, 0x7610, R32 ;  /* 0x00007610ff207816 */ /* 0x000fe40000000020 */
[----:B------:R-:W-:Y:S01]  /*13d40*/  PRMT R31, RZ, 0x7610, R31 ;  /* 0x00007610ff1f7816 */ /* 0x000fe2000000001f */
[----:B------:R-:W4:Y:S01]  /*13d50*/  LDL R144, [R1+0x9c0] ;  /* 0x0009c00001907983 */ /* 0x000f220000100800 */
[----:B0-----:R-:W-:Y:S02]  /*13d60*/  @!P0 IMAD.MOV.U32 R219, RZ, RZ, R142 ;  /* 0x000000ffffdb8224 */ /* 0x001fe400078e008e */
[----:B------:R-:W-:-:S05]  /*13d70*/  @!P0 IMAD.MOV.U32 R218, RZ, RZ, R111 ;  /* 0x000000ffffda8224 */ /* 0x000fca00078e006f */
[----:B------:R0:W4:Y:S02]  /*13d80*/  @!P0 LDG.E.U16 R37, desc[UR60][R218.64] ;  /* 0x0000003cda258981 */ /* 0x000124000c1e1500 */
[----:B0-----:R-:W-:Y:S02]  /*13d90*/  @!P0 IMAD.MOV.U32 R218, RZ, RZ, R110 ;  /* 0x000000ffffda8224 */ /* 0x001fe400078e006e */
[----:B------:R-:W-:Y:S01]  /*13da0*/  @!P0 IMAD.MOV.U32 R219, RZ, RZ, R141 ;  /* 0x000000ffffdb8224 */ /* 0x000fe200078e008d */
[----:B------:R-:W4:Y:S04]  /*13db0*/  LDL R110, [R1+0xa7c] ;  /* 0x000a7c00016e7983 */ /* 0x000f280000100800 */
[----:B------:R0:W4:Y:S02]  /*13dc0*/  @!P0 LDG.E.U16 R36, desc[UR60][R218.64] ;  /* 0x0000003cda248981 */ /* 0x000124000c1e1500 */
[----:B0-----:R-:W-:-:S02]  /*13dd0*/  @!P0 IMAD.MOV.U32 R219, RZ, RZ, R107 ;  /* 0x000000ffffdb8224 */ /* 0x001fc400078e006b */
[----:B------:R-:W4:Y:S01]  /*13de0*/  LDL R107, [R1+0xa80] ;  /* 0x000a8000016b7983 */ /* 0x000f220000100800 */
[----:B------:R-:W-:Y:S01]  /*13df0*/  PRMT R30, RZ, 0x7610, R30 ;  /* 0x00007610ff1e7816 */ /* 0x000fe2000000001e */
[----:B---3--:R-:W-:-:S05]  /*13e00*/  @!P0 IMAD.MOV.U32 R218, RZ, RZ, R100 ;  /* 0x000000ffffda8224 */ /* 0x008fca00078e0064 */
[----:B------:R0:W3:Y:S02]  /*13e10*/  @!P0 LDG.E.U16 R35, desc[UR60][R218.64] ;  /* 0x0000003cda238981 */ /* 0x0000e4000c1e1500 */
[----:B0-----:R-:W-:Y:S02]  /*13e20*/  @!P0 IMAD.MOV.U32 R218, RZ, RZ, R104 ;  /* 0x000000ffffda8224 */ /* 0x001fe400078e0068 */
[----:B--2---:R-:W-:-:S05]  /*13e30*/  @!P0 IMAD.MOV.U32 R219, RZ, RZ, R106 ;  /* 0x000000ffffdb8224 */ /* 0x004fca00078e006a */
[----:B------:R4:W2:Y:S02]  /*13e40*/  @!P0 LDG.E.U16 R34, desc[UR60][R218.64] ;  /* 0x0000003cda228981 */ /* 0x0008a4000c1e1500 */
[----:B----4-:R-:W-:Y:S02]  /*13e50*/  @!P0 IMAD.MOV.U32 R218, RZ, RZ, R102 ;  /* 0x000000ffffda8224 */ /* 0x010fe400078e0066 */
[----:B------:R-:W-:-:S05]  /*13e60*/  @!P0 IMAD.MOV.U32 R219, RZ, RZ, R88 ;  /* 0x000000ffffdb8224 */ /* 0x000fca00078e0058 */
[----:B------:R0:W4:Y:S02]  /*13e70*/  @!P0 LDG.E.U16 R33, desc[UR60][R218.64] ;  /* 0x0000003cda218981 */ /* 0x000124000c1e1500 */
[----:B0-----:R-:W-:Y:S02]  /*13e80*/  @!P0 IMAD.MOV.U32 R219, RZ, RZ, R98 ;  /* 0x000000ffffdb8224 */ /* 0x001fe400078e0062 */
[----:B------:R-:W-:Y:S01]  /*13e90*/  @!P0 IMAD.MOV.U32 R218, RZ, RZ, R113 ;  /* 0x000000ffffda8224 */ /* 0x000fe200078e0071 */
[----:B------:R-:W3:Y:S04]  /*13ea0*/  LDL R98, [R1+0xa1c] ;  /* 0x000a1c0001627983 */ /* 0x000ee80000100800 */
[----:B------:R0:W4:Y:S02]  /*13eb0*/  @!P0 LDG.E.U16 R32, desc[UR60][R218.64] ;  /* 0x0000003cda208981 */ /* 0x000124000c1e1500 */
[----:B0-----:R-:W-:-:S02]  /*13ec0*/  @!P0 IMAD.MOV.U32 R218, RZ, RZ, R95 ;  /* 0x000000ffffda8224 */ /* 0x001fc400078e005f */
[----:B------:R-:W-:Y:S01]  /*13ed0*/  @!P0 IMAD.MOV.U32 R219, RZ, RZ, R97 ;  /* 0x000000ffffdb8224 */ /* 0x000fe200078e0061 */
[----:B------:R-:W2:Y:S04]  /*13ee0*/  LDL R95, [R1+0xa60] ;  /* 0x000a6000015f7983 */ /* 0x000ea80000100800 */
[----:B------:R0:W4:Y:S04]  /*13ef0*/  @!P0 LDG.E.U16 R31, desc[UR60][R218.64] ;  /* 0x0000003cda1f8981 */ /* 0x000128000c1e1500 */
[----:B------:R-:W3:Y:S01]  /*13f00*/  LDL R97, [R1+0xa5c] ;  /* 0x000a5c0001617983 */ /* 0x000ee20000100800 */
[----:B0-----:R-:W-:-:S02]  /*13f10*/  @!P0 IMAD.MOV.U32 R218, RZ, RZ, R93 ;  /* 0x000000ffffda8224 */ /* 0x001fc400078e005d */
[----:B------:R-:W-:Y:S01]  /*13f20*/  @!P0 IMAD.MOV.U32 R219, RZ, RZ, R94 ;  /* 0x000000ffffdb8224 */ /* 0x000fe200078e005e */
[----:B------:R-:W4:Y:S04]  /*13f30*/  LDL R93, [R1+0xa3c] ;  /* 0x000a3c00015d7983 */ /* 0x000f280000100800 */
[----:B------:R0:W4:Y:S04]  /*13f40*/  @!P0 LDG.E.U16 R30, desc[UR60][R218.64] ;  /* 0x0000003cda1e8981 */ /* 0x000128000c1e1500 */
[----:B------:R-:W4:Y:S01]  /*13f50*/  LDL R94, [R1+0xa20] ;  /* 0x000a2000015e7983 */ /* 0x000f220000100800 */
[----:B0-----:R-:W-:-:S03]  /*13f60*/  @!P0 IMAD.MOV.U32 R218, RZ, RZ, R2 ;  /* 0x000000ffffda8224 */ /* 0x001fc600078e0002 */
[----:B------:R-:W4:Y:S01]  /*13f70*/  LDL R2, [R1+0xa40] ;  /* 0x000a400001027983 */ /* 0x000f220000100800 */
[----:B------:R-:W-:Y:S01]  /*13f80*/  PRMT R29, RZ, 0x7610, R29 ;  /* 0x00007610ff1d7816 */ /* 0x000fe2000000001d */
[----:B------:R-:W-:Y:S01]  /*13f90*/  @!P0 IMAD.MOV.U32 R219, RZ, RZ, R92 ;  /* 0x000000ffffdb8224 */ /* 0x000fe200078e005c */
[----:B------:R-:W-:Y:S01]  /*13fa0*/  PRMT R28, RZ, 0x7610, R28 ;  /* 0x00007610ff1c7816 */ /* 0x000fe2000000001c */
[----:B------:R-:W4:Y:S04]  /*13fb0*/  LDL.LU R104, [R1+0xa00] ;  /* 0x000a000001687983 */ /* 0x000f280000300800 */
[----:B------:R0:W4:Y:S01]  /*13fc0*/  @!P0 LDG.E.U16 R29, desc[UR60][R218.64] ;  /* 0x0000003cda1d8981 */ /* 0x000122000c1e1500 */
[----:B------:R-:W-:-:S03]  /*13fd0*/  PRMT R27, RZ, 0x7610, R27 ;  /* 0x00007610ff1b7816 */ /* 0x000fc6000000001b */
[----:B------:R-:W4:Y:S01]  /*13fe0*/  LDL.LU R92, [R1+0x9fc] ;  /* 0x0009fc00015c7983 */ /* 0x000f220000300800 */
[----:B0-----:R-:W-:Y:S02]  /*13ff0*/  @!P0 IMAD.MOV.U32 R218, RZ, RZ, R10 ;  /* 0x000000ffffda8224 */ /* 0x001fe400078e000a */
[----:B------:R-:W-:-:S05]  /*14000*/  @!P0 IMAD.MOV.U32 R219, RZ, RZ, R9 ;  /* 0x000000ffffdb8224 */ /* 0x000fca00078e0009 */
[----:B------:R0:W4:Y:S01]  /*14010*/  @!P0 LDG.E.U16 R28, desc[UR60][R218.64] ;  /* 0x0000003cda1c8981 */ /* 0x000122000c1e1500 */
[----:B------:R-:W-:Y:S01]  /*14020*/  PRMT R26, RZ, 0x7610, R26 ;  /* 0x00007610ff1a7816 */ /* 0x000fe2000000001a */
[----:B0-----:R-:W-:Y:S02]  /*14030*/  @!P0 IMAD.MOV.U32 R218, RZ, RZ, R6 ;  /* 0x000000ffffda8224 */ /* 0x001fe400078e0006 */
[----:B------:R-:W-:-:S05]  /*14040*/  @!P0 IMAD.MOV.U32 R219, RZ, RZ, R220 ;  /* 0x000000ffffdb8224 */ /* 0x000fca00078e00dc */
[----:B------:R0:W4:Y:S01]  /*14050*/  @!P0 LDG.E.U16 R27, desc[UR60][R218.64] ;  /* 0x0000003cda1b8981 */ /* 0x000122000c1e1500 */
[----:B------:R-:W-:-:S03]  /*14060*/  PRMT R25, RZ, 0x7610, R25 ;  /* 0x00007610ff197816 */ /* 0x000fc60000000019 */
[----:B------:R-:W-:Y:S01]  /*14070*/  STL [R1+0x12dc], R10 ;  /* 0x0012dc0a01007387 */ /* 0x000fe20000100800 */
[----:B0-----:R-:W-:Y:S02]  /*14080*/  @!P0 IMAD.MOV.U32 R218, RZ, RZ, R107 ;  /* 0x000000ffffda8224 */ /* 0x001fe400078e006b */
[----:B------:R-:W-:Y:S01]  /*14090*/  @!P0 IMAD.MOV.U32 R219, RZ, RZ, R110 ;  /* 0x000000ffffdb8224 */ /* 0x000fe200078e006e */
[----:B------:R0:W-:Y:S04]  /*140a0*/  STL [R1+0x12d0], R9 ;  /* 0x0012d00901007387 */ /* 0x0001e80000100800 */
[----:B------:R2:W4:Y:S01]  /*140b0*/  @!P0 LDG.E.U16 R26, desc[UR60][R218.64] ;  /* 0x0000003cda1a8981 */ /* 0x000522000c1e1500 */
[----:B------:R-:W-:-:S03]  /*140c0*/  PRMT R252, RZ, 0x7610, R252 ;  /* 0x00007610fffc7816 */ /* 0x000fc600000000fc */
[----:B0-----:R-:W4:Y:S04]  /*140d0*/  LDL.LU R9, [R1+0x8c0] ;  /* 0x0008c00001097983 */ /* 0x001f280000300800 */
[----:B------:R0:W-:Y:S04]  /*140e0*/  STL [R1+0x12e0], R6 ;  /* 0x0012e00601007387 */ /* 0x0001e80000100800 */
[----:B0-----:R-:W4:Y:S04]  /*140f0*/  LDL.LU R6, [R1+0x8e0] ;  /* 0x0008e00001067983 */ /* 0x001f280000300800 */
[----:B------:R0:W-:Y:S04]  /*14100*/  STL [R1+0x12d8], R220 ;  /* 0x0012d8dc01007387 */ /* 0x0001e80000100800 */
[----:B0-----:R-:W4:Y:S04]  /*14110*/  LDL.LU R220, [R1+0x8f4] ;  /* 0x0008f40001dc7983 */ /* 0x001f280000300800 */
[----:B------:R-:W4:Y:S04]  /*14120*/  LDL R143, [R1+0x99c] ;  /* 0x00099c00018f7983 */ /* 0x000f280000100800 */
[----:B------:R-:W4:Y:S04]  /*14130*/  LDL R142, [R1+0x980] ;  /* 0x00098000018e7983 */ /* 0x000f280000100800 */
[----:B------:R-:W4:Y:S04]  /*14140*/  LDL R141, [R1+0x93c] ;  /* 0x00093c00018d7983 */ /* 0x000f280000100800 */
[----:B------:R-:W4:Y:S01]  /*14150*/  LDL R10, [R1+0x8fc] ;  /* 0x0008fc00010a7983 */ /* 0x000f220000100800 */
[----:B--2---:R-:W-:-:S03]  /*14160*/  @!P0 IMAD.MOV.U32 R218, RZ, RZ, R95 ;  /* 0x000000ffffda8224 */ /* 0x004fc600078e005f */
[----:B------:R-:W2:Y:S01]  /*14170*/  LDL R95, [R1+0x91c] ;  /* 0x00091c00015f7983 */ /* 0x000ea20000100800 */
[----:B---3--:R-:W-:-:S03]  /*14180*/  @!P0 IMAD.MOV.U32 R219, RZ, RZ, R97 ;  /* 0x000000ffffdb8224 */ /* 0x008fc600078e0061 */
[----:B------:R-:W3:Y:S04]  /*14190*/  LDL R97, [R1+0x940] ;  /* 0x0009400001617983 */ /* 0x000ee80000100800 */
[----:B------:R4:W2:Y:S02]  /*141a0*/  @!P0 LDG.E.U16 R25, desc[UR60][R218.64] ;  /* 0x0000003cda198981 */ /* 0x0008a4000c1e1500 */
[----:B----4-:R-:W-:Y:S02]  /*141b0*/  @!P0 IMAD.MOV.U32 R219, RZ, RZ, R93 ;  /* 0x000000ffffdb8224 */ /* 0x010fe400078e005d */
[----:B------:R-:W4:Y:S01]  /*141c0*/  LDL R93, [R1+0x920] ;  /* 0x00092000015d7983 */ /* 0x000f220000100800 */
[----:B------:R-:W-:-:S03]  /*141d0*/  @!P0 IMAD.MOV.U32 R218, RZ, RZ, R2 ;  /* 0x000000ffffda8224 */ /* 0x000fc600078e0002 */
[----:B------:R-:W2:Y:S04]  /*141e0*/  LDL R2, [R1+0x900] ;  /* 0x0009000001027983 */ /* 0x000ea80000100800 */
[----:B------:R-:W3:Y:S04]  /*141f0*/  LDL.LU R110, [R1+0x9a0] ;  /* 0x0009a000016e7983 */ /* 0x000ee80000300800 */
[----:B------:R0:W2:Y:S04]  /*14200*/  @!P0 LDG.E.U16 R252, desc[UR60][R218.64] ;  /* 0x0000003cdafc8981 */ /* 0x0000a8000c1e1500 */
[----:B------:R-:W4:Y:S01]  /*14210*/  LDL.LU R107, [R1+0x960] ;  /* 0x00096000016b7983 */ /* 0x000f220000300800 */
[----:B0-----:R-:W-:-:S03]  /*14220*/  @!P0 IMAD.MOV.U32 R219, RZ, RZ, R98 ;  /* 0x000000ffffdb8224 */ /* 0x001fc600078e0062 */
[----:B------:R-:W2:Y:S01]  /*14230*/  LDL.LU R98, [R1+0x97c] ;  /* 0x00097c0001627983 */ /* 0x000ea20000300800 */
[----:B------:R-:W-:-:S03]  /*14240*/  @!P0 IMAD.MOV.U32 R218, RZ, RZ, R94 ;  /* 0x000000ffffda8224 */ /* 0x000fc600078e005e */
[----:B------:R-:W4:Y:S01]  /*14250*/  LDL.LU R94, [R1+0x95c] ;  /* 0x00095c00015e7983 */ /* 0x000f220000300800 */
[----:B------:R-:W-:Y:S02]  /*14260*/  PRMT R251, RZ, 0x7610, R251 ;  /* 0x00007610fffb7816 */ /* 0x000fe400000000fb */
        /* <DEDUP_REMOVED lines=9> */
[----:B0-----:R-:W-:Y:S02]  /*14300*/  @!P0 IMAD.MOV.U32 R218, RZ, RZ, R104 ;  /* 0x000000ffffda8224 */ /* 0x001fe400078e0068 */
[----:B------:R-:W-:Y:S01]  /*14310*/  @!P0 IMAD.MOV.U32 R219, RZ, RZ, R92 ;  /* 0x000000ffffdb8224 */ /* 0x000fe200078e005c */
[----:B------:R-:W-:Y:S01]  /*14320*/  PRMT R245, RZ, 0x7610, R245 ;  /* 0x00007610fff57816 */ /* 0x000fe200000000f5 */
[----:B------:R-:W4:Y:S04]  /*14330*/  LDL R148, [R1+0xa14] ;  /* 0x000a140001947983 */ /* 0x000f280000100800 */
[----:B------:R0:W4:Y:S02]  /*14340*/  @!P0 LDG.E.U16 R250, desc[UR60][R218.64] ;  /* 0x0000003cdafa8981 */ /* 0x000124000c1e1500 */
[----:B0-----:R-:W-:-:S02]  /*14350*/  @!P0 IMAD.MOV.U32 R218, RZ, RZ, R146 ;  /* 0x000000ffffda8224 */ /* 0x001fc400078e0092 */
[----:B------:R-:W-:Y:S01]  /*14360*/  @!P0 IMAD.MOV.U32 R219, RZ, RZ, R147 ;  /* 0x000000ffffdb8224 */ /* 0x000fe200078e0093 */
[----:B------:R-:W-:Y:S01]  /*14370*/  PRMT R244, RZ, 0x7610, R244 ;  /* 0x00007610fff47816 */ /* 0x000fe200000000f4 */
[----:B------:R-:W4:Y:S04]  /*14380*/  LDL R147, [R1+0x9f4] ;  /* 0x0009f40001937983 */ /* 0x000f280000100800 */
[----:B------:R0:W4:Y:S01]  /*14390*/  @!P0 LDG.E.U16 R249, desc[UR60][R218.64] ;  /* 0x0000003cdaf98981 */ /* 0x000122000c1e1500 */
[----:B------:R-:W-:-:S03]  /*143a0*/  PRMT R243, RZ, 0x7610, R243 ;  /* 0x00007610fff37816 */ /* 0x000fc600000000f3 */
[----:B------:R-:W4:Y:S01]  /*143b0*/  LDL R146, [R1+0x9f8] ;  /* 0x0009f80001927983 */ /* 0x000f220000100800 */
[----:B0-----:R-:W-:Y:S02]  /*143c0*/  @!P0 IMAD.MOV.U32 R218, RZ, RZ, R144 ;  /* 0x000000ffffda8224 */ /* 0x001fe400078e0090 */
[----:B------:R-:W-:Y:S01]  /*143d0*/  @!P0 IMAD.MOV.U32 R219, RZ, RZ, R145 ;  /* 0x000000ffffdb8224 */ /* 0x000fe200078e0091 */
[----:B------:R-:W4:Y:S04]  /*143e0*/  LDL R144, [R1+0x9b8] ;  /* 0x0009b80001907983 */ /* 0x000f280000100800 */
[----:B------:R0:W4:Y:S04]  /*143f0*/  @!P0 LDG.E.U16 R248, desc[UR60][R218.64] ;  /* 0x0000003cdaf88981 */ /* 0x000128000c1e1500 */
[----:B------:R-:W4:Y:S01]  /*14400*/  LDL R145, [R1+0x9b4] ;  /* 0x0009b40001917983 */ /* 0x000f220000100800 */
[----:B0-----:R-:W-:-:S03]  /*14410*/  @!P0 IMAD.MOV.U32 R219, RZ, RZ, R143 ;  /* 0x000000ffffdb8224 */ /* 0x001fc600078e008f */
[----:B------:R-:W4:Y:S01]  /*14420*/  LDL R143, [R1+0x994] ;  /* 0x00099400018f7983 */ /* 0x000f220000100800 */
[----:B---3--:R-:W-:-:S05]  /*14430*/  @!P0 IMAD.MOV.U32 R218, RZ, RZ, R110 ;  /* 0x000000ffffda8224 */ /* 0x008fca00078e006e */
[----:B------:R0:W3:Y:S02]  /*14440*/  @!P0 LDG.E.U16 R247, desc[UR60][R218.64] ;  /* 0x0000003cdaf78981 */ /* 0x0000e4000c1e1500 */
[----:B0-----:R-:W-:Y:S02]  /*14450*/  @!P0 IMAD.MOV.U32 R218, RZ, RZ, R142 ;  /* 0x000000ffffda8224 */ /* 0x001fe400078e008e */
[----:B--2---:R-:W-:Y:S01]  /*14460*/  @!P0 IMAD.MOV.U32 R219, RZ, RZ, R98 ;  /* 0x000000ffffdb8224 */ /* 0x004fe200078e0062 */
[----:B------:R-:W2:Y:S04]  /*14470*/  LDL R142, [R1+0x998] ;  /* 0x00099800018e7983 */ /* 0x000ea80000100800 */
[----:B------:R4:W3:Y:S02]  /*14480*/  @!P0 LDG.E.U16 R246, desc[UR60][R218.64] ;  /* 0x0000003cdaf68981 */ /* 0x0008e4000c1e1500 */
[----:B----4-:R-:W-:-:S02]  /*14490*/  @!P0 IMAD.MOV.U32 R218, RZ, RZ, R107 ;  /* 0x000000ffffda8224 */ /* 0x010fc400078e006b */
        /* <DEDUP_REMOVED lines=13> */
[----:B------:R-:W3:Y:S01]  /*14570*/  LDL.LU R2, [R1+0xa78] ;  /* 0x000a780001027983 */ /* 0x000ee20000300800 */
[----:B------:R-:W-:Y:S01]  /*14580*/  PRMT R242, RZ, 0x7610, R242 ;  /* 0x00007610fff27816 */ /* 0x000fe200000000f2 */
[----:B------:R-:W-:Y:S01]  /*14590*/  @!P0 IMAD.MOV.U32 R219, RZ, RZ, R10 ;  /* 0x000000ffffdb8224 */ /* 0x000fe200078e000a */
[----:B------:R-:W-:Y:S01]  /*145a0*/  PRMT R241, RZ, 0x7610, R241 ;  /* 0x00007610fff17816 */ /* 0x000fe200000000f1 */
[----:B------:R-:W4:Y:S04]  /*145b0*/  LDL.LU R10, [R1+0x8d8] ;  /* 0x0008d800010a7983 */ /* 0x000f280000300800 */
[----:B------:R0:W4:Y:S01]  /*145c0*/  @!P0 LDG.E.U16 R242, desc[UR60][R218.64] ;  /* 0x0000003cdaf28981 */ /* 0x000122000c1e1500 */
[----:B------:R-:W-:Y:S01]  /*145d0*/  PRMT R240, RZ, 0x7610, R240 ;  /* 0x00007610fff07816 */ /* 0x000fe200000000f0 */
[----:B0-----:R-:W-:-:S02]  /*145e0*/  @!P0 IMAD.MOV.U32 R218, RZ, RZ, R6 ;  /* 0x000000ffffda8224 */ /* 0x001fc400078e0006 */
        /* <DEDUP_REMOVED lines=9> */
[----:B0-----:R-:W4:Y:S01]  /*14680*/  LDL.LU R221, [R1+0x974] ;  /* 0x0009740001dd7983 */ /* 0x001f220000300800 */
[----:B-1----:R-:W-:Y:S02]  /*14690*/  @!P0 IMAD.MOV.U32 R218, RZ, RZ, R8 ;  /* 0x000000ffffda8224 */ /* 0x002fe400078e0008 */
[----:B------:R-:W-:Y:S01]  /*146a0*/  @!P0 IMAD.MOV.U32 R219, RZ, RZ, R217 ;  /* 0x000000ffffdb8224 */ /* 0x000fe200078e00d9 */
[----:B------:R-:W-:Y:S04]  /*146b0*/  STL [R1+0x12f0], R9 ;  /* 0x0012f00901007387 */ /* 0x000fe80000100800 */
[----:B------:R0:W-:Y:S04]  /*146c0*/  STL [R1+0x12ec], R223 ;  /* 0x0012ecdf01007387 */ /* 0x0001e80000100800 */
[----:B------:R2:W4:Y:S04]  /*146d0*/  @!P0 LDG.E.U16 R239, desc[UR60][R218.64] ;  /* 0x0000003cdaef8981 */ /* 0x000528000c1e1500 */
[----:B0-----:R-:W4:Y:S04]  /*146e0*/  LDL.LU R223, [R1+0x8f8] ;  /* 0x0008f80001df7983 */ /* 0x001f280000300800 */
[----:B------:R0:W-:Y:S04]  /*146f0*/  STL [R1+0x12f8], R8 ;  /* 0x0012f80801007387 */ /* 0x0001e80000100800 */
[----:B------:R-:W-:Y:S01]  /*14700*/  STL [R1+0x12f4], R217 ;  /* 0x0012f4d901007387 */ /* 0x000fe20000100800 */
[----:B------:R-:W-:-:S02]  /*14710*/  PRMT R237, RZ, 0x7610, R237 ;  /* 0x00007610ffed7816 */ /* 0x000fc400000000ed */
[----:B------:R-:W-:Y:S02]  /*14720*/  PRMT R236, RZ, 0x7610, R236 ;  /* 0x00007610ffec7816 */ /* 0x000fe400000000ec */
[----:B------:R-:W-:Y:S02]  /*14730*/  PRMT R235, RZ, 0x7610, R235 ;  /* 0x00007610ffeb7816 */ /* 0x000fe400000000eb */
[----:B------:R-:W-:Y:S01]  /*14740*/  PRMT R234, RZ, 0x7610, R234 ;  /* 0x00007610ffea7816 */ /* 0x000fe200000000ea */
[----:B--2---:R-:W-:Y:S02]  /*14750*/  @!P0 IMAD.MOV.U32 R219, RZ, RZ, R97 ;  /* 0x000000ffffdb8224 */ /* 0x004fe400078e0061 */
[----:B------:R-:W2:Y:S01]  /*14760*/  LDL.LU R97, [R1+0x9d4] ;  /* 0x0009d40001617983 */ /* 0x000ea20000300800 */
[----:B---3--:R-:W-:-:S05]  /*14770*/  @!P0 IMAD.MOV.U32 R218, RZ, RZ, R2 ;  /* 0x000000ffffda8224 */ /* 0x008fca00078e0002 */
[----:B------:R1:W3:Y:S02]  /*14780*/  @!P0 LDG.E.U16 R238, desc[UR60][R218.64] ;  /* 0x0000003cdaee8981 */ /* 0x0002e4000c1e1500 */
[----:B-1----:R-:W-:Y:S02]  /*14790*/  @!P0 IMAD.MOV.U32 R218, RZ, RZ, R141 ;  /* 0x000000ffffda8224 */ /* 0x002fe400078e008d */
[----:B------:R-:W-:-:S05]  /*147a0*/  @!P0 IMAD.MOV.U32 R219, RZ, RZ, R154 ;  /* 0x000000ffffdb8224 */ /* 0x000fca00078e009a */
[----:B------:R1:W3:Y:S04]  /*147b0*/  @!P0 LDG.E.U16 R237, desc[UR60][R218.64] ;  /* 0x0000003cdaed8981 */ /* 0x0002e8000c1e1500 */
[----:B------:R0:W-:Y:S04]  /*147c0*/  STL [R1+0x1354], R2 ;  /* 0x0013540201007387 */ /* 0x0001e80000100800 */
[----:B------:R-:W3:Y:S01]  /*147d0*/  LDL R141, [R1+0x954] ;  /* 0x00095400018d7983 */ /* 0x000ee20000100800 */
[----:B-1----:R-:W-:Y:S02]  /*147e0*/  @!P0 IMAD.MOV.U32 R218, RZ, RZ, R152 ;  /* 0x000000ffffda8224 */ /* 0x002fe400078e0098 */
[----:B------:R-:W-:Y:S01]  /*147f0*/  @!P0 IMAD.MOV.U32 R219, RZ, RZ, R153 ;  /* 0x000000ffffdb8224 */ /* 0x000fe200078e0099 */
[----:B------:R-:W3:Y:S04]  /*14800*/  LDL R9, [R1+0x934] ;  /* 0x0009340001097983 */ /* 0x000ee80000100800 */
[----:B------:R4:W3:Y:S04]  /*14810*/  @!P0 LDG.E.U16 R236, desc[UR60][R218.64] ;  /* 0x0000003cdaec8981 */ /* 0x0008e8000c1e1500 */
[----:B0-----:R-:W3:Y:S04]  /*14820*/  LDL R8, [R1+0x914] ;  /* 0x0009140001087983 */ /* 0x001ee80000100800 */
[----:B------:R-:W3:Y:S01]  /*14830*/  LDL R2, [R1+0x918] ;  /* 0x0009180001027983 */ /* 0x000ee20000100800 */
[----:B----4-:R-:W-:-:S02]  /*14840*/  @!P0 IMAD.MOV.U32 R218, RZ, RZ, R95 ;  /* 0x000000ffffda8224 */ /* 0x010fc400078e005f */
[----:B------:R-:W-:Y:S01]  /*14850*/  @!P0 IMAD.MOV.U32 R219, RZ, RZ, R148 ;  /* 0x000000ffffdb8224 */ /* 0x000fe200078e0094 */
[----:B------:R-:W4:Y:S04]  /*14860*/  LDL.LU R95, [R1+0x978] ;  /* 0x00097800015f7983 */ /* 0x000f280000300800 */
[----:B------:R0:W3:Y:S04]  /*14870*/  @!P0 LDG.E.U16 R235, desc[UR60][R218.64] ;  /* 0x0000003cdaeb8981 */ /* 0x0000e8000c1e1500 */
[----:B------:R-:W3:Y:S01]  /*14880*/  LDL.LU R6, [R1+0x958] ;  /* 0x0009580001067983 */ /* 0x000ee20000300800 */
[----:B0-----:R-:W-:-:S02]  /*14890*/  @!P0 IMAD.MOV.U32 R218, RZ, RZ, R146 ;  /* 0x000000ffffda8224 */ /* 0x001fc400078e0092 */
[----:B------:R-:W-:-:S05]  /*148a0*/  @!P0 IMAD.MOV.U32 R219, RZ, RZ, R147 ;  /* 0x000000ffffdb8224 */ /* 0x000fca00078e0093 */
[----:B------:R0:W3:Y:S02]  /*148b0*/  @!P0 LDG.E.U16 R234, desc[UR60][R218.64] ;  /* 0x0000003cdaea8981 */ /* 0x0000e4000c1e1500 */
[----:B0-----:R-:W-:Y:S02]  /*148c0*/  @!P0 IMAD.MOV.U32 R218, RZ, RZ, R93 ;  /* 0x000000ffffda8224 */ /* 0x001fe400078e005d */
[----:B------:R-:W3:Y:S01]  /*148d0*/  LDL.LU R93, [R1+0x938] ;  /* 0x00093800015d7983 */ /* 0x000ee20000300800 */
[----:B------:R-:W-:Y:S02]  /*148e0*/  PRMT R233, RZ, 0x7610, R233 ;  /* 0x00007610ffe97816 */ /* 0x000fe400000000e9 */
[----:B------:R-:W-:Y:S02]  /*148f0*/  PRMT R232, RZ, 0x7610, R232 ;  /* 0x00007610ffe87816 */ /* 0x000fe400000000e8 */
[----:B------:R-:W-:Y:S02]  /*14900*/  PRMT R231, RZ, 0x7610, R231 ;  /* 0x00007610ffe77816 */ /* 0x000fe400000000e7 */
[----:B------:R-:W-:-:S02]  /*14910*/  PRMT R230, RZ, 0x7610, R230 ;  /* 0x00007610ffe67816 */ /* 0x000fc400000000e6 */
[----:B------:R-:W-:Y:S02]  /*14920*/  PRMT R229, RZ, 0x7610, R229 ;  /* 0x00007610ffe57816 */ /* 0x000fe400000000e5 */
[----:B------:R-:W-:Y:S02]  /*14930*/  PRMT R228, RZ, 0x7610, R228 ;  /* 0x00007610ffe47816 */ /* 0x000fe400000000e4 */
[----:B------:R-:W-:Y:S02]  /*14940*/  PRMT R226, RZ, 0x7610, R226 ;  /* 0x00007610ffe27816 */ /* 0x000fe400000000e2 */
[----:B------:R-:W-:Y:S02]  /*14950*/  PRMT R225, RZ, 0x7610, R225 ;  /* 0x00007610ffe17816 */ /* 0x000fe400000000e1 */
[----:B------:R-:W-:Y:S02]  /*14960*/  PRMT R224, RZ, 0x7610, R224 ;  /* 0x00007610ffe07816 */ /* 0x000fe400000000e0 */
[----:B------:R-:W-:Y:S01]  /*14970*/  PRMT R216, RZ, 0x7610, R216 ;  /* 0x00007610ffd87816 */ /* 0x000fe200000000d8 */
        /* <DEDUP_REMOVED lines=12> */
[----:B------:R-:W3:Y:S04]  /*14a40*/  LDL.LU.64 R152, [R1+0x400] ;  /* 0x0004000001987983 */ /* 0x000ee80000300a00 */
        /* <DEDUP_REMOVED lines=27> */
[----:B------:R-:W3:Y:S01]  /*14c00*/  LDL.LU.64 R208, [R1+0x4e0] ;  /* 0x0004e00001d07983 */ /* 0x000ee20000300a00 */
[----:B--2---:R-:W-:-:S03]  /*14c10*/  @!P0 IMAD.MOV.U32 R219, RZ, RZ, R97 ;  /* 0x000000ffffdb8224 */ /* 0x004fc600078e0061 */
[----:B------:R-:W2:Y:S04]  /*14c20*/  LDL.LU.64 R210, [R1+0x4e8] ;  /* 0x0004e80001d27983 */ /* 0x000ea80000300a00 */
[----:B------:R0:W2:Y:S04]  /*14c30*/  @!P0 LDG.E.U16 R233, desc[UR60][R218.64] ;  /* 0x0000003cdae98981 */ /* 0x0000a8000c1e1500 */
[----:B------:R-:W2:Y:S04]  /*14c40*/  LDL.LU.64 R212, [R1+0x4f0] ;  /* 0x0004f00001d47983 */ /* 0x000ea80000300a00 */
[----:B------:R-:W2:Y:S01]  /*14c50*/  LDL.LU.64 R214, [R1+0x4f8] ;  /* 0x0004f80001d67983 */ /* 0x000ea20000300a00 */
[----:B0-----:R-:W-:-:S02]  /*14c60*/  @!P0 IMAD.MOV.U32 R218, RZ, RZ, R144 ;  /* 0x000000ffffda8224 */ /* 0x001fc400078e0090 */
[----:B------:R-:W-:-:S05]  /*14c70*/  @!P0 IMAD.MOV.U32 R219, RZ, RZ, R145 ;  /* 0x000000ffffdb8224 */ /* 0x000fca00078e0091 */
[----:B------:R0:W2:Y:S02]  /*14c80*/  @!P0 LDG.E.U16 R232, desc[UR60][R218.64] ;  /* 0x0000003cdae88981 */ /* 0x0000a4000c1e1500 */
[----:B0-----:R-:W-:Y:S02]  /*14c90*/  @!P0 IMAD.MOV.U32 R218, RZ, RZ, R142 ;  /* 0x000000ffffda8224 */ /* 0x001fe400078e008e */
[----:B------:R-:W-:-:S05]  /*14ca0*/  @!P0 IMAD.MOV.U32 R219, RZ, RZ, R143 ;  /* 0x000000ffffdb8224 */ /* 0x000fca00078e008f */
[----:B------:R0:W2:Y:S02]  /*14cb0*/  @!P0 LDG.E.U16 R231, desc[UR60][R218.64] ;  /* 0x0000003cdae78981 */ /* 0x0000a4000c1e1500 */
[----:B0-----:R-:W-:Y:S02]  /*14cc0*/  @!P0 IMAD.MOV.U32 R219, RZ, RZ, R221 ;  /* 0x000000ffffdb8224 */ /* 0x001fe400078e00dd */
[----:B----4-:R-:W-:-:S05]  /*14cd0*/  @!P0 IMAD.MOV.U32 R218, RZ, RZ, R95 ;  /* 0x000000ffffda8224 */ /* 0x010fca00078e005f */
[----:B------:R3:W4:Y:S02]  /*14ce0*/  @!P0 LDG.E.U16 R230, desc[UR60][R218.64] ;  /* 0x0000003cdae68981 */ /* 0x000724000c1e1500 */
[----:B---3--:R-:W-:Y:S02]  /*14cf0*/  @!P0 IMAD.MOV.U32 R218, RZ, RZ, R6 ;  /* 0x000000ffffda8224 */ /* 0x008fe400078e0006 */
[----:B------:R-:W-:-:S05]  /*14d00*/  @!P0 IMAD.MOV.U32 R219, RZ, RZ, R141 ;  /* 0x000000ffffdb8224 */ /* 0x000fca00078e008d */
[----:B------:R0:W3:Y:S02]  /*14d10*/  @!P0 LDG.E.U16 R229, desc[UR60][R218.64] ;  /* 0x0000003cdae58981 */ /* 0x0000e4000c1e1500 */
[----:B0-----:R-:W-:Y:S02]  /*14d20*/  @!P0 IMAD.MOV.U32 R219, RZ, RZ, R9 ;  /* 0x000000ffffdb8224 */ /* 0x001fe400078e0009 */
        /* <DEDUP_REMOVED lines=13> */
[----:B------:R-:W3:Y:S04]  /*14e00*/  @!P0 LDG.E.U16 R216, desc[UR60][R218.64] ;  /* 0x0000003cdad88981 */ /* 0x000ee8000c1e1500 */
        /* <DEDUP_REMOVED lines=87> */
[----:B------:R-:W-:Y:S01]  /*15380*/  STS.U16 [R16+0x13d00], R27 ;  /* 0x013d001b10007388 */ /* 0x000fe20000000400 */
[----:B0-----:R-:W0:Y:S03]  /*15390*/  S2R R3, SR_CgaCtaId ;  /* 0x0000000000037919 */ /* 0x001e260000008800 */
        /* <DEDUP_REMOVED lines=18> */
[----:B------:R-:W-:Y:S04]  /*154c0*/  STS.U16 [R14+0x10700], R237 ;  /* 0x010700ed0e007388 */ /* 0x000fe80000000400 */
[----:B------:R-:W-:Y:S04]  /*154d0*/  STS.U16 [R14+0x10b00], R236 ;  /* 0x010b00ec0e007388 */ /* 0x000fe80000000400 */
[----:B------:R-:W-:Y:S04]  /*154e0*/  STS.U16 [R14+0x10f00], R235 ;  /* 0x010f00eb0e007388 */ /* 0x000fe80000000400 */
[----:B------:R-:W-:Y:S04]  /*154f0*/  STS.U16 [R14+0x11300], R234 ;  /* 0x011300ea0e007388 */ /* 0x000fe80000000400 */
[----:B--2---:R-:W-:Y:S04]  /*15500*/  STS.U16 [R14+0x11700], R233 ;  /* 0x011700e90e007388 */ /* 0x004fe80000000400 */
[----:B------:R-:W-:Y:S04]  /*15510*/  STS.U16 [R14+0x11b00], R232 ;  /* 0x011b00e80e007388 */ /* 0x000fe80000000400 */
[----:B------:R-:W-:Y:S04]  /*15520*/  STS.U16 [R14+0x11f00], R231 ;  /* 0x011f00e70e007388 */ /* 0x000fe80000000400 */
[----:B----4-:R-:W-:Y:S04]  /*15530*/  STS.U16 [R14+0x12300], R230 ;  /* 0x012300e60e007388 */ /* 0x010fe80000000400 */
[----:B---3--:R-:W-:Y:S04]  /*15540*/  STS.U16 [R14+0x12700], R229 ;  /* 0x012700e50e007388 */ /* 0x008fe80000000400 */
[----:B------:R-:W-:Y:S04]  /*15550*/  STS.U16 [R14+0x12b00], R228 ;  /* 0x012b00e40e007388 */ /* 0x000fe80000000400 */
[----:B------:R-:W-:Y:S04]  /*15560*/  STS.U16 [R14+0x12f00], R226 ;  /* 0x012f00e20e007388 */ /* 0x000fe80000000400 */
[----:B------:R2:W-:Y:S04]  /*15570*/  STS.U16 [R14+0x13300], R225 ;  /* 0x013300e10e007388 */ /* 0x0005e80000000400 */
[----:B------:R-:W-:Y:S04]  /*15580*/  STS.U16 [R14+0x13700], R224 ;  /* 0x013700e00e007388 */ /* 0x000fe80000000400 */
[----:B------:R-:W-:Y:S01]  /*15590*/  STS.U16 [R14+0x13b00], R216 ;  /* 0x013b00d80e007388 */ /* 0x000fe20000000400 */
[----:B------:R3:W-:Y:S06]  /*155a0*/  MEMBAR.ALL.CTA ;  /* 0x0000000000007992 */ /* 0x0007ec0000008000 */
[----:B---3--:R-:W3:Y:S01]  /*155b0*/  FENCE.VIEW.ASYNC.S ;  /* 0x00000000000073c6 */ /* 0x008ee20000000000 */
[----:B------:R-:W-:Y:S01]  /*155c0*/  MOV R2, 0x400 ;  /* 0x0000040000027802 */ /* 0x000fe20000000f00 */
[----:B------:R-:W-:-:S02]  /*155d0*/  UMOV UR17, 0x40000040 ;  /* 0x4000004000117882 */ /* 0x000fc40000000000 */
[----:B-1----:R-:W4:Y:S01]  /*155e0*/  LDL.LU.64 R24, [R1+0x300] ;  /* 0x0003000001187983 */ /* 0x002f220000300a00 */
[----:B0-----:R-:W-:-:S03]  /*155f0*/  LEA R2, R3, R2, 0x18 ;  /* 0x0000000203027211 */ /* 0x001fc600078ec0ff */
[----:B------:R-:W4:Y:S01]  /*15600*/  LDL.LU.64 R26, [R1+0x308] ;  /* 0x00030800011a7983 */ /* 0x000f220000300a00 */
[----:B------:R-:W-:-:S03]  /*15610*/  SHF.R.U32.HI R2, RZ, 0x4, R2 ;  /* 0x00000004ff027819 */ /* 0x000fc60000011602 */
[----:B------:R-:W4:Y:S01]  /*15620*/  LDL.LU.64 R28, [R1+0x310] ;  /* 0x00031000011c7983 */ /* 0x000f220000300a00 */
[----:B---3--:R-:W-:Y:S01]  /*15630*/  BAR.SYNC.DEFER_BLOCKING 0x0 ;  /* 0x0000000000007b1d */ /* 0x008fe20000010000 */
[----:B------:R-:W-:-:S04]  /*15640*/  SGXT.U32 R2, R2, 0xe ;  /* 0x0000000e0202781a */ /* 0x000fc80000000000 */
[----:B------:R-:W-:Y:S01]  /*15650*/  R2UR UR16, R2 ;  /* 0x00000000021072ca */ /* 0x000fe200000e0000 */
[----:B------:R-:W4:Y:S04]  /*15660*/  LDL.LU.64 R30, [R1+0x318] ;  /* 0x00031800011e7983 */ /* 0x000f280000300a00 */
[----:B------:R-:W4:Y:S04]  /*15670*/  LDL.LU.64 R32, [R1+0x320] ;  /* 0x0003200001207983 */ /* 0x000f280000300a00 */
[----:B------:R-:W4:Y:S04]  /*15680*/  LDL.LU.64 R34, [R1+0x328] ;  /* 0x0003280001227983 */ /* 0x000f280000300a00 */
[----:B------:R-:W4:Y:S01]  /*15690*/  LDL.LU.64 R36, [R1+0x330] ;  /* 0x0003300001247983 */ /* 0x000f220000300a00 */
[----:B------:R-:W-:-:S03]  /*156a0*/  WARPGROUP.ARRIVE ;  /* 0x00000000000079c5 */ /* 0x000fc60000000000 */
[----:B------:R-:W4:Y:S04]  /*156b0*/  LDL.LU.64 R38, [R1+0x338] ;  /* 0x0003380001267983 */ /* 0x000f280000300a00 */
[----:B------:R-:W4:Y:S01]  /*156c0*/  LDL.LU.64 R40, [R1+0x340] ;  /* 0x0003400001287983 */ /* 0x000f220000300a00 */
[----:B------:R-:W-:Y:S03]  /*156d0*/  HGMMA.64x128x16.F32 R152, gdesc[UR16].tnspA, R152, gsb0 ;  /* 0x21e00000109879f0 */ /* 0x000fe60008000898 */
[----:B------:R-:W4:Y:S04]  /*156e0*/  LDL.LU.64 R42, [R1+0x348] ;  /* 0x00034800012a7983 */ /* 0x000f280000300a00 */
        /* <DEDUP_REMOVED lines=21> */
[----:B------:R-:W4:Y:S01]  /*15840*/  LDL.LU.64 R86, [R1+0x3f8] ;  /* 0x0003f80001567983 */ /* 0x000f220000300a00 */
[----:B------:R-:W-:-:S02]  /*15850*/  WARPGROUP.DEPBAR.LE gsb0, 0x0 ;  /* 0x00008000000079c5 */ /* 0x000fc40000010000 */
[----:B------:R-:W-:-:S06]  /*15860*/  WARPGROUP.ARRIVE ;  /* 0x00000000000079c5 */ /* 0x000fcc0000000000 */
[----:B------:R-:W-:Y:S03]  /*15870*/  HGMMA.64x128x16.F32 R152, gdesc[UR4].tnspA, R152, gsb0 ;  /* 0x21e00000049879f0 */ /* 0x000fe60008000898 */
[----:B------:R-:W-:Y:S02]  /*15880*/  WARPGROUP.DEPBAR.LE gsb0, 0x0 ;  /* 0x00008000000079c5 */ /* 0x000fe40000010000 */
[----:B------:R-:W-:-:S07]  /*15890*/  WARPGROUP.ARRIVE ;  /* 0x00000000000079c5 */ /* 0x000fce0000000000 */
[----:B------:R-:W-:Y:S01]  /*158a0*/  HGMMA.64x128x16.F32 R152, gdesc[UR8].tnspA, R152, gsb0 ;  /* 0x21e00000089879f0 */ /* 0x000fe20008000898 */
[----:B------:R-:W-:Y:S01]  /*158b0*/  UIADD3.64 UR52, UR4, 0x180, URZ ;  /* 0x0000018004347897 */ /* 0x000fe2000fffe03f */
[----:B------:R-:W-:Y:S01]  /*158c0*/  UMOV UR54, UR18 ;  /* 0x0000001200367c82 */ /* 0x000fe20008000000 */
[----:B------:R-:W-:Y:S01]  /*158d0*/  UMOV UR55, UR19 ;  /* 0x0000001300377c82 */ /* 0x000fe20008000000 */
[----:B------:R-:W-:Y:S02]  /*158e0*/  WARPGROUP.DEPBAR.LE gsb0, 0x0 ;  /* 0x00008000000079c5 */ /* 0x000fe40000010000 */
[----:B------:R-:W-:-:S06]  /*158f0*/  WARPGROUP.ARRIVE ;  /* 0x00000000000079c5 */ /* 0x000fcc0000000000 */
[----:B------:R-:W-:Y:S01]  /*15900*/  HGMMA.64x128x16.F32 R152, gdesc[UR12].tnspA, R152, gsb0 ;  /* 0x21e000000c9879f0 */ /* 0x000fe20008000898 */
[----:B------:R-:W-:Y:S01]  /*15910*/  UIADD3.64 UR48, UR4, 0x200, URZ ;  /* 0x0000020004307897 */ /* 0x000fe2000fffe03f */
[----:B------:R-:W-:Y:S01]  /*15920*/  UMOV UR50, UR6 ;  /* 0x0000000600327c82 */ /* 0x000fe20008000000 */
[----:B------:R-:W-:Y:S01]  /*15930*/  UMOV UR51, UR7 ;  /* 0x0000000700337c82 */ /* 0x000fe20008000000 */
[----:B------:R-:W-:Y:S02]  /*15940*/  WARPGROUP.DEPBAR.LE gsb0, 0x0 ;  /* 0x00008000000079c5 */ /* 0x000fe40000010000 */
[----:B----4-:R-:W-:-:S06]  /*15950*/  WARPGROUP.ARRIVE ;  /* 0x00000000000079c5 */ /* 0x010fcc0000000000 */
        /* <DEDUP_REMOVED lines=11> */
[----:B------:R-:W-:-:S06]  /*15a10*/  WARPGROUP.ARRIVE ;  /* 0x00000000000079c5 */ /* 0x000fcc0000000000 */
[----:B------:R-:W-:Y:S01]  /*15a20*/  HGMMA.64x128x16.F32 R24, gdesc[UR52].tnspA, R24, gsb0 ;  /* 0x21e00000341879f0 */ /* 0x000fe20008000818 */
        /* <DEDUP_REMOVED lines=11> */
[----:B------:R-:W-:Y:S01]  /*15ae0*/  STL.64 [R1+0x450], R172 ;  /* 0x000450ac01007387 */ /* 0x000fe20000100a00 */
[----:B------:R-:W-:-:S02]  /*15af0*/  WARPGROUP.DEPBAR.LE gsb0, 0x0 ;  /* 0x00008000000079c5 */ /* 0x000fc40000010000 */
[----:B------:R-:W-:-:S06]  /*15b00*/  WARPGROUP.ARRIVE ;  /* 0x00000000000079c5 */ /* 0x000fcc0000000000 */
[----:B------:R-:W-:Y:S01]  /*15b10*/  HGMMA.64x128x16.F32 R24, gdesc[UR48].tnspA, R24, gsb0 ;  /* 0x21e00000301879f0 */ /* 0x000fe20008000818 */
        /* <DEDUP_REMOVED lines=13> */
[----:B------:R-:W-:-:S03]  /*15bf0*/  IMAD.MOV.U32 R238, RZ, RZ, R154 ;  /* 0x000000ffffee7224 */ /* 0x000fc600078e009a */
[----:B------:R-:W-:Y:S01]  /*15c00*/  STL.64 [R1+0x4c0], R200 ;  /* 0x0004c0c801007387 */ /* 0x000fe20000100a00 */
[----:B------:R-:W-:-:S03]  /*15c10*/  IMAD.MOV.U32 R250, RZ, RZ, R153 ;  /* 0x000000fffffa7224 */ /* 0x000fc600078e0099 */
[----:B------:R-:W-:Y:S01]  /*15c20*/  STL.64 [R1+0x4c8], R202 ;  /* 0x0004c8ca01007387 */ /* 0x000fe20000100a00 */
[----:B------:R-:W-:-:S03]  /*15c30*/  IMAD.MOV.U32 R252, RZ, RZ, R155 ;  /* 0x000000fffffc7224 */ /* 0x000fc600078e009b */
[----:B------:R-:W-:Y:S01]  /*15c40*/  STL.64 [R1+0x4d0], R204 ;  /* 0x0004d0cc01007387 */ /* 0x000fe20000100a00 */
[----:B--2---:R-:W-:-:S03]  /*15c50*/  IMAD.MOV.U32 R225, RZ, RZ, R198 ;  /* 0x000000ffffe17224 */ /* 0x004fc600078e00c6 */
[----:B------:R-:W-:Y:S01]  /*15c60*/  STL.64 [R1+0x4d8], R206 ;  /* 0x0004d8ce01007387 */ /* 0x000fe20000100a00 */
[----:B------:R-:W-:-:S03]  /*15c70*/  IMAD.MOV.U32 R230, RZ, RZ, R197 ;  /* 0x000000ffffe67224 */ /* 0x000fc600078e00c5 */
[----:B------:R-:W-:Y:S01]  /*15c80*/  STL.64 [R1+0x4e0], R208 ;  /* 0x0004e0d001007387 */ /* 0x000fe20000100a00 */
[----:B------:R-:W-:-:S03]  /*15c90*/  IMAD.MOV.U32 R232, RZ, RZ, R199 ;  /* 0x000000ffffe87224 */ /* 0x000fc600078e00c7 */
[----:B------:R-:W-:Y:S01]  /*15ca0*/  STL.64 [R1+0x4e8], R210 ;  /* 0x0004e8d201007387 */ /* 0x000fe20000100a00 */
[----:B------:R-:W-:-:S03]  /*15cb0*/  IMAD.MOV.U32 R247, RZ, RZ, R200 ;  /* 0x000000fffff77224 */ /* 0x000fc600078e00c8 */
[----:B------:R-:W-:Y:S04]  /*15cc0*/  STL.64 [R1+0x4f0], R212 ;  /* 0x0004f0d401007387 */ /* 0x000fe80000100a00 */
[----:B------:R-:W-:Y:S04]  /*15cd0*/  STL.64 [R1+0x4f8], R214 ;  /* 0x0004f8d601007387 */ /* 0x000fe80000100a00 */
[----:B------:R-:W-:Y:S04]  /*15ce0*/  STL [R1+0x1358], R238 ;  /* 0x001358ee01007387 */ /* 0x000fe80000100800 */
[----:B------:R-:W-:Y:S04]  /*15cf0*/  STL [R1+0x1344], R250 ;  /* 0x001344fa01007387 */ /* 0x000fe80000100800 */
[----:B------:R-:W-:Y:S04]  /*15d00*/  STL [R1+0x1340], R252 ;  /* 0x001340fc01007387 */ /* 0x000fe80000100800 */
[----:B------:R-:W-:Y:S04]  /*15d10*/  STL [R1+0x133c], R225 ;  /* 0x00133ce101007387 */ /* 0x000fe80000100800 */
[----:B------:R-:W-:Y:S04]  /*15d20*/  STL [R1+0x1338], R230 ;  /* 0x001338e601007387 */ /* 0x000fe80000100800 */
[----:B------:R-:W-:Y:S04]  /*15d30*/  STL [R1+0x1334], R232 ;  /* 0x001334e801007387 */ /* 0x000fe80000100800 */
[----:B------:R-:W-:Y:S01]  /*15d40*/  STL [R1+0x1330], R247 ;  /* 0x001330f701007387 */ /* 0x000fe20000100800 */
[----:B------:R-:W-:-:S03]  /*15d50*/  WARPGROUP.DEPBAR.LE gsb0, 0x0 ;  /* 0x00008000000079c5 */ /* 0x000fc60000010000 */
[----:B------:R0:W-:Y:S04]  /*15d60*/  STL.64 [R1+0x300], R24 ;  /* 0x0003001801007387 */ /* 0x0001e80000100a00 */
        /* <DEDUP_REMOVED lines=26> */
[----:B------:R4:W-:Y:S01]  /*15f10*/  STL.64 [R1+0x3d8], R78 ;  /* 0x0003d84e01007387 */ /* 0x0009e20000100a00 */
[----:B------:R-:W-:-:S03]  /*15f20*/  IMAD.MOV.U32 R240, RZ, RZ, R24 ;  /* 0x000000fffff07224 */ /* 0x000fc600078e0018 */
[----:B------:R4:W-:Y:S01]  /*15f30*/  STL.64 [R1+0x3e0], R80 ;  /* 0x0003e05001007387 */ /* 0x0009e20000100a00 */
[----:B------:R-:W-:-:S03]  /*15f40*/  IMAD.MOV.U32 R242, RZ, RZ, R26 ;  /* 0x000000fffff27224 */ /* 0x000fc600078e001a */
[----:B------:R4:W-:Y:S04]  /*15f50*/  STL.64 [R1+0x3e8], R82 ;  /* 0x0003e85201007387 */ /* 0x0009e80000100a00 */
[----:B------:R4:W-:Y:S04]  /*15f60*/  STL.64 [R1+0x3f0], R84 ;  /* 0x0003f05401007387 */ /* 0x0009e80000100a00 */
[----:B------:R4:W-:Y:S04]  /*15f70*/  STL.64 [R1+0x3f8], R86 ;  /* 0x0003f85601007387 */ /* 0x0009e80000100a00 */
[----:B0-----:R-:W4:Y:S04]  /*15f80*/  LDL.LU.64 R24, [R1+0x200] ;  /* 0x0002000001187983 */ /* 0x001f280000300a00 */
[----:B-1----:R-:W4:Y:S04]  /*15f90*/  LDL.LU.64 R26, [R1+0x208] ;  /* 0x00020800011a7983 */ /* 0x002f280000300a00 */
[----:B--2---:R-:W2:Y:S04]  /*15fa0*/  LDL.LU.64 R28, [R1+0x210] ;  /* 0x00021000011c7983 */ /* 0x004ea80000300a00 */
[----:B---3--:R-:W2:Y:S04]  /*15fb0*/  LDL.LU.64 R30, [R1+0x218] ;  /* 0x00021800011e7983 */ /* 0x008ea80000300a00 */
[----:B----4-:R-:W2:Y:S04]  /*15fc0*/  LDL.LU.64 R32, [R1+0x220] ;  /* 0x0002200001207983 */ /* 0x010ea80000300a00 */
[----:B------:R-:W2:Y:S04]  /*15fd0*/  LDL.LU.64 R34, [R1+0x228] ;  /* 0x0002280001227983 */ /* 0x000ea80000300a00 */
        /* <DEDUP_REMOVED lines=11> */
[----:B------:R-:W2:Y:S01]  /*16090*/  LDL.LU.64 R58, [R1+0x288] ;  /* 0x00028800013a7983 */ /* 0x000ea20000300a00 */
[----:B------:R-:W-:-:S03]  /*160a0*/  IMAD.MOV.U32 R234, RZ, RZ, R69 ;  /* 0x000000ffffea7224 */ /* 0x000fc600078e0045 */
[----:B------:R-:W2:Y:S01]  /*160b0*/  LDL.LU.64 R60, [R1+0x290] ;  /* 0x00029000013c7983 */ /* 0x000ea20000300a00 */
[----:B------:R-:W-:-:S03]  /*160c0*/  IMAD.MOV.U32 R226, RZ, RZ, R68 ;  /* 0x000000ffffe27224 */ /* 0x000fc600078e0044 */
[----:B------:R-:W2:Y:S01]  /*160d0*/  LDL.LU.64 R62, [R1+0x298] ;  /* 0x00029800013e7983 */ /* 0x000ea20000300a00 */
[----:B------:R-:W-:-:S03]  /*160e0*/  IMAD.MOV.U32 R235, RZ, RZ, R71 ;  /* 0x000000ffffeb7224 */ /* 0x000fc600078e0047 */
        /* <DEDUP_REMOVED lines=12> */
[----:B------:R-:W-:Y:S01]  /*161b0*/  UIADD3.64 UR52, UR4, 0x380, URZ ;  /* 0x0000038004347897 */ /* 0x000fe2000fffe03f */
[----:B------:R-:W-:Y:S01]  /*161c0*/  UMOV UR54, UR18 ;  /* 0x0000001200367c82 */ /* 0x000fe20008000000 */
[----:B------:R-:W-:Y:S01]  /*161d0*/  UMOV UR55, UR19 ;  /* 0x0000001300377c82 */ /* 0x000fe20008000000 */
[----:B------:R-:W-:Y:S01]  /*161e0*/  UIADD3.64 UR48, UR4, 0x400, URZ ;  /* 0x0000040004307897 */ /* 0x000fe2000fffe03f */
[----:B------:R-:W-:Y:S01]  /*161f0*/  UMOV UR50, UR6 ;  /* 0x0000000600327c82 */ /* 0x000fe20008000000 */
[----:B------:R-:W-:Y:S01]  /*16200*/  UMOV UR51, UR7 ;  /* 0x0000000700337c82 */ /* 0x000fe20008000000 */
[----:B------:R-:W-:-:S02]  /*16210*/  IMAD.MOV.U32 R236, RZ, RZ, R152 ;  /* 0x000000ffffec7224 */ /* 0x000fc400078e0098 */
        /* <DEDUP_REMOVED lines=32> */
[----:B--2---:R-:W-:-:S06]  /*16420*/  WARPGROUP.ARRIVE ;  /* 0x00000000000079c5 */ /* 0x004fcc0000000000 */
        /* <DEDUP_REMOVED lines=23> */
[----:B---3--:R-:W-:-:S06]  /*165a0*/  WARPGROUP.ARRIVE ;  /* 0x00000000000079c5 */ /* 0x008fcc0000000000 */
        /* <DEDUP_REMOVED lines=47> */
[----:B------:R0:W-:Y:S01]  /*168a0*/  STL.64 [R1+0x2f8], R86 ;  /* 0x0002f85601007387 */ /* 0x0001e20000100a00 */
[----:B------:R-:W-:-:S02]  /*168b0*/  IMAD.MOV.U32 R233, RZ, RZ, R71 ;  /* 0x000000ffffe97224 */ /* 0x000fc400078e0047 */
[----:B------:R-:W-:Y:S01]  /*168c0*/  IMAD.MOV.U32 R231, RZ, RZ, R69 ;  /* 0x000000ffffe77224 */ /* 0x000fe200078e0045 */
[----:B0-----:R-:W2:Y:S04]  /*168d0*/  LDL.LU.64 R86, [R1+0x1668] ;  /* 0x0016680001567983 */ /* 0x001ea80000300a00 */
        /* <DEDUP_REMOVED lines=25> */
[----:B------:R-:W-:-:S03]  /*16a70*/  IMAD.MOV.U32 R239, RZ, RZ, R26 ;  /* 0x000000ffffef7224 */ /* 0x000fc600078e001a */
[----:B------:R-:W3:Y:S01]  /*16a80*/  LDL.LU.64 R34, [R1+0x1598] ;  /* 0x0015980001227983 */ /* 0x000ee20000300a00 */
[----:B------:R-:W-:-:S03]  /*16a90*/  IMAD.MOV.U32 R251, RZ, RZ, R25 ;  /* 0x000000fffffb7224 */ /* 0x000fc600078e0019 */
[----:B------:R-:W3:Y:S01]  /*16aa0*/  LDL.LU.64 R32, [R1+0x1590] ;  /* 0x0015900001207983 */ /* 0x000ee20000300a00 */
[----:B------:R-:W-:-:S03]  /*16ab0*/  IMAD.MOV.U32 R237, RZ, RZ, R24 ;  /* 0x000000ffffed7224 */ /* 0x000fc600078e0018 */
[----:B------:R-:W3:Y:S01]  /*16ac0*/  LDL.LU.64 R30, [R1+0x1588] ;  /* 0x00158800011e7983 */ /* 0x000ee20000300a00 */
[----:B------:R-:W-:-:S03]  /*16ad0*/  WARPGROUP.DEPBAR.LE gsb0, 0x0 ;  /* 0x00008000000079c5 */ /* 0x000fc60000010000 */
[----:B------:R-:W3:Y:S04]  /*16ae0*/  LDL.LU.64 R28, [R1+0x1580] ;  /* 0x00158000011c7983 */ /* 0x000ee80000300a00 */
[----:B------:R-:W3:Y:S04]  /*16af0*/  LDL.LU.64 R26, [R1+0x1578] ;  /* 0x00157800011a7983 */ /* 0x000ee80000300a00 */
[----:B------:R-:W3:Y:S04]  /*16b00*/  LDL.LU.64 R24, [R1+0x1570] ;  /* 0x0015700001187983 */ /* 0x000ee80000300a00 */
        /* <DEDUP_REMOVED lines=32> */
[----:B------:R-:W-:-:S03]  /*16d10*/  IMAD.MOV.U32 R246, RZ, RZ, R199 ;  /* 0x000000fffff67224 */ /* 0x000fc600078e00c7 */
[----:B0-----:R-:W4:Y:S04]  /*16d20*/  LDL.LU.64 R214, [R1+0x1568] ;  /* 0x0015680001d67983 */ /* 0x001f280000300a00 */
        /* <DEDUP_REMOVED lines=25> */
[----:B------:R-:W-:-:S03]  /*16ec0*/  IMAD.MOV.U32 R243, RZ, RZ, R154 ;  /* 0x000000fffff37224 */ /* 0x000fc600078e009a */
        /* <DEDUP_REMOVED lines=11> */
[----:B------:R-:W-:Y:S02]  /*16f80*/  IMAD.MOV.U32 R14, RZ, RZ, R93 ;  /* 0x000000ffff0e7224 */ /* 0x000fe400078e005d */
[----:B------:R-:W-:Y:S01]  /*16f90*/  IMAD.MOV.U32 R219, RZ, RZ, R92 ;  /* 0x000000ffffdb7224 */ /* 0x000fe200078e005c */
[----:B------:R-:W2:Y:S01]  /*16fa0*/  LDL.LU.64 R88, [R1] ;  /* 0x0000000001587983 */ /* 0x000ea20000300a00 */
[----:B------:R-:W-:Y:S02]  /*16fb0*/  IMAD.MOV.U32 R5, RZ, RZ, R95 ;  /* 0x000000ffff057224 */ /* 0x000fe400078e005f */
[----:B------:R-:W-:Y:S01]  /*16fc0*/  IMAD.MOV.U32 R3, RZ, RZ, R94 ;  /* 0x000000ffff037224 */ /* 0x000fe200078e005e */
[----:B------:R-:W2:Y:S01]  /*16fd0*/  LDL.LU.64 R90, [R1+0x8] ;  /* 0x00000800015a7983 */ /* 0x000ea20000300a00 */
[----:B------:R-:W-:Y:S02]  /*16fe0*/  IMAD.MOV.U32 R7, RZ, RZ, R6 ;  /* 0x000000ffff077224 */ /* 0x000fe400078e0006 */
[----:B------:R-:W-:Y:S01]  /*16ff0*/  IMAD.MOV.U32 R223, RZ, RZ, R97 ;  /* 0x000000ffffdf7224 */ /* 0x000fe200078e0061 */
[----:B------:R-:W2:Y:S01]  /*17000*/  LDL.LU.64 R92, [R1+0x10] ;  /* 0x00001000015c7983 */ /* 0x000ea20000300a00 */
[----:B------:R-:W-:-:S02]  /*17010*/  IMAD.MOV.U32 R10, RZ, RZ, R96 ;  /* 0x000000ffff0a7224 */ /* 0x000fc400078e0060 */
[----:B------:R-:W-:Y:S01]  /*17020*/  IMAD.MOV.U32 R228, RZ, RZ, R99 ;  /* 0x000000ffffe47224 */ /* 0x000fe200078e0063 */
[----:B------:R-:W2:Y:S01]  /*17030*/  LDL.LU.64 R94, [R1+0x18] ;  /* 0x00001800015e7983 */ /* 0x000ea20000300a00 */
        /* <DEDUP_REMOVED lines=72> */
[----:B------:R-:W-:Y:S02]  /*174c0*/  IMAD.MOV.U32 R225, RZ, RZ, R14 ;  /* 0x000000ffffe17224 */ /* 0x000fe400078e000e */
[----:B------:R-:W-:Y:S02]  /*174d0*/  IMAD.MOV.U32 R252, RZ, RZ, R238 ;  /* 0x000000fffffc7224 */ /* 0x000fe400078e00ee */
[----:B------:R-:W-:Y:S02]  /*174e0*/  IMAD.MOV.U32 R14, RZ, RZ, R229 ;  /* 0x000000ffff0e7224 */ /* 0x000fe400078e00e5 */
[----:B------:R-:W-:Y:S02]  /*174f0*/  IMAD.MOV.U32 R232, RZ, RZ, R245 ;  /* 0x000000ffffe87224 */ /* 0x000fe400078e00f5 */
[----:B------:R-:W-:Y:S02]  /*17500*/  IMAD.MOV.U32 R238, RZ, RZ, R228 ;  /* 0x000000ffffee7224 */ /* 0x000fe400078e00e4 */
[----:B------:R-:W-:Y:S01]  /*17510*/  IMAD.MOV.U32 R230, RZ, RZ, R244 ;  /* 0x000000ffffe67224 */ /* 0x000fe200078e00f4 */
[----:B------:R-:W-:Y:S01]  /*17520*/  UIADD3.64 UR56, UR4, 0xa00, URZ ;  /* 0x00000a0004387897 */ /* 0x000fe2000fffe03f */
[----:B------:R-:W-:Y:S01]  /*17530*/  IMAD.MOV.U32 R247, RZ, RZ, R15 ;  /* 0x000000fffff77224 */ /* 0x000fe200078e000f */
[----:B------:R-:W-:Y:S01]  /*17540*/  UMOV UR58, UR6 ;  /* 0x00000006003a7c82 */ /* 0x000fe20008000000 */
[----:B------:R-:W-:Y:S01]  /*17550*/  IMAD.MOV.U32 R15, RZ, RZ, R249 ;  /* 0x000000ffff0f7224 */ /* 0x000fe200078e00f9 */
[----:B------:R-:W-:-:S02]  /*17560*/  WARPGROUP.DEPBAR.LE gsb0, 0x0 ;  /* 0x00008000000079c5 */ /* 0x000fc40000010000 */
[----:B----4-:R-:W-:-:S06]  /*17570*/  WARPGROUP.ARRIVE ;  /* 0x00000000000079c5 */ /* 0x010fcc0000000000 */
[----:B------:R-:W-:Y:S01]  /*17580*/  HGMMA.64x128x16.F32 R152, gdesc[UR52].tnspA, R152, gsb0 ;  /* 0x21e00000349879f0 */ /* 0x000fe20008000898 */
[----:B------:R-:W-:Y:S04]  /*17590*/  STL.64 [R1], R88 ;  /* 0x0000005801007387 */ /* 0x000fe80000100a00 */
        /* <DEDUP_REMOVED lines=34> */
[----:B------:R-:W2:Y:S04]  /*177c0*/  LDL.LU.64 R148, [R1+0x1460] ;  /* 0x0014600001947983 */ /* 0x000ea80000300a00 */
[----:B------:R-:W2:Y:S04]  /*177d0*/  LDL.LU.64 R146, [R1+0x1458] ;  /* 0x0014580001927983 */ /* 0x000ea80000300a00 */
[----:B------:R-:W2:Y:S04]  /*177e0*/  LDL.LU.64 R144, [R1+0x1450] ;  /* 0x0014500001907983 */ /* 0x000ea80000300a00 */
        /* <DEDUP_REMOVED lines=19> */
[----:B------:R-:W-:-:S03]  /*17920*/  WARPGROUP.DEPBAR.LE gsb0, 0x0 ;  /* 0x00008000000079c5 */ /* 0x000fc60000010000 */
[----:B------:R-:W2:Y:S01]  /*17930*/  LDL.LU.64 R108, [R1+0x13c0] ;  /* 0x0013c000016c7983 */ /* 0x000ea20000300a00 */
[----:B------:R-:W-:-:S03]  /*17940*/  WARPGROUP.ARRIVE ;  /* 0x00000000000079c5 */ /* 0x000fc60000000000 */
[----:B------:R-:W2:Y:S04]  /*17950*/  LDL.LU.64 R106, [R1+0x13b8] ;  /* 0x0013b800016a7983 */ /* 0x000ea80000300a00 */
[----:B------:R-:W2:Y:S04]  /*17960*/  LDL.LU.64 R104, [R1+0x13b0] ;  /* 0x0013b00001687983 */ /* 0x000ea80000300a00 */
[----:B------:R-:W2:Y:S04]  /*17970*/  LDL.LU.64 R102, [R1+0x13a8] ;  /* 0x0013a80001667983 */ /* 0x000ea80000300a00 */
[----:B------:R-:W2:Y:S01]  /*17980*/  LDL.LU.64 R100, [R1+0x13a0] ;  /* 0x0013a00001647983 */ /* 0x000ea20000300a00 */
[----:B------:R-:W-:-:S03]  /*17990*/  IMAD.MOV.U32 R250, RZ, RZ, R248 ;  /* 0x000000fffffa7224 */ /* 0x000fc600078e00f8 */
[----:B------:R-:W2:Y:S01]  /*179a0*/  LDL.LU.64 R98, [R1+0x1398] ;  /* 0x0013980001627983 */ /* 0x000ea20000300a00 */
[----:B------:R-:W-:Y:S01]  /*179b0*/  IMAD.MOV.U32 R249, RZ, RZ, R90 ;  /* 0x000000fffff97224 */ /* 0x000fe200078e005a */
[----:B------:R-:W-:Y:S02]  /*179c0*/  UMOV UR59, UR7 ;  /* 0x00000007003b7c82 */ /* 0x000fe40008000000 */
[----:B------:R-:W2:Y:S01]  /*179d0*/  LDL.LU.64 R96, [R1+0x1390] ;  /* 0x0013900001607983 */ /* 0x000ea20000300a00 */
[----:B------:R-:W-:Y:S01]  /*179e0*/  IMAD.MOV.U32 R248, RZ, RZ, R88 ;  /* 0x000000fffff87224 */ /* 0x000fe200078e0058 */
[----:B------:R-:W-:Y:S01]  /*179f0*/  R2UR UR52, R87 ;  /* 0x00000000573472ca */ /* 0x000fe200000e0000 */
[----:B------:R-:W-:Y:S01]  /*17a00*/  HGMMA.64x128x16.F32 R152, gdesc[UR56].tnspA, R152, gsb0 ;  /* 0x21e00000389879f0 */ /* 0x000fe20008000898 */
[----:B------:R-:W2:Y:S01]  /*17a10*/  LDL.LU.64 R94, [R1+0x1388] ;  /* 0x00138800015e7983 */ /* 0x000ea20000300a00 */
[----:B------:R-:W-:-:S03]  /*17a20*/  R2UR UR57, R0 ;  /* 0x00000000003972ca */ /* 0x000fc600000e0000 */
[----:B------:R-:W2:Y:S04]  /*17a30*/  LDL.LU.64 R92, [R1+0x1380] ;  /* 0x00138000015c7983 */ /* 0x000ea80000300a00 */
[----:B------:R-:W2:Y:S04]  /*17a40*/  LDL.LU.64 R90, [R1+0x1378] ;  /* 0x00137800015a7983 */ /* 0x000ea80000300a00 */
[----:B------:R-:W2:Y:S04]  /*17a50*/  LDL.LU.64 R88, [R1+0x1370] ;  /* 0x0013700001587983 */ /* 0x000ea80000300a00 */
[----:B------:R-:W3:Y:S04]  /*17a60*/  LDL.LU R87, [R1+0x1368] ;  /* 0x0013680001577983 */ /* 0x000ee80000300800 */
[----:B------:R-:W4:Y:S01]  /*17a70*/  LDL.LU R0, [R1+0x1364] ;  /* 0x0013640001007983 */ /* 0x000f220000300800 */
[----:B------:R-:W-:-:S02]  /*17a80*/  R2UR UR56, R11 ;  /* 0x000000000b3872ca */ /* 0x000fc400000e0000 */
[----:B------:R-:W0:Y:S01]  /*17a90*/  LDC R11, c[0x0][0x238] ;  /* 0x00008e00ff0b7b82 */ /* 0x000e220000000800 */
[----:B------:R-:W-:Y:S01]  /*17aa0*/  R2UR UR53, R230 ;  /* 0x00000000e63572ca */ /* 0x000fe200000e0000 */
[----:B------:R-:W-:Y:S02]  /*17ab0*/  IMAD.MOV.U32 R230, RZ, RZ, R225 ;  /* 0x000000ffffe67224 */ /* 0x000fe400078e00e1 */
[----:B------:R-:W-:Y:S01]  /*17ac0*/  IMAD.MOV.U32 R225, RZ, RZ, R216 ;  /* 0x000000ffffe17224 */ /* 0x000fe200078e00d8 */
[----:B------:R-:W-:Y:S01]  /*17ad0*/  R2UR UR48, R232 ;  /* 0x00000000e83072ca */ /* 0x000fe200000e0000 */
[----:B------:R-:W-:Y:S01]  /*17ae0*/  IMAD.MOV.U32 R232, RZ, RZ, R252 ;  /* 0x000000ffffe87224 */ /* 0x000fe200078e00fc */
[----:B------:R-:W-:Y:S01]  /*17af0*/  R2UR UR49, R247 ;  /* 0x00000000f73172ca */ /* 0x000fe200000e0000 */
[----:B------:R-:W-:Y:S02]  /*17b00*/  IMAD.MOV.U32 R252, RZ, RZ, R224 ;  /* 0x000000fffffc7224 */ /* 0x000fe400078e00e0 */
[----:B0-----:R-:W-:-:S04]  /*17b10*/  IMAD.SHL.U32 R11, R11, 0x40, RZ ;  /* 0x000000400b0b7824 */ /* 0x001fc800078e00ff */
[----:B------:R-:W-:-:S05]  /*17b20*/  IMAD.SHL.U32 R11, R11, 0x2, RZ ;  /* 0x000000020b0b7824 */ /* 0x000fca00078e00ff */
[-C--:B------:R-:W-:Y:S01]  /*17b30*/  IADD3 R216, P0, R22, R11.reuse, RZ ;  /* 0x0000000b16d87210 */ /* 0x080fe20007f1e0ff */
[----:B------:R-:W-:Y:S01]  /*17b40*/  IMAD.MOV.U32 R247, RZ, RZ, R218 ;  /* 0x000000fffff77224 */ /* 0x000fe200078e00da */
[-C--:B------:R-:W-:Y:S02]  /*17b50*/  IADD3 R218, P1, R20, R11.reuse, RZ ;  /* 0x0000000b14da7210 */ /* 0x080fe40007f3e0ff */
[-C--:B------:R-:W-:Y:S01]  /*17b60*/  IADD3 R224, P2, R12, R11.reuse, RZ ;  /* 0x0000000b0ce07210 */ /* 0x080fe20007f5e0ff */
[--C-:B----4-:R-:W-:Y:S02]  /*17b70*/  IMAD.X R22, R23, 0x1, R0.reuse, P0 ;  /* 0x0000000117167824 */ /* 0x110fe400000e0600 */
[----:B------:R-:W-:Y:S01]  /*17b80*/  IMAD.MOV.U32 R23, RZ, RZ, R219 ;  /* 0x000000ffff177224 */ /* 0x000fe200078e00db */
[----:B------:R-:W-:Y:S02]  /*17b90*/  IADD3 R219, P0, R18, R11, RZ ;  /* 0x0000000b12db7210 */ /* 0x000fe40007f1e0ff */
[----:B------:R-:W4:Y:S03]  /*17ba0*/  LDL.LU R11, [R1+0x6c4] ;  /* 0x0006c400010b7983 */ /* 0x000f260000300800 */
[----:B------:R-:W-:-:S02]  /*17bb0*/  IMAD.X R18, R19, 0x1, R0, P0 ;  /* 0x0000000113127824 */ /* 0x000fc400000e0600 */
[----:B----4-:R-:W-:-:S05]  /*17bc0*/  VIADD R11, R11, 0x1 ;  /* 0x000000010b0b7836 */ /* 0x010fca0000000000 */
[----:B------:R0:W-:Y:S04]  /*17bd0*/  STL [R1+0x6c4], R11 ;  /* 0x0006c40b01007387 */ /* 0x0001e80000100800 */
[----:B------:R-:W4:Y:S01]  /*17be0*/  LDL R19, [R1+0x1290] ;  /* 0x0012900001137983 */ /* 0x000f220000100800 */
[--C-:B------:R-:W-:Y:S02]  /*17bf0*/  IMAD.X R20, R21, 0x1, R0.reuse, P1 ;  /* 0x0000000115147824 */ /* 0x100fe400008e0600 */
[----:B------:R-:W-:Y:S02]  /*17c00*/  IMAD.MOV.U32 R21, RZ, RZ, R11 ;  /* 0x000000ffff157224 */ /* 0x000fe400078e000b */
[----:B------:R-:W-:Y:S01]  /*17c10*/  IMAD.X R12, R13, 0x1, R0, P2 ;  /* 0x000000010d0c7824 */ /* 0x000fe200010e0600 */
[----:B0-----:R-:W0:Y:S01]  /*17c20*/  LDC R11, c[0x0][0x238] ;  /* 0x00008e00ff0b7b82 */ /* 0x001e220000000800 */
[----:B------:R-:W2:Y:S01]  /*17c30*/  LDL.LU R13, [R1+0x1268] ;  /* 0x00126800010d7983 */ /* 0x000ea20000300800 */
[----:B----4-:R-:W-:Y:S01]  /*17c40*/  ISETP.NE.U32.AND P0, PT, R21, R19, PT ;  /* 0x000000131500720c */ /* 0x010fe20003f05070 */
[----:B------:R-:W-:-:S02]  /*17c50*/  IMAD.MOV.U32 R19, RZ, RZ, R23 ;  /* 0x000000ffff137224 */ /* 0x000fc400078e0017 */
[----:B------:R-:W-:Y:S02]  /*17c60*/  IMAD.MOV.U32 R23, RZ, RZ, R22 ;  /* 0x000000ffff177224 */ /* 0x000fe400078e0016 */
[----:B------:R-:W-:Y:S02]  /*17c70*/  IMAD.MOV.U32 R22, RZ, RZ, R216 ;  /* 0x000000ffff167224 */ /* 0x000fe400078e00d8 */
[----:B------:R-:W4:Y:S01]  /*17c80*/  LDL.LU R216, [R1+0x1270] ;  /* 0x0012700001d87983 */ /* 0x000f220000300800 */
[----:B0-----:R-:W-:-:S04]  /*17c90*/  IMAD.SHL.U32 R11, R11, 0x40, RZ ;  /* 0x000000400b0b7824 */ /* 0x001fc800078e00ff */
[----:B------:R-:W-:Y:S02]  /*17ca0*/  IMAD.SHL.U32 R11, R11, 0x2, RZ ;  /* 0x000000020b0b7824 */ /* 0x000fe400078e00ff */
[----:B------:R-:W-:-:S03]  /*17cb0*/  IMAD.MOV.U32 R21, RZ, RZ, R20 ;  /* 0x000000ffff157224 */ /* 0x000fc600078e0014 */
[-C--:B--2---:R-:W-:Y:S01]  /*17cc0*/  IADD3 R13, P3, R13, R11.reuse, RZ ;  /* 0x0000000b0d0d7210 */ /* 0x084fe20007f7e0ff */
[----:B------:R-:W-:Y:S01]  /*17cd0*/  IMAD.MOV.U32 R20, RZ, RZ, R218 ;  /* 0x000000ffff147224 */ /* 0x000fe200078e00da */
[----:B----4-:R-:W-:-:S05]  /*17ce0*/  IADD3 R216, P2, R216, R11, RZ ;  /* 0x0000000bd8d87210 */ /* 0x010fca0007f5e0ff */
[----:B------:R0:W-:Y:S04]  /*17cf0*/  STL [R1+0x1270], R216 ;  /* 0x001270d801007387 */ /* 0x0001e80000100800 */
[----:B------:R-:W2:Y:S04]  /*17d00*/  LDL.LU R218, [R1+0x1260] ;  /* 0x0012600001da7983 */ /* 0x000ea80000300800 */
[----:B0-----:R-:W4:Y:S04]  /*17d10*/  LDL.LU R216, [R1+0x1258] ;  /* 0x0012580001d87983 */ /* 0x001f280000300800 */
[----:B------:R0:W-:Y:S04]  /*17d20*/  STL [R1+0x1268], R13 ;  /* 0x0012680d01007387 */ /* 0x0001e80000100800 */
[----:B0-----:R-:W3:Y:S01]  /*17d30*/  LDL.LU R13, [R1+0x1250] ;  /* 0x00125000010d7983 */ /* 0x001ee20000300800 */
[----:B--2---:R-:W-:-:S02]  /*17d40*/  IADD3 R218, P4, R218, R11, RZ ;  /* 0x0000000bdada7210 */ /* 0x004fc40007f9e0ff */
[----:B----4-:R-:W-:-:S03]  /*17d50*/  IADD3 R216, P5, R216, R11, RZ ;  /* 0x0000000bd8d87210 */ /* 0x010fc60007fbe0ff */
[----:B------:R-:W-:Y:S04]  /*17d60*/  STL [R1+0x1260], R218 ;  /* 0x001260da01007387 */ /* 0x000fe80000100800 */
[----:B------:R0:W-:Y:S01]  /*17d70*/  STL [R1+0x1258], R216 ;  /* 0x001258d801007387 */ /* 0x0001e20000100800 */
[----:B---3--:R-:W-:-:S03]  /*17d80*/  IADD3 R13, P6, R13, R11, RZ ;  /* 0x0000000b0d0d7210 */ /* 0x008fc60007fde0ff */
[----:B0-----:R-:W2:Y:S04]  /*17d90*/  LDL.LU R216, [R1+0x1248] ;  /* 0x0012480001d87983 */ /* 0x001ea80000300800 */
[----:B------:R0:W-:Y:S04]  /*17da0*/  STL [R1+0x1250], R13 ;  /* 0x0012500d01007387 */ /* 0x0001e80000100800 */
[----:B------:R-:W3:Y:S04]  /*17db0*/  LDL.LU R218, [R1+0x126c] ;  /* 0x00126c0001da7983 */ /* 0x000ee80000300800 */
[----:B0-----:R-:W4:Y:S01]  /*17dc0*/  LDL.LU R13, [R1+0x1240] ;  /* 0x00124000010d7983 */ /* 0x001f220000300800 */
[----:B--2---:R-:W-:-:S05]  /*17dd0*/  IADD3 R216, P1, R216, R11, RZ ;  /* 0x0000000bd8d87210 */ /* 0x004fca0007f3e0ff */
[----:B------:R0:W-:Y:S01]  /*17de0*/  STL [R1+0x1248], R216 ;  /* 0x001248d801007387 */ /* 0x0001e20000100800 */
[--C-:B---3--:R-:W-:Y:S01]  /*17df0*/  IMAD.X R218, R218, 0x1, R0.reuse, P2 ;  /* 0x00000001dada7824 */ /* 0x108fe200010e0600 */
[----:B----4-:R-:W-:Y:S02]  /*17e00*/  IADD3 R13, P2, R13, R11, RZ ;  /* 0x0000000b0d0d7210 */ /* 0x010fe40007f5e0ff */
[----:B0-----:R-:W2:Y:S04]  /*17e10*/  LDL.LU R216, [R1+0x1264] ;  /* 0x0012640001d87983 */ /* 0x001ea80000300800 */
[----:B------:R-:W-:Y:S04]  /*17e20*/  STL [R1+0x126c], R218 ;  /* 0x00126cda01007387 */ /* 0x000fe80000100800 */
[----:B------:R0:W-:Y:S04]  /*17e30*/  STL [R1+0x1240], R13 ;  /* 0x0012400d01007387 */ /* 0x0001e80000100800 */
[----:B0-----:R-:W3:Y:S01]  /*17e40*/  LDL.LU R13, [R1+0x1238] ;  /* 0x00123800010d7983 */ /* 0x001ee20000300800 */
[----:B--2---:R-:W-:-:S05]  /*17e50*/  IMAD.X R216, R216, 0x1, R0, P3 ;  /* 0x00000001d8d87824 */ /* 0x004fca00018e0600 */
[----:B------:R0:W-:Y:S04]  /*17e60*/  STL [R1+0x1264], R216 ;  /* 0x001264d801007387 */ /* 0x0001e80000100800 */
[----:B------:R-:W2:Y:S04]  /*17e70*/  LDL.LU R218, [R1+0x125c] ;  /* 0x00125c0001da7983 */ /* 0x000ea80000300800 */
[----:B0-----:R-:W4:Y:S01]  /*17e80*/  LDL.LU R216, [R1+0x1230] ;  /* 0x0012300001d87983 */ /* 0x001f220000300800 */
[----:B---3--:R-:W-:-:S05]  /*17e90*/  IADD3 R13, P3, R13, R11, RZ ;  /* 0x0000000b0d0d7210 */ /* 0x008fca0007f7e0ff */
[----:B------:R0:W-:Y:S04]  /*17ea0*/  STL [R1+0x1238], R13 ;  /* 0x0012380d01007387 */ /* 0x0001e80000100800 */
[----:B0-----:R-:W3:Y:S01]  /*17eb0*/  LDL.LU R13, [R1+0x1254] ;  /* 0x00125400010d7983 */ /* 0x001ee20000300800 */
[----:B--2---:R-:W-:Y:S01]  /*17ec0*/  IMAD.X R218, R218, 0x1, R0, P4 ;  /* 0x00000001dada7824 */ /* 0x004fe200020e0600 */
[----:B----4-:R-:W-:-:S04]  /*17ed0*/  IADD3 R216, P4, R216, R11, RZ ;  /* 0x0000000bd8d87210 */ /* 0x010fc80007f9e0ff */
[----:B------:R-:W-:Y:S04]  /*17ee0*/  STL [R1+0x125c], R218 ;  /* 0x00125cda01007387 */ /* 0x000fe80000100800 */
[----:B------:R0:W-:Y:S04]  /*17ef0*/  STL [R1+0x1230], R216 ;  /* 0x001230d801007387 */ /* 0x0001e80000100800 */
[----:B0-----:R-:W2:Y:S01]  /*17f00*/  LDL.LU R216, [R1+0x1228] ;  /* 0x0012280001d87983 */ /* 0x001ea20000300800 */
[----:B---3--:R-:W-:-:S05]  /*17f10*/  IMAD.X R13, R13, 0x1, R0, P5 ;  /* 0x000000010d0d7824 */ /* 0x008fca00028e0600 */
[----:B------:R0:W-:Y:S04]  /*17f20*/  STL [R1+0x1254], R13 ;  /* 0x0012540d01007387 */ /* 0x0001e80000100800 */
[----:B------:R-:W3:Y:S04]  /*17f30*/  LDL.LU R218, [R1+0x124c] ;  /* 0x00124c0001da7983 */ /* 0x000ee80000300800 */
[----:B0-----:R-:W4:Y:S01]  /*17f40*/  LDL.LU R13, [R1+0x1220] ;  /* 0x00122000010d7983 */ /* 0x001f220000300800 */
[----:B--2---:R-:W-:-:S05]  /*17f50*/  IADD3 R216, P5, R216, R11, RZ ;  /* 0x0000000bd8d87210 */ /* 0x004fca0007fbe0ff */
[----:B------:R0:W-:Y:S01]  /*17f60*/  STL [R1+0x1228], R216 ;  /* 0x001228d801007387 */ /* 0x0001e20000100800 */
[----:B---3--:R-:W-:-:S03]  /*17f70*/  IMAD.X R218, R218, 0x1, R0, P6 ;  /* 0x00000001dada7824 */ /* 0x008fc600030e0600 */
[----:B0-----:R-:W2:Y:S01]  /*17f80*/  LDL.LU R216, [R1+0x1244] ;  /* 0x0012440001d87983 */ /* 0x001ea20000300800 */
[----:B----4-:R-:W-:-:S03]  /*17f90*/  IADD3 R13, P6, R13, R11, RZ ;  /* 0x0000000b0d0d7210 */ /* 0x010fc60007fde0ff */
        /* <DEDUP_REMOVED lines=178> */
[----:B--2---:R-:W-:-:S05]  /*18ac0*/  IMAD.X R218, R218, 0x1, R0, P6 ;  /* 0x00000001dada7824 */ /* 0x004fca00030e0600 */
[----:B------:R-:W-:Y:S01]  /*18ad0*/  STL [R1+0x115c], R218 ;  /* 0x00115cda01007387 */ /* 0x000fe20000100800 */
[----:B----4-:R-:W-:-:S05]  /*18ae0*/  IADD3 R216, P6, R216, R11, RZ ;  /* 0x0000000bd8d87210 */ /* 0x010fca0007fde0ff */
        /* <DEDUP_REMOVED lines=1246> */
[----:B------:R0:W-:Y:S01]  /*1d8d0*/  STL [R1+0xadc], R218 ;  /* 0x000adcda01007387 */ /* 0x0001e20000100800 */
[----:B----4-:R-:W-:-:S05]  /*1d8e0*/  IADD3 R216, P4, R216, R11, RZ ;  /* 0x0000000bd8d87210 */ /* 0x010fca0007f9e0ff */
[----:B------:R1:W-:Y:S04]  /*1d8f0*/  STL [R1+0xab0], R216 ;  /* 0x000ab0d801007387 */ /* 0x0003e80000100800 */
[----:B0-----:R-:W2:Y:S01]  /*1d900*/  LDL.LU R218, [R1+0xacc] ;  /* 0x000acc0001da7983 */ /* 0x001ea20000300800 */
[----:B---3--:R-:W-:Y:S01]  /*1d910*/  IMAD.X R13, R13, 0x1, R0, P5 ;  /* 0x000000010d0d7824 */ /* 0x008fe200028e0600 */
[----:B------:R-:W-:-:S04]  /*1d920*/  IADD3 R227, P5, R227, R11, RZ ;  /* 0x0000000be3e37210 */ /* 0x000fc80007fbe0ff */
[----:B------:R0:W-:Y:S04]  /*1d930*/  STL [R1+0xad4], R13 ;  /* 0x000ad40d01007387 */ /* 0x0001e80000100800 */
[----:B-1----:R-:W3:Y:S04]  /*1d940*/  LDL.LU R216, [R1+0xac4] ;  /* 0x000ac40001d87983 */ /* 0x002ee80000300800 */
[----:B0-----:R-:W4:Y:S04]  /*1d950*/  LDL.LU R13, [R1+0xa98] ;  /* 0x000a9800010d7983 */ /* 0x001f280000300800 */
[----:B------:R0:W-:Y:S04]  /*1d960*/  STL [R1+0xaa8], R227 ;  /* 0x000aa8e301007387 */ /* 0x0001e80000100800 */
[----:B0-----:R-:W3:Y:S01]  /*1d970*/  LDL.LU R227, [R1+0x1360] ;  /* 0x0013600001e37983 */ /* 0x001ee20000300800 */
[----:B--2---:R-:W-:-:S05]  /*1d980*/  IMAD.X R218, R218, 0x1, R0, P6 ;  /* 0x00000001dada7824 */ /* 0x004fca00030e0600 */
[----:B------:R-:W-:Y:S01]  /*1d990*/  STL [R1+0xacc], R218 ;  /* 0x000accda01007387 */ /* 0x000fe20000100800 */
[----:B---3--:R-:W-:-:S05]  /*1d9a0*/  IADD3 R227, P6, R227, R11, RZ ;  /* 0x0000000be3e37210 */ /* 0x008fca0007fde0ff */
[----:B------:R0:W-:Y:S04]  /*1d9b0*/  STL [R1+0xaa0], R227 ;  /* 0x000aa0e301007387 */ /* 0x0001e80000100800 */
[----:B0-----:R-:W2:Y:S01]  /*1d9c0*/  LDL.LU R227, [R1+0x135c] ;  /* 0x00135c0001e37983 */ /* 0x001ea20000300800 */
[----:B------:R-:W-:Y:S01]  /*1d9d0*/  IMAD.X R216, R216, 0x1, R0, P1 ;  /* 0x00000001d8d87824 */ /* 0x000fe200008e0600 */
[----:B----4-:R-:W-:-:S04]  /*1d9e0*/  IADD3 R13, P1, R13, R11, RZ ;  /* 0x0000000b0d0d7210 */ /* 0x010fc80007f3e0ff */
[----:B------:R-:W-:Y:S04]  /*1d9f0*/  STL [R1+0xac4], R216 ;  /* 0x000ac4d801007387 */ /* 0x000fe80000100800 */
[----:B------:R0:W-:Y:S04]  /*1da00*/  STL [R1+0xa98], R13 ;  /* 0x000a980d01007387 */ /* 0x0001e80000100800 */
[----:B0-----:R-:W3:Y:S01]  /*1da10*/  LDL.LU R13, [R1+0xab4] ;  /* 0x000ab400010d7983 */ /* 0x001ee20000300800 */
[----:B--2---:R-:W-:-:S05]  /*1da20*/  IMAD.X R227, R227, 0x1, R0, P2 ;  /* 0x00000001e3e37824 */ /* 0x004fca00010e0600 */
[----:B------:R0:W-:Y:S04]  /*1da30*/  STL [R1+0xabc], R227 ;  /* 0x000abce301007387 */ /* 0x0001e80000100800 */
[----:B------:R-:W2:Y:S04]  /*1da40*/  LDL.LU R11, [R1+0xaac] ;  /* 0x000aac00010b7983 */ /* 0x000ea80000300800 */
[----:B------:R-:W4:Y:S04]  /*1da50*/  LDL.LU R218, [R1+0xa80] ;  /* 0x000a800001da7983 */ /* 0x000f280000300800 */
[----:B------:R-:W4:Y:S01]  /*1da60*/  LDL.LU R216, [R1+0xaa4] ;  /* 0x000aa40001d87983 */ /* 0x000f220000300800 */
[----:B0-----:R-:W0:Y:S01]  /*1da70*/  LDC R227, c[0x0][0x23c] ;  /* 0x00008f00ffe37b82 */ /* 0x001e220000000800 */
[----:B---3--:R-:W-:-:S02]  /*1da80*/  IMAD.X R13, R13, 0x1, R0, P3 ;  /* 0x000000010d0d7824 */ /* 0x008fc400018e0600 */
[----:B0-----:R-:W-:-:S04]  /*1da90*/  IMAD.SHL.U32 R227, R227, 0x40, RZ ;  /* 0x00000040e3e37824 */ /* 0x001fc800078e00ff */
[----:B------:R-:W-:-:S05]  /*1daa0*/  IMAD.SHL.U32 R227, R227, 0x2, RZ ;  /* 0x00000002e3e37824 */ /* 0x000fca00078e00ff */
[-C--:B------:R-:W-:Y:S02]  /*1dab0*/  IADD3 R238, P2, R238, R227.reuse, RZ ;  /* 0x000000e3eeee7210 */ /* 0x080fe40007f5e0ff */
[----:B------:R-:W-:-:S03]  /*1dac0*/  IADD3 R2, P3, R2, R227, RZ ;  /* 0x000000e302027210 */ /* 0x000fc60007f7e0ff */
[----:B------:R0:W-:Y:S04]  /*1dad0*/  STL [R1+0xa90], R238 ;  /* 0x000a90ee01007387 */ /* 0x0001e80000100800 */
[----:B0-----:R0:W5:Y:S04]  /*1dae0*/  LDL.LU R238, [R1+0x1358] ;  /* 0x0013580001ee7983 */ /* 0x0011680000300800 */
[----:B------:R1:W-:Y:S04]  /*1daf0*/  STL [R1+0xab4], R13 ;  /* 0x000ab40d01007387 */ /* 0x0003e80000100800 */
[----:B-1----:R-:W3:Y:S04]  /*1db00*/  LDL.LU R13, [R1+0xa9c] ;  /* 0x000a9c00010d7983 */ /* 0x002ee80000300800 */
[----:B------:R1:W-:Y:S04]  /*1db10*/  STL [R1+0xa88], R2 ;  /* 0x000a880201007387 */ /* 0x0003e80000100800 */
[----:B-1----:R-:W3:Y:S01]  /*1db20*/  LDL.LU R2, [R1+0x1354] ;  /* 0x0013540001027983 */ /* 0x002ee20000300800 */
[--C-:B--2---:R-:W-:Y:S01]  /*1db30*/  IMAD.X R11, R11, 0x1, R0.reuse, P4 ;  /* 0x000000010b0b7824 */ /* 0x104fe200020e0600 */
[----:B----4-:R-:W-:Y:S01]  /*1db40*/  IADD3 R218, P4, R218, R227, RZ ;  /* 0x000000e3dada7210 */ /* 0x010fe20007f9e0ff */
[----:B------:R-:W-:-:S03]  /*1db50*/  IMAD.X R216, R216, 0x1, R0, P5 ;  /* 0x00000001d8d87824 */ /* 0x000fc600028e0600 */
[----:B------:R-:W-:Y:S04]  /*1db60*/  STL [R1+0xaac], R11 ;  /* 0x000aac0b01007387 */ /* 0x000fe80000100800 */
[----:B------:R-:W-:Y:S01]  /*1db70*/  STL [R1+0xa80], R218 ;  /* 0x000a80da01007387 */ /* 0x000fe20000100800 */
[----:B---3--:R-:W-:-:S05]  /*1db80*/  IADD3 R2, P5, R2, R227, RZ ;  /* 0x000000e302027210 */ /* 0x008fca0007fbe0ff */
[----:B------:R1:W-:Y:S04]  /*1db90*/  STL [R1+0xa78], R2 ;  /* 0x000a780201007387 */ /* 0x0003e80000100800 */
[----:B-1----:R-:W2:Y:S01]  /*1dba0*/  LDL.LU R2, [R1+0x1350] ;  /* 0x0013500001027983 */ /* 0x002ea20000300800 */
[----:B------:R-:W-:-:S03]  /*1dbb0*/  IMAD.X R13, R13, 0x1, R0, P6 ;  /* 0x000000010d0d7824 */ /* 0x000fc600030e0600 */
[----:B------:R1:W-:Y:S04]  /*1dbc0*/  STL [R1+0xaa4], R216 ;  /* 0x000aa4d801007387 */ /* 0x0003e80000100800 */
[----:B-1----:R-:W3:Y:S04]  /*1dbd0*/  LDL.LU R216, [R1+0xa68] ;  /* 0x000a680001d87983 */ /* 0x002ee80000300800 */
[----:B------:R1:W-:Y:S04]  /*1dbe0*/  STL [R1+0xa9c], R13 ;  /* 0x000a9c0d01007387 */ /* 0x0003e80000100800 */
[----:B-1----:R-:W4:Y:S01]  /*1dbf0*/  LDL.LU R13, [R1+0xa8c] ;  /* 0x000a8c00010d7983 */ /* 0x002f220000300800 */
[----:B--2---:R-:W-:-:S05]  /*1dc00*/  IADD3 R2, P6, R2, R227, RZ ;  /* 0x000000e302027210 */ /* 0x004fca0007fde0ff */
[----:B------:R1:W-:Y:S04]  /*1dc10*/  STL [R1+0xa70], R2 ;  /* 0x000a700201007387 */ /* 0x0003e80000100800 */
[----:B-1----:R-:W2:Y:S04]  /*1dc20*/  LDL.LU R2, [R1+0x134c] ;  /* 0x00134c0001027983 */ /* 0x002ea80000300800 */
[----:B------:R-:W4:Y:S01]  /*1dc30*/  LDL.LU R11, [R1+0xa60] ;  /* 0x000a6000010b7983 */ /* 0x000f220000300800 */
[----:B--2---:R-:W-:-:S05]  /*1dc40*/  IMAD.X R2, R2, 0x1, R0, P1 ;  /* 0x0000000102027824 */ /* 0x004fca00008e0600 */
[----:B------:R1:W-:Y:S04]  /*1dc50*/  STL [R1+0xa94], R2 ;  /* 0x000a940201007387 */ /* 0x0003e80000100800 */
[----:B-1----:R-:W4:Y:S01]  /*1dc60*/  LDL.LU R2, [R1+0x1348] ;  /* 0x0013480001027983 */ /* 0x002f220000300800 */
[----:B---3--:R-:W-:-:S03]  /*1dc70*/  IADD3 R216, P1, R216, R227, RZ ;  /* 0x000000e3d8d87210 */ /* 0x008fc60007f3e0ff */
[----:B------:R-:W2:Y:S04]  /*1dc80*/  LDL.LU R218, [R1+0xa84] ;  /* 0x000a840001da7983 */ /* 0x000ea80000300800 */
[----:B------:R1:W-:Y:S04]  /*1dc90*/  STL [R1+0xa68], R216 ;  /* 0x000a68d801007387 */ /* 0x0003e80000100800 */
[----:B-1----:R-:W3:Y:S01]  /*1dca0*/  LDL.LU R216, [R1+0xa58] ;  /* 0x000a580001d87983 */ /* 0x002ee20000300800 */
[----:B----4-:R-:W-:-:S05]  /*1dcb0*/  IMAD.X R13, R13, 0x1, R2, P2 ;  /* 0x000000010d0d7824 */ /* 0x010fca00010e0602 */
[----:B------:R1:W-:Y:S04]  /*1dcc0*/  STL [R1+0xa8c], R13 ;  /* 0x000a8c0d01007387 */ /* 0x0003e80000100800 */
[----:B-1----:R-:W4:Y:S01]  /*1dcd0*/  LDL.LU R13, [R1+0xa7c] ;  /* 0x000a7c00010d7983 */ /* 0x002f220000300800 */
[-C--:B------:R-:W-:Y:S01]  /*1dce0*/  IADD3 R11, P2, R11, R227.reuse, RZ ;  /* 0x000000e30b0b7210 */ /* 0x080fe20007f5e0ff */
[----:B--2---:R-:W-:Y:S01]  /*1dcf0*/  IMAD.X R218, R218, 0x1, R2, P3 ;  /* 0x00000001dada7824 */ /* 0x004fe200018e0602 */
[----:B---3--:R-:W-:-:S03]  /*1dd00*/  IADD3 R216, P3, R216, R227, RZ ;  /* 0x000000e3d8d87210 */ /* 0x008fc60007f7e0ff */
[----:B------:R1:W-:Y:S04]  /*1dd10*/  STL [R1+0xa60], R11 ;  /* 0x000a600b01007387 */ /* 0x0003e80000100800 */
[----:B-1----:R-:W2:Y:S04]  /*1dd20*/  LDL.LU R11, [R1+0xa50] ;  /* 0x000a5000010b7983 */ /* 0x002ea80000300800 */
[----:B------:R1:W-:Y:S04]  /*1dd30*/  STL [R1+0xa84], R218 ;  /* 0x000a84da01007387 */ /* 0x0003e80000100800 */
[----:B-1----:R-:W3:Y:S04]  /*1dd40*/  LDL.LU R218, [R1+0xa74] ;  /* 0x000a740001da7983 */ /* 0x002ee80000300800 */
[----:B------:R1:W-:Y:S04]  /*1dd50*/  STL [R1+0xa58], R216 ;  /* 0x000a58d801007387 */ /* 0x0003e80000100800 */
[----:B-1----:R-:W3:Y:S01]  /*1dd60*/  LDL.LU R216, [R1+0xa48] ;  /* 0x000a480001d87983 */ /* 0x002ee20000300800 */
[----:B----4-:R-:W-:-:S05]  /*1dd70*/  IMAD.X R13, R13, 0x1, R2, P4 ;  /* 0x000000010d0d7824 */ /* 0x010fca00020e0602 */
[----:B------:R1:W-:Y:S02]  /*1dd80*/  STL [R1+0xa7c], R13 ;  /* 0x000a7c0d01007387 */ /* 0x0003e40000100800 */
[----:B-1----:R-:W-:Y:S02]  /*1dd90*/  IMAD.MOV.U32 R13, RZ, RZ, R19 ;  /* 0x000000ffff0d7224 */ /* 0x002fe400078e0013 */
[----:B------:R-:W-:Y:S02]  /*1dda0*/  IMAD.MOV.U32 R19, RZ, RZ, R247 ;  /* 0x000000ffff137224 */ /* 0x000fe400078e00f7 */
[----:B------:R-:W4:Y:S01]  /*1ddb0*/  LDL.LU R247, [R1+0xa6c] ;  /* 0x000a6c0001f77983 */ /* 0x000f220000300800 */
[----:B--2---:R-:W-:-:S05]  /*1ddc0*/  IADD3 R11, P4, R11, R227, RZ ;  /* 0x000000e30b0b7210 */ /* 0x004fca0007f9e0ff */
[----:B------:R1:W-:Y:S01]  /*1ddd0*/  STL [R1+0xa50], R11 ;  /* 0x000a500b01007387 */ /* 0x0003e20000100800 */
[----:B---3--:R-:W-:-:S03]  /*1dde0*/  IMAD.X R218, R218, 0x1, R2, P5 ;  /* 0x00000001dada7824 */ /* 0x008fc600028e0602 */
[----:B-1----:R-:W2:Y:S04]  /*1ddf0*/  LDL.LU R11, [R1+0xa40] ;  /* 0x000a4000010b7983 */ /* 0x002ea80000300800 */
[----:B------:R1:W-:Y:S01]  /*1de00*/  STL [R1+0xa74], R218 ;  /* 0x000a74da01007387 */ /* 0x0003e20000100800 */
[----:B------:R-:W-:-:S03]  /*1de10*/  IADD3 R216, P5, R216, R227, RZ ;  /* 0x000000e3d8d87210 */ /* 0x000fc60007fbe0ff */
[----:B-1----:R-:W3:Y:S04]  /*1de20*/  LDL.LU R218, [R1+0xa64] ;  /* 0x000a640001da7983 */ /* 0x002ee80000300800 */
[----:B------:R1:W-:Y:S04]  /*1de30*/  STL [R1+0xa48], R216 ;  /* 0x000a48d801007387 */ /* 0x0003e80000100800 */
[----:B-1----:R-:W3:Y:S01]  /*1de40*/  LDL.LU R216, [R1+0xa38] ;  /* 0x000a380001d87983 */ /* 0x002ee20000300800 */
[----:B----4-:R-:W-:-:S05]  /*1de50*/  IMAD.X R247, R247, 0x1, R2, P6 ;  /* 0x00000001f7f77824 */ /* 0x010fca00030e0602 */
[----:B------:R1:W-:Y:S02]  /*1de60*/  STL [R1+0xa6c], R247 ;  /* 0x000a6cf701007387 */ /* 0x0003e40000100800 */
[----:B-1----:R-:W-:Y:S02]  /*1de70*/  IMAD.MOV.U32 R247, RZ, RZ, R232 ;  /* 0x000000fffff77224 */ /* 0x002fe400078e00e8 */
        /* <DEDUP_REMOVED lines=8> */
[----:B------:R1:W-:Y:S02]  /*1df00*/  STL [R1+0xa38], R216 ;  /* 0x000a38d801007387 */ /* 0x0003e40000100800 */
[----:B-1----:R-:W-:Y:S02]  /*1df10*/  IMAD.MOV.U32 R216, RZ, RZ, R13 ;  /* 0x000000ffffd87224 */ /* 0x002fe400078e000d */
[----:B------:R-:W-:Y:S02]  /*1df20*/  IMAD.MOV.U32 R13, RZ, RZ, R19 ;  /* 0x000000ffff0d7224 */ /* 0x000fe400078e0013 */
[----:B------:R-:W3:Y:S01]  /*1df30*/  LDL.LU R19, [R1+0xa28] ;  /* 0x000a280001137983 */ /* 0x000ee20000300800 */
[----:B----4-:R-:W-:-:S05]  /*1df40*/  IMAD.X R232, R232, 0x1, R2, P2 ;  /* 0x00000001e8e87824 */ /* 0x010fca00010e0602 */
[----:B------:R1:W-:Y:S04]  /*1df50*/  STL [R1+0xa5c], R232 ;  /* 0x000a5ce801007387 */ /* 0x0003e80000100800 */
[----:B-1----:R-:W4:Y:S01]  /*1df60*/  LDL.LU R232, [R1+0xa4c] ;  /* 0x000a4c0001e87983 */ /* 0x002f220000300800 */
        /* <DEDUP_REMOVED lines=19> */
[----:B------:R-:W-:Y:S01]  /*1e0a0*/  IADD3 R19, P5, R19, R227, RZ ;  /* 0x000000e313137210 */ /* 0x000fe20007fbe0ff */
[----:B-1----:R-:W-:Y:S02]  /*1e0b0*/  IMAD.MOV.U32 R218, RZ, RZ, R216 ;  /* 0x000000ffffda7224 */ /* 0x002fe400078e00d8 */
[----:B------:R-:W-:Y:S02]  /*1e0c0*/  IMAD.MOV.U32 R216, RZ, RZ, R13 ;  /* 0x000000ffffd87224 */ /* 0x000fe400078e000d */
[----:B------:R-:W3:Y:S04]  /*1e0d0*/  LDL.LU R13, [R1+0xa34] ;  /* 0x000a3400010d7983 */ /* 0x000ee80000300800 */
[----:B------:R1:W-:Y:S04]  /*1e0e0*/  STL [R1+0xa18], R19 ;  /* 0x000a181301007387 */ /* 0x0003e80000100800 */
[----:B-1----:R-:W3:Y:S01]  /*1e0f0*/  LDL.LU R19, [R1+0xa08] ;  /* 0x000a080001137983 */ /* 0x002ee20000300800 */
        /* <DEDUP_REMOVED lines=8> */
[----:B------:R-:W-:Y:S01]  /*1e180*/  IADD3 R19, P1, R19, R227, RZ ;  /* 0x000000e313137210 */ /* 0x000fe20007f3e0ff */
[----:B-1----:R-:W-:Y:S02]  /*1e190*/  IMAD.MOV.U32 R13, RZ, RZ, R247 ;  /* 0x000000ffff0d7224 */ /* 0x002fe400078e00f7 */
[----:B------:R-:W3:Y:S04]  /*1e1a0*/  LDL.LU R247, [R1+0x9f8] ;  /* 0x0009f80001f77983 */ /* 0x000ee80000300800 */
[----:B------:R1:W-:Y:S04]  /*1e1b0*/  STL [R1+0xa08], R19 ;  /* 0x000a081301007387 */ /* 0x0003e80000100800 */
[----:B-1----:R-:W3:Y:S01]  /*1e1c0*/  LDL.LU R19, [R1+0xa1c] ;  /* 0x000a1c0001137983 */ /* 0x002ee20000300800 */
[----:B----4-:R-:W-:-:S05]  /*1e1d0*/  IMAD.X R15, R15, 0x1, R2, P2 ;  /* 0x000000010f0f7824 */ /* 0x010fca00010e0602 */
[----:B------:R1:W-:Y:S04]  /*1e1e0*/  STL [R1+0xa2c], R15 ;  /* 0x000a2c0f01007387 */ /* 0x0003e80000100800 */
[----:B-1----:R-:W4:Y:S01]  /*1e1f0*/  LDL.LU R15, [R1+0x9f0] ;  /* 0x0009f000010f7983 */ /* 0x002f220000300800 */
[----:B------:R-:W-:Y:S01]  /*1e200*/  IADD3 R250, P2, R250, R227, RZ ;  /* 0x000000e3fafa7210 */ /* 0x000fe20007f5e0ff */
[----:B--2---:R-:W-:-:S04]  /*1e210*/  IMAD.X R11, R11, 0x1, R2, P3 ;  /* 0x000000010b0b7824 */ /* 0x004fc800018e0602 */
[----:B------:R1:W-:Y:S04]  /*1e220*/  STL [R1+0xa00], R250 ;  /* 0x000a00fa01007387 */ /* 0x0003e80000100800 */
[----:B-1----:R0:W5:Y:S01]  /*1e230*/  LDL.LU R250, [R1+0x1344] ;  /* 0x0013440001fa7983 */ /* 0x0021620000300800 */
[----:B---3--:R-:W-:-:S03]  /*1e240*/  IADD3 R247, P3, R247, R227, RZ ;  /* 0x000000e3f7f77210 */ /* 0x008fc60007f7e0ff */
[----:B------:R1:W-:Y:S02]  /*1e250*/  STL [R1+0xa24], R11 ;  /* 0x000a240b01007387 */ /* 0x0003e40000100800 */
[----:B-1----:R-:W-:Y:S02]  /*1e260*/  IMAD.MOV.U32 R11, RZ, RZ, R218 ;  /* 0x000000ffff0b7224 */ /* 0x002fe400078e00da */
[----:B------:R-:W-:Y:S02]  /*1e270*/  IMAD.X R19, R19, 0x1, R2, P4 ;  /* 0x0000000113137824 */ /* 0x000fe400020e0602 */
[----:B------:R-:W-:Y:S02]  /*1e280*/  IMAD.MOV.U32 R218, RZ, RZ, R216 ;  /* 0x000000ffffda7224 */ /* 0x000fe400078e00d8 */
[----:B------:R-:W2:Y:S04]  /*1e290*/  LDL.LU R216, [R1+0xa0c] ;  /* 0x000a0c0001d87983 */ /* 0x000ea80000300800 */
[----:B------:R1:W-:Y:S04]  /*1e2a0*/  STL [R1+0x9f8], R247 ;  /* 0x0009f8f701007387 */ /* 0x0003e80000100800 */
[----:B-1----:R-:W3:Y:S04]  /*1e2b0*/  LDL.LU R247, [R1+0x9e0] ;  /* 0x0009e00001f77983 */ /* 0x002ee80000300800 */
[----:B------:R1:W-:Y:S04]  /*1e2c0*/  STL [R1+0xa1c], R19 ;  /* 0x000a1c1301007387 */ /* 0x0003e80000100800 */
[----:B-1----:R-:W3:Y:S01]  /*1e2d0*/  LDL.LU R19, [R1+0xa04] ;  /* 0x000a040001137983 */ /* 0x002ee20000300800 */
[----:B----4-:R-:W-:-:S03]  /*1e2e0*/  IADD3 R15, P4, R15, R227, RZ ;  /* 0x000000e30f0f7210 */ /* 0x010fc60007f9e0ff */
[----:B------:R-:W4:Y:S04]  /*1e2f0*/  LDL.LU R227, [R1+0xa14] ;  /* 0x000a140001e37983 */ /* 0x000f280000300800 */
[----:B------:R1:W-:Y:S02]  /*1e300*/  STL [R1+0x9f0], R15 ;  /* 0x0009f00f01007387 */ /* 0x0003e40000100800 */
[----:B-1----:R-:W-:Y:S02]  /*1e310*/  IMAD.MOV.U32 R15, RZ, RZ, R16 ;  /* 0x000000ffff0f7224 */ /* 0x002fe400078e0010 */
[----:B------:R-:W4:Y:S01]  /*1e320*/  LDL.LU R16, [R1+0x9d8] ;  /* 0x0009d80001107983 */ /* 0x000f220000300800 */
[--C-:B------:R-:W-:Y:S02]  /*1e330*/  IMAD.X R11, R11, 0x1, R2.reuse, P2 ;  /* 0x000000010b0b7824 */ /* 0x100fe400010e0602 */
[----:B--2---:R-:W-:-:S02]  /*1e340*/  IMAD.X R216, R216, 0x1, R2, P6 ;  /* 0x00000001d8d87824 */ /* 0x004fc400030e0602 */
[--C-:B---3--:R-:W-:Y:S02]  /*1e350*/  IMAD.X R19, R19, 0x1, R2.reuse, P1 ;  /* 0x0000000113137824 */ /* 0x108fe400008e0602 */
[----:B----4-:R-:W-:-:S05]  /*1e360*/  IMAD.X R227, R227, 0x1, R2, P5 ;  /* 0x00000001e3e37824 */ /* 0x010fca00028e0602 */
[----:B------:R1:W-:Y:S02]  /*1e370*/  STL [R1+0xa14], R227 ;  /* 0x000a14e301007387 */ /* 0x0003e40000100800 */
[----:B-1----:R-:W1:Y:S02]  /*1e380*/  LDC R227, c[0x0][0x23c] ;  /* 0x00008f00ffe37b82 */ /* 0x002e640000000800 */
[----:B-1----:R-:W-:-:S04]  /*1e390*/  IMAD.SHL.U32 R227, R227, 0x40, RZ ;  /* 0x00000040e3e37824 */ /* 0x002fc800078e00ff */
[----:B------:R-:W-:-:S05]  /*1e3a0*/  IMAD.SHL.U32 R227, R227, 0x2, RZ ;  /* 0x00000002e3e37824 */ /* 0x000fca00078e00ff */
[-C--:B------:R-:W-:Y:S02]  /*1e3b0*/  IADD3 R252, P5, R252, R227.reuse, RZ ;  /* 0x000000e3fcfc7210 */ /* 0x080fe40007fbe0ff */
[----:B------:R-:W-:-:S03]  /*1e3c0*/  IADD3 R247, P6, R247, R227, RZ ;  /* 0x000000e3f7f77210 */ /* 0x000fc60007fde0ff */
[----:B------:R1:W-:Y:S01]  /*1e3d0*/  STL [R1+0x9e8], R252 ;  /* 0x0009e8fc01007387 */ /* 0x0003e20000100800 */
[----:B------:R-:W-:-:S03]  /*1e3e0*/  IADD3 R16, P1, R16, R227, RZ ;  /* 0x000000e310107210 */ /* 0x000fc60007f3e0ff */
[----:B-1----:R0:W5:Y:S04]  /*1e3f0*/  LDL.LU R252, [R1+0x1340] ;  /* 0x0013400001fc7983 */ /* 0x0021680000300800 */
[----:B------:R1:W-:Y:S01]  /*1e400*/  STL [R1+0xa0c], R216 ;  /* 0x000a0cd801007387 */ /* 0x0003e20000100800 */
[----:B------:R-:W-:Y:S01]  /*1e410*/  IADD3 R225, P2, R225, R227, RZ ;  /* 0x000000e3e1e17210 */ /* 0x000fe20007f5e0ff */
[----:B-1----:R-:W-:Y:S02]  /*1e420*/  IMAD.MOV.U32 R216, RZ, RZ, R13 ;  /* 0x000000ffffd87224 */ /* 0x002fe400078e000d */
[----:B------:R-:W-:Y:S02]  /*1e430*/  IMAD.MOV.U32 R13, RZ, RZ, R230 ;  /* 0x000000ffff0d7224 */ /* 0x000fe400078e00e6 */
[----:B------:R-:W2:Y:S04]  /*1e440*/  LDL.LU R230, [R1+0x9c8] ;  /* 0x0009c80001e67983 */ /* 0x000ea80000300800 */
[----:B------:R1:W-:Y:S02]  /*1e450*/  STL [R1+0x9e0], R247 ;  /* 0x0009e0f701007387 */ /* 0x0003e40000100800 */
[----:B-1----:R-:W-:-:S02]  /*1e460*/  IMAD.MOV.U32 R247, RZ, RZ, R14 ;  /* 0x000000fffff77224 */ /* 0x002fc400078e000e */
[----:B------:R-:W3:Y:S04]  /*1e470*/  LDL.LU R14, [R1+0x9c0] ;  /* 0x0009c000010e7983 */ /* 0x000ee80000300800 */
[----:B------:R1:W-:Y:S04]  /*1e480*/  STL [R1+0xa04], R19 ;  /* 0x000a041301007387 */ /* 0x0003e80000100800 */
[----:B-1----:R-:W4:Y:S04]  /*1e490*/  LDL.LU R19, [R1+0x9e4] ;  /* 0x0009e40001137983 */ /* 0x002f280000300800 */
[----:B------:R1:W-:Y:S04]  /*1e4a0*/  STL [R1+0x9d8], R16 ;  /* 0x0009d81001007387 */ /* 0x0003e80000100800 */
[----:B-1----:R-:W3:Y:S04]  /*1e4b0*/  LDL.LU R16, [R1+0x9b8] ;  /* 0x0009b80001107983 */ /* 0x002ee80000300800 */
[----:B------:R1:W-:Y:S02]  /*1e4c0*/  STL [R1+0x9fc], R11 ;  /* 0x0009fc0b01007387 */ /* 0x0003e40000100800 */
[----:B-1----:R-:W-:-:S02]  /*1e4d0*/  IMAD.MOV.U32 R11, RZ, RZ, R218 ;  /* 0x000000ffff0b7224 */ /* 0x002fc400078e00da */
[----:B------:R-:W3:Y:S04]  /*1e4e0*/  LDL.LU R218, [R1+0x9dc] ;  /* 0x0009dc0001da7983 */ /* 0x000ee80000300800 */
[----:B------:R1:W-:Y:S04]  /*1e4f0*/  STL [R1+0x9d0], R225 ;  /* 0x0009d0e101007387 */ /* 0x0003e80000100800 */
[----:B-1----:R0:W5:Y:S04]  /*1e500*/  LDL.LU R225, [R1+0x133c] ;  /* 0x00133c0001e17983 */ /* 0x0021680000300800 */
[----:B------:R-:W2:Y:S02]  /*1e510*/  LDL.LU R227, [R1+0x9f4] ;  /* 0x0009f40001e37983 */ /* 0x000ea40000300800 */
[----:B--2---:R-:W-:-:S05]  /*1e520*/  IMAD.X R227, R227, 0x1, R2, P3 ;  /* 0x00000001e3e37824 */ /* 0x004fca00018e0602 */
[----:B------:R1:W-:Y:S02]  /*1e530*/  STL [R1+0x9f4], R227 ;  /* 0x0009f4e301007387 */ /* 0x0003e40000100800 */
[----:B-1----:R-:W1:Y:S02]  /*1e540*/  LDC R227, c[0x0][0x23c] ;  /* 0x00008f00ffe37b82 */ /* 0x002e640000000800 */
[----:B-1----:R-:W-:-:S04]  /*1e550*/  IMAD.SHL.U32 R227, R227, 0x40, RZ ;  /* 0x00000040e3e37824 */ /* 0x002fc800078e00ff */
[----:B------:R-:W-:-:S05]  /*1e560*/  IMAD.SHL.U32 R227, R227, 0x2, RZ ;  /* 0x00000002e3e37824 */ /* 0x000fca00078e00ff */
[----:B------:R-:W-:-:S05]  /*1e570*/  IADD3 R230, P3, R230, R227, RZ ;  /* 0x000000e3e6e67210 */ /* 0x000fca0007f7e0ff */
[----:B------:R1:W-:Y:S04]  /*1e580*/  STL [R1+0x9c8], R230 ;  /* 0x0009c8e601007387 */ /* 0x0003e80000100800 */
[----:B-1----:R0:W5:Y:S04]  /*1e590*/  LDL.LU R230, [R1+0x1338] ;  /* 0x0013380001e67983 */ /* 0x0021680000300800 */
[----:B------:R-:W2:Y:S01]  /*1e5a0*/  LDL.LU R227, [R1+0x9ec] ;  /* 0x0009ec0001e37983 */ /* 0x000ea20000300800 */
[--C-:B----4-:R-:W-:Y:S02]  /*1e5b0*/  IMAD.X R19, R19, 0x1, R2.reuse, P5 ;  /* 0x0000000113137824 */ /* 0x110fe400028e0602 */
[----:B---3--:R-:W-:-:S02]  /*1e5c0*/  IMAD.X R218, R218, 0x1, R2, P6 ;  /* 0x00000001dada7824 */ /* 0x008fc400030e0602 */
[--C-:B------:R-:W-:Y:S02]  /*1e5d0*/  IMAD.X R223, R223, 0x1, R2.reuse, P1 ;  /* 0x00000001dfdf7824 */ /* 0x100fe400008e0602 */
[----:B--2---:R-:W-:-:S05]  /*1e5e0*/  IMAD.X R227, R227, 0x1, R2, P4 ;  /* 0x00000001e3e37824 */ /* 0x004fca00020e0602 */
        /* <DEDUP_REMOVED lines=8> */
[----:B-1----:R-:W2:Y:S04]  /*1e670*/  LDL.LU R14, [R1+0x998] ;  /* 0x00099800010e7983 */ /* 0x002ea80000300800 */
[----:B------:R1:W-:Y:S01]  /*1e680*/  STL [R1+0x9e4], R19 ;  /* 0x0009e41301007387 */ /* 0x0003e20000100800 */
[----:B------:R-:W-:Y:S01]  /*1e690*/  IADD3 R232, P1, R232, R227, RZ ;  /* 0x000000e3e8e87210 */ /* 0x000fe20007f3e0ff */
[----:B------:R-:W-:Y:S02]  /*1e6a0*/  IMAD.MOV.U32 R227, RZ, RZ, R220 ;  /* 0x000000ffffe37224 */ /* 0x000fe400078e00dc */
[----:B-1----:R-:W-:Y:S02]  /*1e6b0*/  IMAD.MOV.U32 R19, RZ, RZ, R15 ;  /* 0x000000ffff137224 */ /* 0x002fe400078e000f */
[----:B------:R-:W3:Y:S04]  /*1e6c0*/  LDL.LU R15, [R1+0x990] ;  /* 0x00099000010f7983 */ /* 0x000ee80000300800 */
[----:B------:R1:W-:Y:S01]  /*1e6d0*/  STL [R1+0x9b8], R16 ;  /* 0x0009b81001007387 */ /* 0x0003e20000100800 */
[----:B------:R-:W-:-:S03]  /*1e6e0*/  IMAD.X R227, R227, 0x1, R2, P2 ;  /* 0x00000001e3e37824 */ /* 0x000fc600010e0602 */
[----:B-1----:R-:W4:Y:S04]  /*1e6f0*/  LDL.LU R16, [R1+0x988] ;  /* 0x0009880001107983 */ /* 0x002f280000300800 */
[----:B------:R1:W-:Y:S02]  /*1e700*/  STL [R1+0x9dc], R218 ;  /* 0x0009dcda01007387 */ /* 0x0003e40000100800 */
[----:B-1----:R-:W-:Y:S02]  /*1e710*/  IMAD.MOV.U32 R218, RZ, RZ, R17 ;  /* 0x000000ffffda7224 */ /* 0x002fe400078e0011 */
[----:B------:R-:W4:Y:S04]  /*1e720*/  LDL.LU R17, [R1+0x980] ;  /* 0x0009800001117983 */ /* 0x000f280000300800 */
[----:B------:R1:W-:Y:S02]  /*1e730*/  STL [R1+0x9b0], R216 ;  /* 0x0009b0d801007387 */ /* 0x0003e40000100800 */
[----:B-1----:R-:W-:-:S02]  /*1e740*/  IMAD.MOV.U32 R216, RZ, RZ, R13 ;  /* 0x000000ffffd87224 */ /* 0x002fc400078e000d */
[----:B------:R-:W-:Y:S02]  /*1e750*/  IMAD.MOV.U32 R13, RZ, RZ, R3 ;  /* 0x000000ffff0d7224 */ /* 0x000fe400078e0003 */
[----:B------:R-:W-:Y:S02]  /*1e760*/  IMAD.MOV.U32 R3, RZ, RZ, R5 ;  /* 0x000000ffff037224 */ /* 0x000fe400078e0005 */
[----:B------:R-:W4:Y:S04]  /*1e770*/  LDL.LU R5, [R1+0x99c] ;  /* 0x00099c0001057983 */ /* 0x000f280000300800 */
[----:B------:R1:W-:Y:S04]  /*1e780*/  STL [R1+0x9d4], R223 ;  /* 0x0009d4df01007387 */ /* 0x0003e80000100800 */
[----:B-1----:R-:W4:Y:S04]  /*1e790*/  LDL.LU R223, [R1+0x970] ;  /* 0x0009700001df7983 */ /* 0x002f280000300800 */
[----:B------:R1:W-:Y:S04]  /*1e7a0*/  STL [R1+0x9a8], R232 ;  /* 0x0009a8e801007387 */ /* 0x0003e80000100800 */
[----:B-1----:R0:W5:Y:S04]  /*1e7b0*/  LDL.LU R232, [R1+0x1334] ;  /* 0x0013340001e87983 */ /* 0x0021680000300800 */
[----:B------:R-:W4:Y:S04]  /*1e7c0*/  LDL.LU R220, [R1+0x994] ;  /* 0x0009940001dc7983 */ /* 0x000f280000300800 */
[----:B------:R1:W-:Y:S02]  /*1e7d0*/  STL [R1+0x9cc], R227 ;  /* 0x0009cce301007387 */ /* 0x0003e40000100800 */
[----:B-1----:R-:W1:Y:S02]  /*1e7e0*/  LDC R227, c[0x0][0x23c] ;  /* 0x00008f00ffe37b82 */ /* 0x002e640000000800 */
[----:B-1----:R-:W-:-:S04]  /*1e7f0*/  IMAD.SHL.U32 R227, R227, 0x40, RZ ;  /* 0x00000040e3e37824 */ /* 0x002fc800078e00ff */
[----:B------:R-:W-:-:S05]  /*1e800*/  IMAD.SHL.U32 R227, R227, 0x2, RZ ;  /* 0x00000002e3e37824 */ /* 0x000fca00078e00ff */
[----:B------:R-:W-:-:S05]  /*1e810*/  IADD3 R247, P2, R247, R227, RZ ;  /* 0x000000e3f7f77210 */ /* 0x000fca0007f5e0ff */
        /* <DEDUP_REMOVED lines=17> */
[----:B---3--:R-:W-:-:S05]  /*1e930*/  IADD3 R15, P4, R15, R227, RZ ;  /* 0x000000e30f0f7210 */ /* 0x008fca0007f9e0ff */
        /* <DEDUP_REMOVED lines=8> */
[----:B----4-:R-:W-:Y:S01]  /*1e9c0*/  IADD3 R16, P5, R16, R227, RZ ;  /* 0x000000e310107210 */ /* 0x010fe20007fbe0ff */
[----:B------:R-:W-:-:S04]  /*1e9d0*/  IMAD.MOV.U32 R227, RZ, RZ, R11 ;  /* 0x000000ffffe37224 */ /* 0x000fc800078e000b */
[----:B------:R-:W-:Y:S01]  /*1e9e0*/  IMAD.X R227, R227, 0x1, R2, P6 ;  /* 0x00000001e3e37824 */ /* 0x000fe200030e0602 */
[----:B------:R1:W-:Y:S04]  /*1e9f0*/  STL [R1+0x988], R16 ;  /* 0x0009881001007387 */ /* 0x0003e80000100800 */
[----:B-1----:R0:W5:Y:S04]  /*1ea00*/  LDL.LU R16, [R1+0x1324] ;  /* 0x0013240001107983 */ /* 0x0021680000300800 */
[----:B------:R-:W2:Y:S04]  /*1ea10*/  LDL.LU R11, [R1+0x940] ;  /* 0x00094000010b7983 */ /* 0x000ea80000300800 */
[----:B------:R1:W-:Y:S02]  /*1ea20*/  STL [R1+0x9ac], R227 ;  /* 0x0009ace301007387 */ /* 0x0003e40000100800 */
[----:B-1----:R-:W1:Y:S02]  /*1ea30*/  LDC R227, c[0x0][0x23c] ;  /* 0x00008f00ffe37b82 */ /* 0x002e640000000800 */
[----:B-1----:R-:W-:-:S04]  /*1ea40*/  IMAD.SHL.U32 R227, R227, 0x40, RZ ;  /* 0x00000040e3e37824 */ /* 0x002fc800078e00ff */
[----:B------:R-:W-:-:S05]  /*1ea50*/  IMAD.SHL.U32 R227, R227, 0x2, RZ ;  /* 0x00000002e3e37824 */ /* 0x000fca00078e00ff */
[----:B------:R-:W-:-:S05]  /*1ea60*/  IADD3 R17, P6, R17, R227, RZ ;  /* 0x000000e311117210 */ /* 0x000fca0007fde0ff */
[----:B------:R1:W-:Y:S04]  /*1ea70*/  STL [R1+0x980], R17 ;  /* 0x0009801101007387 */ /* 0x0003e80000100800 */
[----:B-1----:R0:W5:Y:S04]  /*1ea80*/  LDL.LU R17, [R1+0x1320] ;  /* 0x0013200001117983 */ /* 0x0021680000300800 */
[----:B------:R-:W3:Y:S01]  /*1ea90*/  LDL.LU R227, [R1+0x9a4] ;  /* 0x0009a40001e37983 */ /* 0x000ee20000300800 */
[--C-:B------:R-:W-:Y:S02]  /*1eaa0*/  IMAD.X R5, R5, 0x1, R2.reuse, P2 ;  /* 0x0000000105057824 */ /* 0x100fe400010e0602 */
[----:B------:R-:W-:-:S02]  /*1eab0*/  IMAD.X R220, R220, 0x1, R2, P3 ;  /* 0x00000001dcdc7824 */ /* 0x000fc400018e0602 */
[--C-:B------:R-:W-:Y:S02]  /*1eac0*/  IMAD.X R217, R217, 0x1, R2.reuse, P4 ;  /* 0x00000001d9d97824 */ /* 0x100fe400020e0602 */
[--C-:B------:R-:W-:Y:S02]  /*1ead0*/  IMAD.X R6, R6, 0x1, R2.reuse, P6 ;  /* 0x0000000106067824 */ /* 0x100fe400030e0602 */
[----:B---3--:R-:W-:-:S05]  /*1eae0*/  IMAD.X R227, R227, 0x1, R2, P1 ;  /* 0x00000001e3e37824 */ /* 0x008fca00008e0602 */
[----:B------:R1:W-:Y:S02]  /*1eaf0*/  STL [R1+0x9a4], R227 ;  /* 0x0009a4e301007387 */ /* 0x0003e40000100800 */
[----:B-1----:R-:W1:Y:S02]  /*1eb00*/  LDC R227, c[0x0][0x23c] ;  /* 0x00008f00ffe37b82 */ /* 0x002e640000000800 */
[----:B-1----:R-:W-:-:S04]  /*1eb10*/  IMAD.SHL.U32 R227, R227, 0x40, RZ ;  /* 0x00000040e3e37824 */ /* 0x002fc800078e00ff */
[----:B------:R-:W-:-:S05]  /*1eb20*/  IMAD.SHL.U32 R227, R227, 0x2, RZ ;  /* 0x00000002e3e37824 */ /* 0x000fca00078e00ff */
[-C--:B------:R-:W-:Y:S02]  /*1eb30*/  IADD3 R3, P1, R3, R227.reuse, RZ ;  /* 0x000000e303037210 */ /* 0x080fe40007f3e0ff */
[-C--:B------:R-:W-:Y:S02]  /*1eb40*/  IADD3 R223, P2, R223, R227.reuse, RZ ;  /* 0x000000e3dfdf7210 */ /* 0x080fe40007f5e0ff */
[-C--:B------:R-:W-:Y:S01]  /*1eb50*/  IADD3 R8, P3, R8, R227.reuse, RZ ;  /* 0x000000e308087210 */ /* 0x080fe20007f7e0ff */
[----:B------:R1:W-:Y:S01]  /*1eb60*/  STL [R1+0x978], R3 ;  /* 0x0009780301007387 */ /* 0x0003e20000100800 */
[----:B------:R-:W-:Y:S01]  /*1eb70*/  IADD3 R4, P4, R4, R227, RZ ;  /* 0x000000e304047210 */ /* 0x000fe20007f9e0ff */
[----:B------:R-:W-:Y:S02]  /*1eb80*/  IMAD.MOV.U32 R227, RZ, RZ, R9 ;  /* 0x000000ffffe37224 */ /* 0x000fe400078e0009 */
[----:B-1----:R0:W5:Y:S04]  /*1eb90*/  LDL.LU R3, [R1+0x131c] ;  /* 0x00131c0001037983 */ /* 0x0021680000300800 */
[----:B------:R1:W-:Y:S01]  /*1eba0*/  STL [R1+0x99c], R5 ;  /* 0x00099c0501007387 */ /* 0x0003e20000100800 */
[----:B------:R-:W-:-:S03]  /*1ebb0*/  IMAD.X R227, R227, 0x1, R2, P5 ;  /* 0x00000001e3e37824 */ /* 0x000fc600028e0602 */
[----:B-1----:R-:W3:Y:S04]  /*1ebc0*/  LDL.LU R5, [R1+0x928] ;  /* 0x0009280001057983 */ /* 0x002ee80000300800 */
[----:B------:R1:W-:Y:S04]  /*1ebd0*/  STL [R1+0x970], R223 ;  /* 0x000970df01007387 */ /* 0x0003e80000100800 */
[----:B-1----:R-:W4:Y:S04]  /*1ebe0*/  LDL.LU R223, [R1+0x920] ;  /* 0x0009200001df7983 */ /* 0x002f280000300800 */
[----:B------:R1:W-:Y:S04]  /*1ebf0*/  STL [R1+0x994], R220 ;  /* 0x000994dc01007387 */ /* 0x0003e80000100800 */
[----:B-1----:R-:W4:Y:S04]  /*1ec00*/  LDL.LU R220, [R1+0x918] ;  /* 0x0009180001dc7983 */ /* 0x002f280000300800 */
[----:B------:R1:W-:Y:S04]  /*1ec10*/  STL [R1+0x968], R8 ;  /* 0x0009680801007387 */ /* 0x0003e80000100800 */
[----:B-1----:R-:W4:Y:S04]  /*1ec20*/  LDL.LU R8, [R1+0x910] ;  /* 0x0009100001087983 */ /* 0x002f280000300800 */
        /* <DEDUP_REMOVED lines=9> */
[-C--:B------:R-:W-:Y:S02]  /*1ecc0*/  IADD3 R7, P5, R7, R227.reuse, RZ ;  /* 0x000000e307077210 */ /* 0x080fe40007fbe0ff */
[----:B------:R-:W-:-:S03]  /*1ecd0*/  IADD3 R221, P6, R221, R227, RZ ;  /* 0x000000e3dddd7210 */ /* 0x000fc60007fde0ff */
[----:B------:R1:W-:Y:S04]  /*1ece0*/  STL [R1+0x958], R7 ;  /* 0x0009580701007387 */ /* 0x0003e80000100800 */
[----:B-1----:R-:W4:Y:S04]  /*1ecf0*/  LDL.LU R7, [R1+0x1314] ;  /* 0x0013140001077983 */ /* 0x002f280000300800 */
[----:B------:R1:W-:Y:S04]  /*1ed00*/  STL [R1+0x97c], R6 ;  /* 0x00097c0601007387 */ /* 0x0003e80000100800 */
[----:B-1----:R-:W4:Y:S04]  /*1ed10*/  LDL.LU R6, [R1+0x8f0] ;  /* 0x0008f00001067983 */ /* 0x002f280000300800 */
[----:B------:R1:W-:Y:S04]  /*1ed20*/  STL [R1+0x950], R221 ;  /* 0x000950dd01007387 */ /* 0x0003e80000100800 */
[----:B-1----:R-:W2:Y:S02]  /*1ed30*/  LDL.LU R221, [R1+0x1310] ;  /* 0x0013100001dd7983 */ /* 0x002ea40000300800 */
[----:B--2---:R-:W-:-:S02]  /*1ed40*/  IMAD.MOV.U32 R227, RZ, RZ, R221 ;  /* 0x000000ffffe37224 */ /* 0x004fc400078e00dd */
[----:B------:R-:W2:Y:S02]  /*1ed50*/  LDL.LU R221, [R1+0x8e8] ;  /* 0x0008e80001dd7983 */ /* 0x000ea40000300800 */
[----:B------:R-:W-:-:S05]  /*1ed60*/  IMAD.X R227, R227, 0x1, R2, P1 ;  /* 0x00000001e3e37824 */ /* 0x000fca00008e0602 */
[----:B------:R1:W-:Y:S02]  /*1ed70*/  STL [R1+0x974], R227 ;  /* 0x000974e301007387 */ /* 0x0003e40000100800 */
[----:B-1----:R-:W1:Y:S02]  /*1ed80*/  LDC R227, c[0x0][0x23c] ;  /* 0x00008f00ffe37b82 */ /* 0x002e640000000800 */
[----:B-1----:R-:W-:-:S04]  /*1ed90*/  IMAD.SHL.U32 R227, R227, 0x40, RZ ;  /* 0x00000040e3e37824 */ /* 0x002fc800078e00ff */
[----:B------:R-:W-:-:S05]  /*1eda0*/  IMAD.SHL.U32 R227, R227, 0x2, RZ ;  /* 0x00000002e3e37824 */ /* 0x000fca00078e00ff */
[----:B------:R-:W-:-:S05]  /*1edb0*/  IADD3 R222, P1, R222, R227, RZ ;  /* 0x000000e3dede7210 */ /* 0x000fca0007f3e0ff */
[----:B------:R1:W-:Y:S04]  /*1edc0*/  STL [R1+0x948], R222 ;  /* 0x000948de01007387 */ /* 0x0003e80000100800 */
[----:B-1----:R-:W2:Y:S04]  /*1edd0*/  LDL.LU R222, [R1+0x130c] ;  /* 0x00130c0001de7983 */ /* 0x002ea80000300800 */
[----:B------:R-:W3:Y:S01]  /*1ede0*/  LDL.LU R227, [R1+0x96c] ;  /* 0x00096c0001e37983 */ /* 0x000ee20000300800 */
[--C-:B------:R-:W-:Y:S02]  /*1edf0*/  IMAD.X R13, R13, 0x1, R2.reuse, P4 ;  /* 0x000000010d0d7824 */ /* 0x100fe400020e0602 */
[----:B---3--:R-:W-:-:S05]  /*1ee00*/  IMAD.X R227, R227, 0x1, R2, P2 ;  /* 0x00000001e3e37824 */ /* 0x008fca00010e0602 */
[----:B------:R1:W-:Y:S02]  /*1ee10*/  STL [R1+0x96c], R227 ;  /* 0x00096ce301007387 */ /* 0x0003e40000100800 */
[----:B-1----:R-:W1:Y:S02]  /*1ee20*/  LDC R227, c[0x0][0x23c] ;  /* 0x00008f00ffe37b82 */ /* 0x002e640000000800 */
[----:B-1----:R-:W-:-:S04]  /*1ee30*/  IMAD.SHL.U32 R227, R227, 0x40, RZ ;  /* 0x00000040e3e37824 */ /* 0x002fc800078e00ff */
[----:B------:R-:W-:-:S05]  /*1ee40*/  IMAD.SHL.U32 R227, R227, 0x2, RZ ;  /* 0x00000002e3e37824 */ /* 0x000fca00078e00ff */
[----:B------:R-:W-:Y:S01]  /*1ee50*/  IADD3 R11, P2, R11, R227, RZ ;  /* 0x000000e30b0b7210 */ /* 0x000fe20007f5e0ff */
[----:B------:R-:W-:-:S04]  /*1ee60*/  IMAD.MOV.U32 R227, RZ, RZ, R218 ;  /* 0x000000ffffe37224 */ /* 0x000fc800078e00da */
[----:B------:R-:W-:Y:S01]  /*1ee70*/  IMAD.X R227, R227, 0x1, R2, P3 ;  /* 0x00000001e3e37824 */ /* 0x000fe200018e0602 */
[----:B------:R1:W-:Y:S04]  /*1ee80*/  STL [R1+0x940], R11 ;  /* 0x0009400b01007387 */ /* 0x0003e80000100800 */
[----:B-1----:R-:W3:Y:S04]  /*1ee90*/  LDL.LU R11, [R1+0x8fc] ;  /* 0x0008fc00010b7983 */ /* 0x002ee80000300800 */
[----:B------:R-:W3:Y:S04]  /*1eea0*/  LDL.LU R218, [R1+0x8d0] ;  /* 0x0008d00001da7983 */ /* 0x000ee80000300800 */
[----:B------:R1:W-:Y:S02]  /*1eeb0*/  STL [R1+0x964], R227 ;  /* 0x000964e301007387 */ /* 0x0003e40000100800 */
[----:B-1----:R-:W1:Y:S02]  /*1eec0*/  LDC R227, c[0x0][0x23c] ;  /* 0x00008f00ffe37b82 */ /* 0x002e640000000800 */
[----:B-1----:R-:W-:-:S04]  /*1eed0*/  IMAD.SHL.U32 R227, R227, 0x40, RZ ;  /* 0x00000040e3e37824 */ /* 0x002fc800078e00ff */
[----:B------:R-:W-:-:S05]  /*1eee0*/  IMAD.SHL.U32 R227, R227, 0x2, RZ ;  /* 0x00000002e3e37824 */ /* 0x000fca00078e00ff */
[-C--:B------:R-:W-:Y:S02]  /*1eef0*/  IADD3 R216, P3, R216, R227.reuse, RZ ;  /* 0x000000e3d8d87210 */ /* 0x080fe40007f7e0ff */
[----:B------:R-:W-:-:S03]  /*1ef00*/  IADD3 R10, P4, R10, R227, RZ ;  /* 0x000000e30a0a7210 */ /* 0x000fc60007f9e0ff */
[----:B------:R1:W-:Y:S04]  /*1ef10*/  STL [R1+0x938], R216 ;  /* 0x000938d801007387 */ /* 0x0003e80000100800 */
[----:B-1----:R-:W3:Y:S04]  /*1ef20*/  LDL.LU R216, [R1+0x8ec] ;  /* 0x0008ec0001d87983 */ /* 0x002ee80000300800 */
[----:B------:R1:W-:Y:S04]  /*1ef30*/  STL [R1+0x95c], R13 ;  /* 0x00095c0d01007387 */ /* 0x0003e80000100800 */
[----:B-1----:R-:W3:Y:S04]  /*1ef40*/  LDL.LU R13, [R1+0x8e4] ;  /* 0x0008e400010d7983 */ /* 0x002ee80000300800 */
[----:B------:R1:W-:Y:S04]  /*1ef50*/  STL [R1+0x930], R10 ;  /* 0x0009300a01007387 */ /* 0x0003e80000100800 */
[----:B-1----:R-:W3:Y:S04]  /*1ef60*/  LDL.LU R10, [R1+0x1308] ;  /* 0x00130800010a7983 */ /* 0x002ee80000300800 */
[----:B------:R-:W4:Y:S02]  /*1ef70*/  LDL.LU R227, [R1+0x954] ;  /* 0x0009540001e37983 */ /* 0x000f240000300800 */
[----:B----4-:R-:W-:-:S05]  /*1ef80*/  IMAD.X R227, R227, 0x1, R2, P5 ;  /* 0x00000001e3e37824 */ /* 0x010fca00028e0602 */
[----:B------:R1:W-:Y:S02]  /*1ef90*/  STL [R1+0x954], R227 ;  /* 0x000954e301007387 */ /* 0x0003e40000100800 */
[----:B-1----:R-:W1:Y:S02]  /*1efa0*/  LDC R227, c[0x0][0x23c] ;  /* 0x00008f00ffe37b82 */ /* 0x002e640000000800 */
[----:B-1----:R-:W-:-:S04]  /*1efb0*/  IMAD.SHL.U32 R227, R227, 0x40, RZ ;  /* 0x00000040e3e37824 */ /* 0x002fc800078e00ff */
[----:B------:R-:W-:-:S05]  /*1efc0*/  IMAD.SHL.U32 R227, R227, 0x2, RZ ;  /* 0x00000002e3e37824 */ /* 0x000fca00078e00ff */
[----:B------:R-:W-:-:S05]  /*1efd0*/  IADD3 R5, P5, R5, R227, RZ ;  /* 0x000000e305057210 */ /* 0x000fca0007fbe0ff */
[----:B------:R1:W-:Y:S04]  /*1efe0*/  STL [R1+0x928], R5 ;  /* 0x0009280501007387 */ /* 0x0003e80000100800 */
[----:B-1----:R-:W4:Y:S04]  /*1eff0*/  LDL.LU R5, [R1+0x1304] ;  /* 0x0013040001057983 */ /* 0x002f280000300800 */
        /* <DEDUP_REMOVED lines=8> */
[----:B-1----:R-:W2:Y:S04]  /*1f080*/  LDL.LU R223, [R1+0x1300] ;  /* 0x0013000001df7983 */ /* 0x002ea80000300800 */
[----:B------:R-:W3:Y:S02]  /*1f090*/  LDL.LU R227, [R1+0x944] ;  /* 0x0009440001e37983 */ /* 0x000ee40000300800 */
[----:B---3--:R-:W-:-:S05]  /*1f0a0*/  IMAD.X R227, R227, 0x1, R2, P1 ;  /* 0x00000001e3e37824 */ /* 0x008fca00008e0602 */
[----:B------:R1:W-:Y:S02]  /*1f0b0*/  STL [R1+0x944], R227 ;  /* 0x000944e301007387 */ /* 0x0003e40000100800 */
[----:B-1----:R-:W1:Y:S02]  /*1f0c0*/  LDC R227, c[0x0][0x23c] ;  /* 0x00008f00ffe37b82 */ /* 0x002e640000000800 */
[----:B-1----:R-:W-:-:S04]  /*1f0d0*/  IMAD.SHL.U32 R227, R227, 0x40, RZ ;  /* 0x00000040e3e37824 */ /* 0x002fc800078e00ff */
[----:B------:R-:W-:-:S05]  /*1f0e0*/  IMAD.SHL.U32 R227, R227, 0x2, RZ ;  /* 0x00000002e3e37824 */ /* 0x000fca00078e00ff */
[----:B------:R-:W-:-:S05]  /*1f0f0*/  IADD3 R220, P1, R220, R227, RZ ;  /* 0x000000e3dcdc7210 */ /* 0x000fca0007f3e0ff */
        /* <DEDUP_REMOVED lines=56> */
[----:B------:R-:W4:Y:S01]  /*1f480*/  LDL.LU R227, [R1+0x90c] ;  /* 0x00090c0001e37983 */ /* 0x000f220000300800 */
[----:B------:R-:W-:Y:S02]  /*1f490*/  WARPGROUP.DEPBAR.LE gsb0, 0x0 ;  /* 0x00008000000079c5 */ /* 0x000fe40000010000 */
[----:B------:R-:W-:Y:S01]  /*1f4a0*/  WARPGROUP.ARRIVE ;  /* 0x00000000000079c5 */ /* 0x000fe20000000000 */
[----:B------:R-:W-:Y:S01]  /*1f4b0*/  UMOV UR22, UR10 ;  /* 0x0000000a00167c82 */ /* 0x000fe20008000000 */
[----:B------:R-:W-:-:S04]  /*1f4c0*/  UMOV UR23, UR11 ;  /* 0x0000000b00177c82 */ /* 0x000fc80008000000 */
[----:B------:R-:W-:Y:S01]  /*1f4d0*/  HGMMA.64x128x16.F32 R152, gdesc[UR20].tnspA, R152, gsb0 ;  /* 0x21e00000149879f0 */ /* 0x000fe20008000898 */
[----:B------:R-:W-:Y:S01]  /*1f4e0*/  UMOV UR26, UR14 ;  /* 0x0000000e001a7c82 */ /* 0x000fe20008000000 */
[----:B------:R-:W-:Y:S01]  /*1f4f0*/  UMOV UR27, UR15 ;  /* 0x0000000f001b7c82 */ /* 0x000fe20008000000 */
[----:B----4-:R-:W-:-:S05]  /*1f500*/  IMAD.X R227, R227, 0x1, R2, P2 ;  /* 0x00000001e3e37824 */ /* 0x010fca00010e0602 */
[----:B------:R1:W-:Y:S02]  /*1f510*/  STL [R1+0x90c], R227 ;  /* 0x00090ce301007387 */ /* 0x0003e40000100800 */
[----:B-1----:R-:W1:Y:S02]  /*1f520*/  LDC R227, c[0x0][0x23c] ;  /* 0x00008f00ffe37b82 */ /* 0x002e640000000800 */
[----:B-1----:R-:W-:-:S04]  /*1f530*/  IMAD.SHL.U32 R227, R227, 0x40, RZ ;  /* 0x00000040e3e37824 */ /* 0x002fc800078e00ff */
[----:B------:R-:W-:-:S05]  /*1f540*/  IMAD.SHL.U32 R227, R227, 0x2, RZ ;  /* 0x00000002e3e37824 */ /* 0x000fca00078e00ff */
[----:B--2---:R-:W-:-:S05]  /*1f550*/  IADD3 R6, P2, R6, R227, RZ ;  /* 0x000000e306067210 */ /* 0x004fca0007f5e0ff */
[----:B------:R1:W-:Y:S04]  /*1f560*/  STL [R1+0x8e0], R6 ;  /* 0x0008e00601007387 */ /* 0x0003e80000100800 */
[----:B-1----:R-:W2:Y:S04]  /*1f570*/  LDL.LU R6, [R1+0x12e0] ;  /* 0x0012e00001067983 */ /* 0x002ea80000300800 */
[----:B------:R-:W4:Y:S01]  /*1f580*/  LDL.LU R227, [R1+0x904] ;  /* 0x0009040001e37983 */ /* 0x000f220000300800 */
[----:B------:R-:W-:Y:S02]  /*1f590*/  WARPGROUP.DEPBAR.LE gsb0, 0x0 ;  /* 0x00008000000079c5 */ /* 0x000fe40000010000 */
[----:B------:R-:W-:-:S06]  /*1f5a0*/  WARPGROUP.ARRIVE ;  /* 0x00000000000079c5 */ /* 0x000fcc0000000000 */
[----:B------:R-:W-:Y:S01]  /*1f5b0*/  HGMMA.64x128x16.F32 R152, gdesc[UR24].tnspA, R152, gsb0 ;  /* 0x21e00000189879f0 */ /* 0x000fe20008000898 */
[----:B------:R-:W-:Y:S01]  /*1f5c0*/  UMOV UR30, UR18 ;  /* 0x00000012001e7c82 */ /* 0x000fe20008000000 */
[----:B------:R-:W-:Y:S01]  /*1f5d0*/  UMOV UR31, UR19 ;  /* 0x00000013001f7c82 */ /* 0x000fe20008000000 */
[----:B------:R-:W-:Y:S01]  /*1f5e0*/  UMOV UR34, UR6 ;  /* 0x0000000600227c82 */ /* 0x000fe20008000000 */
[----:B------:R-:W-:Y:S01]  /*1f5f0*/  UMOV UR35, UR7 ;  /* 0x0000000700237c82 */ /* 0x000fe20008000000 */
[----:B------:R-:W-:Y:S02]  /*1f600*/  WARPGROUP.DEPBAR.LE gsb0, 0x0 ;  /* 0x00008000000079c5 */ /* 0x000fe40000010000 */
[----:B------:R-:W-:-:S06]  /*1f610*/  WARPGROUP.ARRIVE ;  /* 0x00000000000079c5 */ /* 0x000fcc0000000000 */
[----:B------:R-:W-:Y:S01]  /*1f620*/  HGMMA.64x128x16.F32 R88, gdesc[UR28].tnspA, R88, gsb0 ;  /* 0x21e000001c5879f0 */ /* 0x000fe20008000858 */
[----:B----4-:R-:W-:-:S05]  /*1f630*/  IMAD.X R227, R227, 0x1, R2, P3 ;  /* 0x00000001e3e37824 */ /* 0x010fca00018e0602 */
[----:B------:R1:W-:Y:S02]  /*1f640*/  STL [R1+0x904], R227 ;  /* 0x000904e301007387 */ /* 0x0003e40000100800 */
[----:B-1----:R-:W1:Y:S02]  /*1f650*/  LDC R227, c[0x0][0x23c] ;  /* 0x00008f00ffe37b82 */ /* 0x002e640000000800 */
[----:B-1----:R-:W-:-:S04]  /*1f660*/  IMAD.SHL.U32 R227, R227, 0x40, RZ ;  /* 0x00000040e3e37824 */ /* 0x002fc800078e00ff */
[----:B------:R-:W-:-:S05]  /*1f670*/  IMAD.SHL.U32 R227, R227, 0x2, RZ ;  /* 0x00000002e3e37824 */ /* 0x000fca00078e00ff */
[----:B------:R-:W-:-:S05]  /*1f680*/  IADD3 R10, P3, R10, R227, RZ ;  /* 0x000000e30a0a7210 */ /* 0x000fca0007f7e0ff */
[----:B------:R1:W-:Y:S04]  /*1f690*/  STL [R1+0x8d8], R10 ;  /* 0x0008d80a01007387 */ /* 0x0003e80000100800 */
[----:B-1----:R-:W4:Y:S01]  /*1f6a0*/  LDL.LU R10, [R1+0x12dc] ;  /* 0x0012dc00010a7983 */ /* 0x002f220000300800 */
[----:B------:R-:W-:Y:S02]  /*1f6b0*/  WARPGROUP.DEPBAR.LE gsb0, 0x0 ;  /* 0x00008000000079c5 */ /* 0x000fe40000010000 */
[----:B------:R-:W-:-:S06]  /*1f6c0*/  WARPGROUP.ARRIVE ;  /* 0x00000000000079c5 */ /* 0x000fcc0000000000 */
[----:B------:R-:W-:Y:S01]  /*1f6d0*/  HGMMA.64x128x16.F32 R88, gdesc[UR32].tnspA, R88, gsb0 ;  /* 0x21e00000205879f0 */ /* 0x000fe20008000858 */
[----:B------:R-:W-:Y:S01]  /*1f6e0*/  UMOV UR38, UR10 ;  /* 0x0000000a00267c82 */ /* 0x000fe20008000000 */
[----:B------:R-:W-:Y:S01]  /*1f6f0*/  UMOV UR39, UR11 ;  /* 0x0000000b00277c82 */ /* 0x000fe20008000000 */
[--C-:B------:R-:W-:Y:S02]  /*1f700*/  IMAD.X R11, R11, 0x1, R2.reuse, P4 ;  /* 0x000000010b0b7824 */ /* 0x100fe400020e0602 */
[--C-:B------:R-:W-:Y:S01]  /*1f710*/  IMAD.X R220, R220, 0x1, R2.reuse, P5 ;  /* 0x00000001dcdc7824 */ /* 0x100fe200028e0602 */
[----:B------:R-:W-:Y:S02]  /*1f720*/  IADD3 R218, P4, R218, R227, RZ ;  /* 0x000000e3dada7210 */ /* 0x000fe40007f9e0ff */
[----:B------:R-:W-:Y:S04]  /*1f730*/  STL [R1+0x8fc], R11 ;  /* 0x0008fc0b01007387 */ /* 0x000fe80000100800 */
[----:B------:R1:W-:Y:S01]  /*1f740*/  STL [R1+0x8f4], R220 ;  /* 0x0008f4dc01007387 */ /* 0x0003e20000100800 */
[----:B------:R-:W-:Y:S01]  /*1f750*/  UMOV UR42, UR14 ;  /* 0x0000000e002a7c82 */ /* 0x000fe20008000000 */
[----:B------:R-:W-:Y:S01]  /*1f760*/  UMOV UR43, UR15 ;  /* 0x0000000f002b7c82 */ /* 0x000fe20008000000 */
[----:B------:R-:W-:Y:S01]  /*1f770*/  UMOV UR46, UR18 ;  /* 0x00000012002e7c82 */ /* 0x000fe20008000000 */
[----:B------:R-:W-:Y:S01]  /*1f780*/  UMOV UR47, UR19 ;  /* 0x00000013002f7c82 */ /* 0x000fe20008000000 */
[----:B------:R-:W-:Y:S01]  /*1f790*/  UMOV UR50, UR6 ;  /* 0x0000000600327c82 */ /* 0x000fe20008000000 */
[----:B------:R-:W-:Y:S01]  /*1f7a0*/  UMOV UR51, UR7 ;  /* 0x0000000700337c82 */ /* 0x000fe20008000000 */
[----:B------:R-:W-:-:S02]  /*1f7b0*/  IMAD.X R216, R216, 0x1, R2, P6 ;  /* 0x00000001d8d87824 */ /* 0x000fc400030e0602 */
[--C-:B------:R-:W-:Y:S02]  /*1f7c0*/  IMAD.X R13, R13, 0x1, R2.reuse, P1 ;  /* 0x000000010d0d7824 */ /* 0x100fe400008e0602 */
[--C-:B---3--:R-:W-:Y:S01]  /*1f7d0*/  IMAD.X R221, R221, 0x1, R2.reuse, P2 ;  /* 0x00000001dddd7824 */ /* 0x108fe200010e0602 */
[----:B-1----:R-:W3:Y:S04]  /*1f7e0*/  LDL.LU R220, [R1+0x12d8] ;  /* 0x0012d80001dc7983 */ /* 0x002ee80000300800 */
[----:B------:R-:W-:Y:S01]  /*1f7f0*/  STL [R1+0x8d0], R218 ;  /* 0x0008d0da01007387 */ /* 0x000fe20000100800 */
[----:B------:R-:W-:Y:S02]  /*1f800*/  WARPGROUP.DEPBAR.LE gsb0, 0x0 ;  /* 0x00008000000079c5 */ /* 0x000fe40000010000 */
[----:B------:R-:W-:Y:S01]  /*1f810*/  WARPGROUP.ARRIVE ;  /* 0x00000000000079c5 */ /* 0x000fe20000000000 */
[----:B------:R-:W-:Y:S01]  /*1f820*/  UMOV UR54, UR10 ;  /* 0x0000000a00367c82 */ /* 0x000fe20008000000 */
[----:B------:R-:W-:Y:S01]  /*1f830*/  UMOV UR55, UR11 ;  /* 0x0000000b00377c82 */ /* 0x000fe20008000000 */
[----:B------:R-:W-:Y:S01]  /*1f840*/  UMOV UR58, UR14 ;  /* 0x0000000e003a7c82 */ /* 0x000fe20008000000 */
[----:B------:R-:W-:Y:S01]  /*1f850*/  UMOV UR59, UR15 ;  /* 0x0000000f003b7c82 */ /* 0x000fe20008000000 */
[----:B------:R-:W-:Y:S01]  /*1f860*/  IMAD.X R5, R5, 0x1, R2, P3 ;  /* 0x0000000105057824 */ /* 0x000fe200018e0602 */
[----:B------:R-:W-:Y:S01]  /*1f870*/  HGMMA.64x128x16.F32 R88, gdesc[UR36].tnspA, R88, gsb0 ;  /* 0x21e00000245879f0 */ /* 0x000fe20008000858 */
[----:B------:R-:W1:Y:S01]  /*1f880*/  LDC R11, c[0x0][0x238] ;  /* 0x00008e00ff0b7b82 */ /* 0x000e620000000800 */
[----:B----4-:R-:W-:-:S05]  /*1f890*/  IADD3 R10, P5, R10, R227, RZ ;  /* 0x000000e30a0a7210 */ /* 0x010fca0007fbe0ff */
[----:B------:R4:W-:Y:S04]  /*1f8a0*/  STL [R1+0x8c8], R10 ;  /* 0x0008c80a01007387 */ /* 0x0009e80000100800 */
[----:B----4-:R-:W4:Y:S01]  /*1f8b0*/  LDL.LU R10, [R1+0x12d4] ;  /* 0x0012d400010a7983 */ /* 0x010f220000300800 */
[----:B------:R-:W-:Y:S02]  /*1f8c0*/  WARPGROUP.DEPBAR.LE gsb0, 0x0 ;  /* 0x00008000000079c5 */ /* 0x000fe40000010000 */
[----:B------:R-:W-:-:S06]  /*1f8d0*/  WARPGROUP.ARRIVE ;  /* 0x00000000000079c5 */ /* 0x000fcc0000000000 */
[----:B------:R-:W-:Y:S01]  /*1f8e0*/  HGMMA.64x128x16.F32 R88, gdesc[UR40].tnspA, R88, gsb0 ;  /* 0x21e00000285879f0 */ /* 0x000fe20008000858 */
[-C--:B------:R-:W-:Y:S02]  /*1f8f0*/  IADD3 R9, P6, R9, R227.reuse, RZ ;  /* 0x000000e309097210 */ /* 0x080fe40007fde0ff */
[----:B------:R-:W-:Y:S01]  /*1f900*/  IADD3 R7, P1, R7, R227, RZ ;  /* 0x000000e307077210 */ /* 0x000fe20007f3e0ff */
[----:B------:R-:W-:Y:S02]  /*1f910*/  WARPGROUP.DEPBAR.LE gsb0, 0x0 ;  /* 0x00008000000079c5 */ /* 0x000fe40000010000 */
[----:B------:R-:W-:-:S06]  /*1f920*/  WARPGROUP.ARRIVE ;  /* 0x00000000000079c5 */ /* 0x000fcc0000000000 */
[----:B------:R-:W-:Y:S01]  /*1f930*/  HGMMA.64x128x16.F32 R24, gdesc[UR44].tnspA, R24, gsb0 ;  /* 0x21e000002c1879f0 */ /* 0x000fe20008000818 */
[----:B------:R0:W-:Y:S04]  /*1f940*/  STL [R1+0x8c0], R9 ;  /* 0x0008c00901007387 */ /* 0x0001e80000100800 */
[----:B0-----:R-:W3:Y:S04]  /*1f950*/  LDL.LU R9, [R1+0x12d0] ;  /* 0x0012d00001097983 */ /* 0x001ee80000300800 */
[----:B------:R-:W-:Y:S04]  /*1f960*/  STL [R1+0x8ec], R216 ;  /* 0x0008ecd801007387 */ /* 0x000fe80000100800 */
[----:B------:R0:W-:Y:S04]  /*1f970*/  STL [R1+0x8b8], R7 ;  /* 0x0008b80701007387 */ /* 0x0001e80000100800 */
[----:B0-----:R-:W3:Y:S04]  /*1f980*/  LDL.LU R7, [R1+0x12cc] ;  /* 0x0012cc0001077983 */ /* 0x001ee80000300800 */
[----:B------:R-:W-:Y:S04]  /*1f990*/  STL [R1+0x8e4], R13 ;  /* 0x0008e40d01007387 */ /* 0x000fe80000100800 */
[----:B------:R0:W-:Y:S04]  /*1f9a0*/  STL [R1+0x8dc], R221 ;  /* 0x0008dcdd01007387 */ /* 0x0001e80000100800 */
[----:B0-----:R-:W3:Y:S01]  /*1f9b0*/  LDL.LU R221, [R1+0x12c8] ;  /* 0x0012c80001dd7983 */ /* 0x001ee20000300800 */
[----:B------:R-:W-:-:S02]  /*1f9c0*/  WARPGROUP.DEPBAR.LE gsb0, 0x0 ;  /* 0x00008000000079c5 */ /* 0x000fc40000010000 */
[----:B------:R-:W-:-:S06]  /*1f9d0*/  WARPGROUP.ARRIVE ;  /* 0x00000000000079c5 */ /* 0x000fcc0000000000 */
[----:B------:R-:W-:Y:S01]  /*1f9e0*/  HGMMA.64x128x16.F32 R24, gdesc[UR48].tnspA, R24, gsb0 ;  /* 0x21e00000301879f0 */ /* 0x000fe20008000818 */
[----:B----4-:R-:W-:-:S05]  /*1f9f0*/  IADD3 R10, P2, R10, R227, RZ ;  /* 0x000000e30a0a7210 */ /* 0x010fca0007f5e0ff */
[----:B------:R0:W-:Y:S04]  /*1fa00*/  STL [R1+0x8b0], R10 ;  /* 0x0008b00a01007387 */ /* 0x0001e80000100800 */
[----:B0-----:R-:W4:Y:S01]  /*1fa10*/  LDL.LU R10, [R1+0x12c4] ;  /* 0x0012c400010a7983 */ /* 0x001f220000300800 */
[----:B------:R-:W-:Y:S02]  /*1fa20*/  WARPGROUP.DEPBAR.LE gsb0, 0x0 ;  /* 0x00008000000079c5 */ /* 0x000fe40000010000 */
[----:B------:R-:W-:-:S06]  /*1fa30*/  WARPGROUP.ARRIVE ;  /* 0x00000000000079c5 */ /* 0x000fcc0000000000 */
[----:B------:R-:W-:Y:S01]  /*1fa40*/  HGMMA.64x128x16.F32 R24, gdesc[UR52].tnspA, R24, gsb0 ;  /* 0x21e00000341879f0 */ /* 0x000fe20008000818 */
[----:B--2---:R-:W-:Y:S01]  /*1fa50*/  IADD3 R6, P3, R6, R227, RZ ;  /* 0x000000e306067210 */ /* 0x004fe20007f7e0ff */
[----:B------:R0:W-:Y:S01]  /*1fa60*/  STL [R1+0x8d4], R5 ;  /* 0x0008d40501007387 */ /* 0x0001e20000100800 */
[--C-:B------:R-:W-:Y:S02]  /*1fa70*/  IMAD.X R223, R223, 0x1, R2.reuse, P6 ;  /* 0x00000001dfdf7824 */ /* 0x100fe400030e0602 */
[--C-:B------:R-:W-:Y:S01]  /*1fa80*/  IMAD.X R222, R222, 0x1, R2.reuse, P1 ;  /* 0x00000001dede7824 */ /* 0x100fe200008e0602 */
[----:B0-----:R0:W5:Y:S04]  /*1fa90*/  LDL.LU R5, [R1+0x12c0] ;  /* 0x0012c00001057983 */ /* 0x0011680000300800 */
[----:B------:R2:W-:Y:S04]  /*1faa0*/  STL [R1+0x8a8], R6 ;  /* 0x0008a80601007387 */ /* 0x0005e80000100800 */
[----:B--2---:R0:W5:Y:S01]  /*1fab0*/  LDL.LU R6, [R1+0x12bc] ;  /* 0x0012bc0001067983 */ /* 0x0041620000300800 */
[----:B---3--:R-:W-:-:S02]  /*1fac0*/  IMAD.X R9, R9, 0x1, R2, P5 ;  /* 0x0000000109097824 */ /* 0x008fc400028e0602 */
[----:B------:R-:W-:Y:S01]  /*1fad0*/  IMAD.X R7, R7, 0x1, R2, P4 ;  /* 0x0000000107077824 */ /* 0x000fe200020e0602 */
[----:B------:R-:W-:Y:S02]  /*1fae0*/  WARPGROUP.DEPBAR.LE gsb0, 0x0 ;  /* 0x00008000000079c5 */ /* 0x000fe40000010000 */
[----:B------:R-:W-:-:S06]  /*1faf0*/  WARPGROUP.ARRIVE ;  /* 0x00000000000079c5 */ /* 0x000fcc0000000000 */
[----:B------:R-:W-:Y:S01]  /*1fb00*/  HGMMA.64x128x16.F32 R24, gdesc[UR56].tnspA, R24, gsb0 ;  /* 0x21e00000381879f0 */ /* 0x000fe20008000818 */
[----:B------:R-:W-:Y:S01]  /*1fb10*/  IADD3 R8, P4, R8, R227, RZ ;  /* 0x000000e308087210 */ /* 0x000fe20007f9e0ff */
[----:B------:R2:W-:Y:S01]  /*1fb20*/  STL [R1+0x8cc], R7 ;  /* 0x0008cc0701007387 */ /* 0x0005e20000100800 */
[--C-:B------:R-:W-:Y:S02]  /*1fb30*/  IMAD.X R221, R221, 0x1, R2.reuse, P2 ;  /* 0x00000001dddd7824 */ /* 0x100fe400010e0602 */
[--C-:B------:R-:W-:Y:S01]  /*1fb40*/  IMAD.X R220, R220, 0x1, R2.reuse, P3 ;  /* 0x00000001dcdc7824 */ /* 0x100fe200018e0602 */
[----:B--2---:R0:W5:Y:S04]  /*1fb50*/  LDL.LU R7, [R1+0x12b8] ;  /* 0x0012b80001077983 */ /* 0x0041680000300800 */
[----:B------:R2:W-:Y:S01]  /*1fb60*/  STL [R1+0x8a0], R8 ;  /* 0x0008a00801007387 */ /* 0x0005e20000100800 */
[----:B------:R-:W-:-:S03]  /*1fb70*/  IMAD.X R217, R217, 0x1, R2, P4 ;  /* 0x00000001d9d97824 */ /* 0x000fc600020e0602 */
[----:B--2---:R0:W5:Y:S04]  /*1fb80*/  LDL.LU R8, [R1+0x12b4] ;  /* 0x0012b40001087983 */ /* 0x0041680000300800 */
[----:B------:R2:W-:Y:S04]  /*1fb90*/  STL [R1+0x8c4], R9 ;  /* 0x0008c40901007387 */ /* 0x0005e80000100800 */
[----:B--2---:R0:W5:Y:S01]  /*1fba0*/  LDL.LU R9, [R1+0x12b0] ;  /* 0x0012b00001097983 */ /* 0x0041620000300800 */
[----:B----4-:R-:W-:-:S05]  /*1fbb0*/  IADD3 R10, P5, R10, R227, RZ ;  /* 0x000000e30a0a7210 */ /* 0x010fca0007fbe0ff */
[----:B------:R2:W-:Y:S01]  /*1fbc0*/  STL [R1+0x898], R10 ;  /* 0x0008980a01007387 */ /* 0x0005e20000100800 */
[----:B------:R-:W-:-:S03]  /*1fbd0*/  IMAD.X R19, R19, 0x1, R2, P5 ;  /* 0x0000000113137824 */ /* 0x000fc600028e0602 */
[----:B--2---:R0:W5:Y:S04]  /*1fbe0*/  LDL.LU R10, [R1+0x12ac] ;  /* 0x0012ac00010a7983 */ /* 0x0041680000300800 */
[----:B------:R2:W-:Y:S01]  /*1fbf0*/  STL [R1+0x8bc], R223 ;  /* 0x0008bcdf01007387 */ /* 0x0005e20000100800 */
[----:B-1----:R-:W-:-:S03]  /*1fc00*/  IMAD.SHL.U32 R11, R11, 0x40, RZ ;  /* 0x000000400b0b7824 */ /* 0x002fc600078e00ff */
[----:B--2---:R0:W5:Y:S04]  /*1fc10*/  LDL.LU R223, [R1+0x12a8] ;  /* 0x0012a80001df7983 */ /* 0x0041680000300800 */
[----:B------:R1:W-:Y:S01]  /*1fc20*/  STL [R1+0x8b4], R222 ;  /* 0x0008b4de01007387 */ /* 0x0003e20000100800 */
[----:B------:R-:W-:-:S03]  /*1fc30*/  IMAD.MOV.U32 R13, RZ, RZ, R12 ;  /* 0x000000ffff0d7224 */ /* 0x000fc600078e000c */
[----:B-1----:R0:W5:Y:S04]  /*1fc40*/  LDL.LU R222, [R1+0x12a4] ;  /* 0x0012a40001de7983 */ /* 0x0021680000300800 */
[----:B------:R1:W-:Y:S01]  /*1fc50*/  STL [R1+0x8ac], R221 ;  /* 0x0008acdd01007387 */ /* 0x0003e20000100800 */
[----:B------:R-:W-:Y:S02]  /*1fc60*/  IMAD.SHL.U32 R11, R11, 0x2, RZ ;  /* 0x000000020b0b7824 */ /* 0x000fe400078e00ff */
[----:B------:R-:W-:Y:S01]  /*1fc70*/  IMAD.MOV.U32 R12, RZ, RZ, R224 ;  /* 0x000000ffff0c7224 */ /* 0x000fe200078e00e0 */
[----:B-1----:R0:W5:Y:S04]  /*1fc80*/  LDL.LU R221, [R1+0x12a0] ;  /* 0x0012a00001dd7983 */ /* 0x0021680000300800 */
[----:B------:R1:W-:Y:S04]  /*1fc90*/  STL [R1+0x8a4], R220 ;  /* 0x0008a4dc01007387 */ /* 0x0003e80000100800 */
[----:B-1----:R0:W5:Y:S04]  /*1fca0*/  LDL.LU R220, [R1+0x129c] ;  /* 0x00129c0001dc7983 */ /* 0x0021680000300800 */
[----:B------:R1:W-:Y:S04]  /*1fcb0*/  STL [R1+0x89c], R217 ;  /* 0x00089cd901007387 */ /* 0x0003e80000100800 */
[----:B-1----:R0:W5:Y:S04]  /*1fcc0*/  LDL.LU R217, [R1+0x1298] ;  /* 0x0012980001d97983 */ /* 0x0021680000300800 */
[----:B------:R1:W-:Y:S02]  /*1fcd0*/  STL [R1+0x894], R19 ;  /* 0x0008941301007387 */ /* 0x0003e40000100800 */
[----:B-1----:R-:W-:-:S02]  /*1fce0*/  IMAD.MOV.U32 R19, RZ, RZ, R18 ;  /* 0x000000ffff137224 */ /* 0x002fc400078e0012 */
[----:B------:R-:W-:Y:S01]  /*1fcf0*/  IMAD.MOV.U32 R18, RZ, RZ, R219 ;  /* 0x000000ffff127224 */ /* 0x000fe200078e00db */
[----:B------:R-:W-:Y:S02]  /*1fd00*/  WARPGROUP.DEPBAR.LE gsb0, 0x0 ;  /* 0x00008000000079c5 */ /* 0x000fe40000010000 */
[----:B0-----:R-:W-:Y:S05]  /*1fd10*/  @P0 BRA `(.L_x_1) ;  /* 0xfffffeb000700947 */ /* 0x001fea000383ffff */
[----:B------:R-:W2:Y:S04]  /*1fd20*/  LDL.LU R22, [R1+0x1f8] ;  /* 0x0001f80001167983 */ /* 0x000ea80000300800 */
[----:B------:R-:W2:Y:S04]  /*1fd30*/  LDL.LU R23, [R1+0x3f8] ;  /* 0x0003f80001177983 */ /* 0x000ea80000300800 */
[----:B------:R-:W3:Y:S04]  /*1fd40*/  LDL.LU R20, [R1+0x1f0] ;  /* 0x0001f00001147983 */ /* 0x000ee80000300800 */
[----:B------:R-:W3:Y:S04]  /*1fd50*/  LDL.LU R21, [R1+0x3f0] ;  /* 0x0003f00001157983 */ /* 0x000ee80000300800 */
[----:B------:R-:W4:Y:S04]  /*1fd60*/  LDL.LU R18, [R1+0x2f8] ;  /* 0x0002f80001127983 */ /* 0x000f280000300800 */
[----:B------:R-:W4:Y:S04]  /*1fd70*/  LDL.LU R19, [R1+0x4f8] ;  /* 0x0004f80001137983 */ /* 0x000f280000300800 */
[----:B------:R-:W4:Y:S04]  /*1fd80*/  LDL.LU R12, [R1+0x2f0] ;  /* 0x0002f000010c7983 */ /* 0x000f280000300800 */
[----:B------:R-:W4:Y:S04]  /*1fd90*/  LDL.LU R13, [R1+0x4f0] ;  /* 0x0004f000010d7983 */ /* 0x000f280000300800 */
[----:B------:R-:W4:Y:S04]  /*1fda0*/  LDL.LU R2, [R1+0xec] ;  /* 0x0000ec0001027983 */ /* 0x000f280000300800 */
[----:B------:R-:W4:Y:S04]  /*1fdb0*/  LDL.LU R227, [R1+0xe4] ;  /* 0x0000e40001e37983 */ /* 0x000f280000300800 */
[----:B------:R-:W4:Y:S04]  /*1fdc0*/  LDL.LU R0, [R1+0x1ec] ;  /* 0x0001ec0001007983 */ /* 0x000f280000300800 */
[----:B------:R-:W4:Y:S04]  /*1fdd0*/  LDL.LU R11, [R1+0x3ec] ;  /* 0x0003ec00010b7983 */ /* 0x000f280000300800 */
[----:B-----5:R-:W4:Y:S04]  /*1fde0*/  LDL.LU R10, [R1+0x1e4] ;  /* 0x0001e400010a7983 */ /* 0x020f280000300800 */
        /* <DEDUP_REMOVED lines=15> */
[----:B------:R0:W-:Y:S04]  /*1fee0*/  STL [R1+0x1328], R93 ;  /* 0x0013285d01007387 */ /* 0x0001e80000100800 */
[----:B0-----:R-:W4:Y:S04]  /*1fef0*/  LDL.LU R93, [R1+0xf0] ;  /* 0x0000f000015d7983 */ /* 0x001f280000300800 */
        /* <DEDUP_REMOVED lines=21> */
[----:B0-----:R-:W4:Y:S01]  /*20050*/  LDL.LU R91, [R1+0xfc] ;  /* 0x0000fc00015b7983 */ /* 0x001f220000300800 */
[----:B------:R-:W-:-:S03]  /*20060*/  F2FP.F16.F32.PACK_AB R85, R85, R213 ;  /* 0x000000d55555723e */ /* 0x000fc600000000ff */
[----:B------:R-:W-:Y:S04]  /*20070*/  STL [R1+0x12f8], R89 ;  /* 0x0012f85901007387 */ /* 0x000fe80000100800 */
[----:B------:R-:W-:Y:S04]  /*20080*/  STL [R1+0x12f4], R252 ;  /* 0x0012f4fc01007387 */ /* 0x000fe80000100800 */
[----:B------:R-:W-:Y:S04]  /*20090*/  STL [R1+0x12f0], R250 ;  /* 0x0012f0fa01007387 */ /* 0x000fe80000100800 */
[----:B------:R-:W-:Y:S04]  /*200a0*/  STL [R1+0x12ec], R251 ;  /* 0x0012ecfb01007387 */ /* 0x000fe80000100800 */
[----:B------:R-:W-:Y:S04]  /*200b0*/  STL [R1+0x12e8], R154 ;  /* 0x0012e89a01007387 */ /* 0x000fe80000100800 */
[----:B------:R0:W-:Y:S04]  /*200c0*/  STL [R1+0x12e4], R26 ;  /* 0x0012e41a01007387 */ /* 0x0001e80000100800 */
[----:B------:R-:W-:Y:S01]  /*200d0*/  STL [R1+0x12e0], R152 ;  /* 0x0012e09801007387 */ /* 0x000fe20000100800 */
[----:B--2---:R-:W-:-:S03]  /*200e0*/  F2FP.F16.F32.PACK_AB R22, R22, R23 ;  /* 0x000000171616723e */ /* 0x004fc600000000ff */
[----:B------:R-:W-:Y:S01]  /*200f0*/  STL [R1+0x12dc], R24 ;  /* 0x0012dc1801007387 */ /* 0x000fe20000100800 */
[----:B0-----:R-:W-:-:S03]  /*20100*/  F2FP.F16.F32.PACK_AB R26, R87, R215 ;  /* 0x000000d7571a723e */ /* 0x001fc600000000ff */
[----:B------:R-:W-:Y:S01]  /*20110*/  STL [R1+0x12d8], R249 ;  /* 0x0012d8f901007387 */ /* 0x000fe20000100800 */
[----:B---3--:R-:W-:-:S03]  /*20120*/  F2FP.F16.F32.PACK_AB R20, R20, R21 ;  /* 0x000000151414723e */ /* 0x008fc600000000ff */
[----:B------:R-:W-:Y:S04]  /*20130*/  STL [R1+0x12d4], R90 ;  /* 0x0012d45a01007387 */ /* 0x000fe80000100800 */
[----:B------:R-:W-:Y:S01]  /*20140*/  STL [R1+0x12d0], R248 ;  /* 0x0012d0f801007387 */ /* 0x000fe20000100800 */
[----:B----4-:R-:W-:-:S03]  /*20150*/  F2FP.F16.F32.PACK_AB R19, R18, R19 ;  /* 0x000000131213723e */ /* 0x010fc600000000ff */
[----:B------:R-:W-:Y:S04]  /*20160*/  STL [R1+0x12cc], R88 ;  /* 0x0012cc5801007387 */ /* 0x000fe80000100800 */
[----:B------:R-:W-:Y:S01]  /*20170*/  STL [R1+0x12c8], R242 ;  /* 0x0012c8f201007387 */ /* 0x000fe20000100800 */
[----:B------:R-:W-:Y:S02]  /*20180*/  F2FP.F16.F32.PACK_AB R18, R12, R13 ;  /* 0x0000000d0c12723e */ /* 0x000fe400000000ff */
[----:B------:R-:W-:Y:S01]  /*20190*/  F2FP.F16.F32.PACK_AB R12, R83, R211 ;  /* 0x000000d3530c723e */ /* 0x000fe200000000ff */
[----:B------:R-:W-:Y:S01]  /*201a0*/  STL [R1+0x12c4], R243 ;  /* 0x0012c4f301007387 */ /* 0x000fe20000100800 */
[----:B------:R-:W-:Y:S02]  /*201b0*/  F2FP.F16.F32.PACK_AB R13, R81, R209 ;  /* 0x000000d1510d723e */ /* 0x000fe400000000ff */
[----:B------:R-:W-:Y:S01]  /*201c0*/  F2FP.F16.F32.PACK_AB R2, R147, R2 ;  /* 0x000000029302723e */ /* 0x000fe200000000ff */
[----:B------:R-:W-:Y:S04]  /*201d0*/  STL [R1+0x12c0], R240 ;  /* 0x0012c0f001007387 */ /* 0x000fe80000100800 */
[----:B------:R-:W-:Y:S04]  /*201e0*/  STL [R1+0x12bc], R241 ;  /* 0x0012bcf101007387 */ /* 0x000fe80000100800 */
[----:B------:R-:W-:Y:S01]  /*201f0*/  STL [R1+0x12b8], R238 ;  /* 0x0012b8ee01007387 */ /* 0x000fe20000100800 */
[----:B------:R-:W-:-:S03]  /*20200*/  F2FP.F16.F32.PACK_AB R11, R0, R11 ;  /* 0x0000000b000b723e */ /* 0x000fc600000000ff */
[----:B------:R-:W-:Y:S04]  /*20210*/  STL [R1+0x12b4], R239 ;  /* 0x0012b4ef01007387 */ /* 0x000fe80000100800 */
[----:B------:R-:W-:Y:S04]  /*20220*/  STL [R1+0x12b0], R236 ;  /* 0x0012b0ec01007387 */ /* 0x000fe80000100800 */
[----:B------:R-:W-:Y:S04]  /*20230*/  STL [R1+0x12ac], R237 ;  /* 0x0012aced01007387 */ /* 0x000fe80000100800 */
[----:B------:R-:W-:Y:S01]  /*20240*/  STL [R1+0x12a8], R223 ;  /* 0x0012a8df01007387 */ /* 0x000fe20000100800 */
[----:B------:R-:W-:-:S03]  /*20250*/  F2FP.F16.F32.PACK_AB R0, R9, R8 ;  /* 0x000000080900723e */ /* 0x000fc600000000ff */
[----:B------:R-:W-:Y:S04]  /*20260*/  STL [R1+0x12a4], R222 ;  /* 0x0012a4de01007387 */ /* 0x000fe80000100800 */
[----:B------:R-:W-:Y:S01]  /*20270*/  STL [R1+0x12a0], R221 ;  /* 0x0012a0dd01007387 */ /* 0x000fe20000100800 */
[----:B------:R-:W-:-:S03]  /*20280*/  F2FP.F16.F32.PACK_AB R6, R7, R6 ;  /* 0x000000060706723e */ /* 0x000fc600000000ff */
[----:B------:R-:W-:Y:S01]  /*20290*/  STL [R1+0x129c], R220 ;  /* 0x00129cdc01007387 */ /* 0x000fe20000100800 */
[----:B------:R-:W-:-:S03]  /*202a0*/  F2FP.F16.F32.PACK_AB R5, R146, R5 ;  /* 0x000000059205723e */ /* 0x000fc600000000ff */
[----:B------:R-:W-:Y:S04]  /*202b0*/  STL [R1+0x1298], R217 ;  /* 0x001298d901007387 */ /* 0x000fe80000100800 */
[----:B------:R0:W-:Y:S04]  /*202c0*/  STL [R1+0x54c], R26 ;  /* 0x00054c1a01007387 */ /* 0x0001e80000100800 */
[----:B------:R-:W-:Y:S01]  /*202d0*/  STL [R1+0x548], R85 ;  /* 0x0005485501007387 */ /* 0x000fe20000100800 */
[----:B0-----:R-:W-:Y:S02]  /*202e0*/  F2FP.F16.F32.PACK_AB R26, R149, R25 ;  /* 0x00000019951a723e */ /* 0x001fe400000000ff */
[----:B------:R-:W-:-:S02]  /*202f0*/  F2FP.F16.F32.PACK_AB R25, R153, R27 ;  /* 0x0000001b9919723e */ /* 0x000fc400000000ff */
[----:B------:R-:W-:-:S05]  /*20300*/  F2FP.F16.F32.PACK_AB R24, R151, R91 ;  /* 0x0000005b9718723e */ /* 0x000fca00000000ff */
[----:B------:R0:W-:Y:S04]  /*20310*/  STL [R1+0x544], R24 ;  /* 0x0005441801007387 */ /* 0x0001e80000100800 */
[----:B------:R1:W-:Y:S04]  /*20320*/  STL [R1+0x540], R26 ;  /* 0x0005401a01007387 */ /* 0x0003e80000100800 */
[----:B------:R2:W-:Y:S01]  /*20330*/  STL [R1+0x53c], R25 ;  /* 0x00053c1901007387 */ /* 0x0005e20000100800 */
[----:B0-----:R-:W-:Y:S02]  /*20340*/  F2FP.F16.F32.PACK_AB R24, R155, R92 ;  /* 0x0000005c9b18723e */ /* 0x001fe400000000ff */
[----:B-1----:R-:W-:-:S03]  /*20350*/  F2FP.F16.F32.PACK_AB R26, R94, R28 ;  /* 0x0000001c5e1a723e */ /* 0x002fc600000000ff */
[----:B------:R0:W-:Y:S01]  /*20360*/  STL [R1+0x538], R24 ;  /* 0x0005381801007387 */ /* 0x0001e20000100800 */
[----:B--2---:R-:W-:-:S03]  /*20370*/  F2FP.F16.F32.PACK_AB R25, R156, R30 ;  /* 0x0000001e9c19723e */ /* 0x004fc600000000ff */
[----:B------:R1:W-:Y:S04]  /*20380*/  STL [R1+0x534], R26 ;  /* 0x0005341a01007387 */ /* 0x0003e80000100800 */
[----:B------:R2:W-:Y:S01]  /*20390*/  STL [R1+0x530], R25 ;  /* 0x0005301901007387 */ /* 0x0005e20000100800 */
[----:B0-----:R-:W-:Y:S02]  /*203a0*/  F2FP.F16.F32.PACK_AB R24, R86, R214 ;  /* 0x000000d65618723e */ /* 0x001fe400000000ff */
[----:B-1----:R-:W-:-:S03]  /*203b0*/  F2FP.F16.F32.PACK_AB R26, R84, R212 ;  /* 0x000000d4541a723e */ /* 0x002fc600000000ff */
[----:B------:R0:W-:Y:S01]  /*203c0*/  STL [R1+0x52c], R24 ;  /* 0x00052c1801007387 */ /* 0x0001e20000100800 */
[----:B--2---:R-:W-:-:S03]  /*203d0*/  F2FP.F16.F32.PACK_AB R25, R150, R158 ;  /* 0x0000009e9619723e */ /* 0x004fc600000000ff */
[----:B------:R-:W-:Y:S04]  /*203e0*/  STL [R1+0x528], R26 ;  /* 0x0005281a01007387 */ /* 0x000fe80000100800 */
[----:B------:R-:W-:Y:S01]  /*203f0*/  STL [R1+0x524], R25 ;  /* 0x0005241901007387 */ /* 0x000fe20000100800 */
[----:B0-----:R-:W-:-:S05]  /*20400*/  F2FP.F16.F32.PACK_AB R24, R148, R93 ;  /* 0x0000005d9418723e */ /* 0x001fca00000000ff */
[----:B------:R-:W-:Y:S04]  /*20410*/  STL [R1+0x520], R24 ;  /* 0x0005201801007387 */ /* 0x000fe80000100800 */
[----:B------:R-:W-:Y:S04]  /*20420*/  STL [R1+0x51c], R22 ;  /* 0x00051c1601007387 */ /* 0x000fe80000100800 */
[----:B------:R-:W-:Y:S04]  /*20430*/  STL [R1+0x518], R20 ;  /* 0x0005181401007387 */ /* 0x000fe80000100800 */
[----:B------:R-:W-:Y:S04]  /*20440*/  STL [R1+0x514], R19 ;  /* 0x0005141301007387 */ /* 0x000fe80000100800 */
[----:B------:R-:W-:Y:S04]  /*20450*/  STL [R1+0x510], R18 ;  /* 0x0005101201007387 */ /* 0x000fe80000100800 */
[----:B------:R0:W-:Y:S04]  /*20460*/  STL [R1+0x50c], R12 ;  /* 0x00050c0c01007387 */ /* 0x0001e80000100800 */
[----:B------:R-:W-:Y:S04]  /*20470*/  STL [R1+0x508], R13 ;  /* 0x0005080d01007387 */ /* 0x000fe80000100800 */
[----:B------:R1:W-:Y:S01]  /*20480*/  STL [R1+0x504], R2 ;  /* 0x0005040201007387 */ /* 0x0003e20000100800 */
[----:B0-----:R-:W-:-:S05]  /*20490*/  F2FP.F16.F32.PACK_AB R12, R145, R227 ;  /* 0x000000e3910c723e */ /* 0x001fca00000000ff */
[----:B------:R-:W-:Y:S01]  /*204a0*/  STL [R1+0x500], R12 ;  /* 0x0005000c01007387 */ /* 0x000fe20000100800 */
[----:B-1----:R-:W-:-:S03]  /*204b0*/  F2FP.F16.F32.PACK_AB R2, R10, R17 ;  /* 0x000000110a02723e */ /* 0x002fc600000000ff */
[----:B------:R-:W-:Y:S04]  /*204c0*/  STL [R1+0x4fc], R11 ;  /* 0x0004fc0b01007387 */ /* 0x000fe80000100800 */
[----:B------:R0:W-:Y:S04]  /*204d0*/  STL [R1+0x4f8], R2 ;  /* 0x0004f80201007387 */ /* 0x0001e80000100800 */
[----:B------:R1:W-:Y:S04]  /*204e0*/  STL [R1+0x4f4], R0 ;  /* 0x0004f40001007387 */ /* 0x0003e80000100800 */
[----:B------:R-:W-:Y:S01]  /*204f0*/  STL [R1+0x4f0], R6 ;  /* 0x0004f00601007387 */ /* 0x000fe20000100800 */
[----:B0-----:R-:W-:-:S02]  /*20500*/  F2FP.F16.F32.PACK_AB R2, R82, R210 ;  /* 0x000000d25202723e */ /* 0x001fc400000000ff */
[----:B-1----:R-:W-:-:S03]  /*20510*/  F2FP.F16.F32.PACK_AB R0, R80, R208 ;  /* 0x000000d05000723e */ /* 0x002fc600000000ff */
[----:B------:R0:W-:Y:S04]  /*20520*/  STL [R1+0x3fc], R2 ;  /* 0x0003fc0201007387 */ /* 0x0001e80000100800 */
[----:B------:R1:W-:Y:S04]  /*20530*/  STL [R1+0x3f8], R0 ;  /* 0x0003f80001007387 */ /* 0x0003e80000100800 */
[----:B------:R-:W-:Y:S01]  /*20540*/  STL [R1+0x3f4], R5 ;  /* 0x0003f40501007387 */ /* 0x000fe20000100800 */
[----:B0-----:R-:W-:Y:S02]  /*20550*/  F2FP.F16.F32.PACK_AB R2, R144, R4 ;  /* 0x000000049002723e */ /* 0x001fe400000000ff */
[----:B-1----:R-:W-:-:S03]  /*20560*/  F2FP.F16.F32.PACK_AB R0, R3, R16 ;  /* 0x000000100300723e */ /* 0x002fc600000000ff */
[----:B------:R0:W-:Y:S01]  /*20570*/  STL [R1+0x3f0], R2 ;  /* 0x0003f00201007387 */ /* 0x0001e20000100800 */
[----:B------:R-:W-:-:S03]  /*20580*/  F2FP.F16.F32.PACK_AB R3, R15, R14 ;  /* 0x0000000e0f03723e */ /* 0x000fc600000000ff */
[----:B------:R1:W-:Y:S04]  /*20590*/  STL [R1+0x2fc], R0 ;  /* 0x0002fc0001007387 */ /* 0x0003e80000100800 */
[----:B------:R-:W-:Y:S01]  /*205a0*/  STL [R1+0x2f8], R3 ;  /* 0x0002f80301007387 */ /* 0x000fe20000100800 */
[----:B0-----:R-:W-:-:S03]  /*205b0*/  F2FP.F16.F32.PACK_AB R2, R224, R219 ;  /* 0x000000dbe002723e */ /* 0x001fc600000000ff */
[----:B------:R-:W2:Y:S01]  /*205c0*/  LDL.LU R25, [R1+0xdc] ;  /* 0x0000dc0001197983 */ /* 0x000ea20000300800 */
[----:B-1----:R-:W-:-:S03]  /*205d0*/  F2FP.F16.F32.PACK_AB R0, R218, R216 ;  /* 0x000000d8da00723e */ /* 0x002fc600000000ff */
[----:B------:R0:W-:Y:S04]  /*205e0*/  STL [R1+0x2f4], R2 ;  /* 0x0002f40201007387 */ /* 0x0001e80000100800 */
[----:B------:R-:W3:Y:S04]  /*205f0*/  LDL.LU R153, [R1+0xd4] ;  /* 0x0000d40001997983 */ /* 0x000ee80000300800 */
[----:B------:R1:W-:Y:S04]  /*20600*/  STL [R1+0x2f0], R0 ;  /* 0x0002f00001007387 */ /* 0x0003e80000100800 */
        /* <DEDUP_REMOVED lines=17> */
[----:B0-----:R-:W4:Y:S04]  /*20720*/  LDL.LU R2, [R1+0x4d0] ;  /* 0x0004d00001027983 */ /* 0x001f280000300800 */
[----:B------:R-:W4:Y:S04]  /*20730*/  LDL.LU R227, [R1+0xcc] ;  /* 0x0000cc0001e37983 */ /* 0x000f280000300800 */
[----:B-1----:R-:W4:Y:S04]  /*20740*/  LDL.LU R0, [R1+0xc4] ;  /* 0x0000c40001007983 */ /* 0x002f280000300800 */
        /* <DEDUP_REMOVED lines=16> */
[----:B------:R-:W4:Y:S01]  /*20850*/  LDL.LU R216, [R1+0x2c0] ;  /* 0x0002c00001d87983 */ /* 0x000f220000300800 */
[----:B------:R-:W-:-:S02]  /*20860*/  F2FP.F16.F32.PACK_AB R79, R79, R207 ;  /* 0x000000cf4f4f723e */ /* 0x000fc400000000ff */
[----:B------:R-:W-:-:S03]  /*20870*/  F2FP.F16.F32.PACK_AB R24, R77, R205 ;  /* 0x000000cd4d18723e */ /* 0x000fc600000000ff */
[----:B------:R-:W-:Y:S04]  /*20880*/  STL [R1+0x2ec], R79 ;  /* 0x0002ec4f01007387 */ /* 0x000fe80000100800 */
[----:B------:R4:W-:Y:S01]  /*20890*/  STL [R1+0x2e8], R24 ;  /* 0x0002e81801007387 */ /* 0x0009e20000100800 */
[----:B--2---:R-:W-:Y:S02]  /*208a0*/  F2FP.F16.F32.PACK_AB R26, R143, R25 ;  /* 0x000000198f1a723e */ /* 0x004fe400000000ff */
[----:B---3--:R-:W-:-:S03]  /*208b0*/  F2FP.F16.F32.PACK_AB R25, R141, R153 ;  /* 0x000000998d19723e */ /* 0x008fc600000000ff */
[----:B------:R0:W-:Y:S04]  /*208c0*/  STL [R1+0x2e4], R26 ;  /* 0x0002e41a01007387 */ /* 0x0001e80000100800 */
[----:B------:R1:W-:Y:S01]  /*208d0*/  STL [R1+0x2e0], R25 ;  /* 0x0002e01901007387 */ /* 0x0003e20000100800 */
[----:B----4-:R-:W-:-:S05]  /*208e0*/  F2FP.F16.F32.PACK_AB R24, R27, R155 ;  /* 0x0000009b1b18723e */ /* 0x010fca00000000ff */
[----:B------:R2:W-:Y:S01]  /*208f0*/  STL [R1+0x1fc], R24 ;  /* 0x0001fc1801007387 */ /* 0x0005e20000100800 */
[----:B0-----:R-:W-:Y:S02]  /*20900*/  F2FP.F16.F32.PACK_AB R26, R92, R94 ;  /* 0x0000005e5c1a723e */ /* 0x001fe400000000ff */
[----:B-1----:R-:W-:-:S03]  /*20910*/  F2FP.F16.F32.PACK_AB R25, R28, R156 ;  /* 0x0000009c1c19723e */ /* 0x002fc600000000ff */
[----:B------:R0:W-:Y:S01]  /*20920*/  STL [R1+0x1f8], R26 ;  /* 0x0001f81a01007387 */ /* 0x0001e20000100800 */
[----:B--2---:R-:W-:-:S03]  /*20930*/  F2FP.F16.F32.PACK_AB R24, R30, R158 ;  /* 0x0000009e1e18723e */ /* 0x004fc600000000ff */
[----:B------:R1:W-:Y:S01]  /*20940*/  STL [R1+0x1f4], R25 ;  /* 0x0001f41901007387 */ /* 0x0003e20000100800 */
[----:B0-----:R-:W-:-:S03]  /*20950*/  F2FP.F16.F32.PACK_AB R26, R78, R206 ;  /* 0x000000ce4e1a723e */ /* 0x001fc600000000ff */
[----:B------:R0:W-:Y:S01]  /*20960*/  STL [R1+0x1f0], R24 ;  /* 0x0001f01801007387 */ /* 0x0001e20000100800 */
[----:B------:R-:W-:Y:S02]  /*20970*/  F2FP.F16.F32.PACK_AB R22, R140, R22 ;  /* 0x000000168c16723e */ /* 0x000fe400000000ff */
[----:B-1----:R-:W-:Y:S01]  /*20980*/  F2FP.F16.F32.PACK_AB R25, R76, R204 ;  /* 0x000000cc4c19723e */ /* 0x002fe200000000ff */
[----:B------:R-:W-:Y:S01]  /*20990*/  STL [R1+0x1ec], R26 ;  /* 0x0001ec1a01007387 */ /* 0x000fe20000100800 */
[----:B0-----:R-:W-:Y:S02]  /*209a0*/  F2FP.F16.F32.PACK_AB R24, R142, R93 ;  /* 0x0000005d8e18723e */ /* 0x001fe400000000ff */
[----:B------:R-:W-:Y:S01]  /*209b0*/  F2FP.F16.F32.PACK_AB R20, R23, R20 ;  /* 0x000000141714723e */ /* 0x000fe200000000ff */
[----:B------:R-:W-:Y:S04]  /*209c0*/  STL [R1+0x1e8], R25 ;  /* 0x0001e81901007387 */ /* 0x000fe80000100800 */
[----:B------:R-:W-:Y:S01]  /*209d0*/  STL [R1+0x1e4], R24 ;  /* 0x0001e41801007387 */ /* 0x000fe20000100800 */
[----:B------:R-:W-:-:S03]  /*209e0*/  F2FP.F16.F32.PACK_AB R18, R21, R18 ;  /* 0x000000121512723e */ /* 0x000fc600000000ff */
[----:B------:R-:W-:Y:S01]  /*209f0*/  STL [R1+0x1e0], R22 ;  /* 0x0001e01601007387 */ /* 0x000fe20000100800 */
[----:B------:R-:W-:-:S03]  /*20a00*/  F2FP.F16.F32.PACK_AB R12, R19, R12 ;  /* 0x0000000c130c723e */ /* 0x000fc600000000ff */
[----:B------:R-:W-:Y:S04]  /*20a10*/  STL [R1+0x1dc], R20 ;  /* 0x0001dc1401007387 */ /* 0x000fe80000100800 */
[----:B------:R-:W-:Y:S01]  /*20a20*/  STL [R1+0x1d8], R18 ;  /* 0x0001d81201007387 */ /* 0x000fe20000100800 */
[----:B------:R-:W-:-:S03]  /*20a30*/  F2FP.F16.F32.PACK_AB R2, R13, R2 ;  /* 0x000000020d02723e */ /* 0x000fc600000000ff */
[----:B------:R0:W-:Y:S01]  /*20a40*/  STL [R1+0x1d4], R12 ;  /* 0x0001d40c01007387 */ /* 0x0001e20000100800 */
[----:B------:R-:W-:-:S03]  /*20a50*/  F2FP.F16.F32.PACK_AB R13, R75, R203 ;  /* 0x000000cb4b0d723e */ /* 0x000fc600000000ff */
[----:B------:R1:W-:Y:S01]  /*20a60*/  STL [R1+0x1d0], R2 ;  /* 0x0001d00201007387 */ /* 0x0003e20000100800 */
[----:B------:R-:W-:Y:S02]  /*20a70*/  F2FP.F16.F32.PACK_AB R0, R137, R0 ;  /* 0x000000008900723e */ /* 0x000fe400000000ff */
[----:B0-----:R-:W-:Y:S01]  /*20a80*/  F2FP.F16.F32.PACK_AB R12, R73, R201 ;  /* 0x000000c9490c723e */ /* 0x001fe200000000ff */
[----:B------:R-:W-:Y:S01]  /*20a90*/  STL [R1+0xfc], R13 ;  /* 0x0000fc0d01007387 */ /* 0x000fe20000100800 */
[----:B-1----:R-:W-:-:S03]  /*20aa0*/  F2FP.F16.F32.PACK_AB R2, R139, R227 ;  /* 0x000000e38b02723e */ /* 0x002fc600000000ff */
[----:B------:R-:W-:Y:S01]  /*20ab0*/  STL [R1+0xf8], R12 ;  /* 0x0000f80c01007387 */ /* 0x000fe20000100800 */
[----:B------:R-:W-:-:S03]  /*20ac0*/  F2FP.F16.F32.PACK_AB R10, R11, R10 ;  /* 0x0000000a0b0a723e */ /* 0x000fc600000000ff */
[----:B------:R0:W-:Y:S04]  /*20ad0*/  STL [R1+0xf4], R2 ;  /* 0x0000f40201007387 */ /* 0x0001e80000100800 */
[----:B------:R1:W-:Y:S01]  /*20ae0*/  STL [R1+0xf0], R0 ;  /* 0x0000f00001007387 */ /* 0x0003e20000100800 */
[----:B0-----:R-:W-:-:S03]  /*20af0*/  F2FP.F16.F32.PACK_AB R2, R17, R9 ;  /* 0x000000091102723e */ /* 0x001fc600000000ff */
[----:B------:R-:W-:Y:S01]  /*20b00*/  STL [R1+0xec], R10 ;  /* 0x0000ec0a01007387 */ /* 0x000fe20000100800 */
[----:B-1----:R-:W-:-:S03]  /*20b10*/  F2FP.F16.F32.PACK_AB R0, R8, R7 ;  /* 0x000000070800723e */ /* 0x002fc600000000ff */
[----:B------:R0:W-:Y:S01]  /*20b20*/  STL [R1+0xe8], R2 ;  /* 0x0000e80201007387 */ /* 0x0001e20000100800 */
[----:B------:R-:W-:-:S03]  /*20b30*/  F2FP.F16.F32.PACK_AB R5, R6, R5 ;  /* 0x000000050605723e */ /* 0x000fc600000000ff */
[----:B------:R1:W-:Y:S01]  /*20b40*/  STL [R1+0xe4], R0 ;  /* 0x0000e40001007387 */ /* 0x0003e20000100800 */
[----:B0-----:R-:W-:-:S03]  /*20b50*/  F2FP.F16.F32.PACK_AB R2, R74, R202 ;  /* 0x000000ca4a02723e */ /* 0x001fc600000000ff */
[----:B------:R-:W-:Y:S01]  /*20b60*/  STL [R1+0xe0], R5 ;  /* 0x0000e00501007387 */ /* 0x000fe20000100800 */
[----:B------:R-:W-:Y:S02]  /*20b70*/  F2FP.F16.F32.PACK_AB R4, R138, R4 ;  /* 0x000000048a04723e */ /* 0x000fe400000000ff */
[----:B-1----:R-:W-:Y:S01]  /*20b80*/  F2FP.F16.F32.PACK_AB R0, R72, R200 ;  /* 0x000000c84800723e */ /* 0x002fe200000000ff */
        /* <DEDUP_REMOVED lines=10> */
[----:B-1----:R-:W-:-:S03]  /*20c30*/  F2FP.F16.F32.PACK_AB R0, R216, R247 ;  /* 0x000000f7d800723e */ /* 0x002fc600000000ff */
[----:B------:R0:W-:Y:S04]  /*20c40*/  STL [R1+0xc4], R2 ;  /* 0x0000c40201007387 */ /* 0x0001e80000100800 */
[----:B------:R-:W2:Y:S04]  /*20c50*/  LDL.LU R158, [R1+0x1b4] ;  /* 0x0001b400019e7983 */ /* 0x000ea80000300800 */
[----:B------:R1:W-:Y:S04]  /*20c60*/  STL [R1+0xc0], R0 ;  /* 0x0000c00001007387 */ /* 0x0003e80000100800 */
        /* <DEDUP_REMOVED lines=106> */
[----:B-1----:R-:W4:Y:S01]  /*21310*/  LDL.LU R0, [R1+0x10c] ;  /* 0x00010c0001007983 */ /* 0x002f220000300800 */
[----:B------:R-:W-:-:S03]  /*21320*/  F2FP.F16.F32.PACK_AB R247, R71, R199 ;  /* 0x000000c747f7723e */ /* 0x000fc600000000ff */
[----:B------:R-:W4:Y:S04]  /*21330*/  LDL.LU R3, [R1+0x30c] ;  /* 0x00030c0001037983 */ /* 0x000f280000300800 */
[----:B------:R-:W4:Y:S04]  /*21340*/  LDL.LU R219, [R1+0x104] ;  /* 0x0001040001db7983 */ /* 0x000f280000300800 */
[----:B------:R-:W4:Y:S04]  /*21350*/  LDL.LU R218, [R1+0x304] ;  /* 0x0003040001da7983 */ /* 0x000f280000300800 */
[----:B------:R-:W4:Y:S04]  /*21360*/  LDL.LU R216, [R1+0x20c] ;  /* 0x00020c0001d87983 */ /* 0x000f280000300800 */
[----:B------:R-:W4:Y:S01]  /*21370*/  LDL.LU R199, [R1+0x2a0] ;  /* 0x0002a00001c77983 */ /* 0x000f220000300800 */
[----:B------:R-:W-:Y:S01]  /*21380*/  IMAD.MOV.U32 R93, RZ, RZ, R246 ;  /* 0x000000ffff5d7224 */ /* 0x000fe200078e00f6 */
[----:B------:R-:W-:-:S02]  /*21390*/  F2FP.F16.F32.PACK_AB R246, R69, R197 ;  /* 0x000000c545f6723e */ /* 0x000fc400000000ff */
[----:B------:R-:W4:Y:S01]  /*213a0*/  LDL.LU R71, [R1+0x348] ;  /* 0x0003480001477983 */ /* 0x000f220000300800 */
[----:B------:R-:W-:-:S03]  /*213b0*/  F2FP.F16.F32.PACK_AB R245, R135, R245 ;  /* 0x000000f587f5723e */ /* 0x000fc600000000ff */
[----:B------:R-:W4:Y:S01]  /*213c0*/  LDL.LU R197, [R1+0x9c] ;  /* 0x00009c0001c57983 */ /* 0x000f220000300800 */
[----:B------:R-:W-:-:S03]  /*213d0*/  F2FP.F16.F32.PACK_AB R244, R133, R244 ;  /* 0x000000f485f4723e */ /* 0x000fc600000000ff */
[----:B------:R-:W4:Y:S01]  /*213e0*/  LDL.LU R69, [R1+0x448] ;  /* 0x0004480001457983 */ /* 0x000f220000300800 */
[----:B------:R-:W-:Y:S02]  /*213f0*/  F2FP.F16.F32.PACK_AB R235, R93, R235 ;  /* 0x000000eb5deb723e */ /* 0x000fe400000000ff */
[----:B------:R-:W-:Y:S01]  /*21400*/  F2FP.F16.F32.PACK_AB R233, R233, R232 ;  /* 0x000000e8e9e9723e */ /* 0x000fe200000000ff */
[----:B------:R-:W4:Y:S01]  /*21410*/  LDL.LU R135, [R1+0x388] ;  /* 0x0003880001877983 */ /* 0x000f220000300800 */
[----:B--2---:R-:W-:Y:S02]  /*21420*/  F2FP.F16.F32.PACK_AB R234, R158, R234 ;  /* 0x000000ea9eea723e */ /* 0x004fe400000000ff */
[----:B------:R-:W-:Y:S01]  /*21430*/  F2FP.F16.F32.PACK_AB R232, R231, R230 ;  /* 0x000000e6e7e8723e */ /* 0x000fe200000000ff */
[----:B------:R-:W2:Y:S01]  /*21440*/  LDL.LU R133, [R1+0x488] ;  /* 0x0004880001857983 */ /* 0x000ea20000300800 */
[----:B------:R-:W-:-:S03]  /*21450*/  F2FP.F16.F32.PACK_AB R231, R70, R198 ;  /* 0x000000c646e7723e */ /* 0x000fc600000000ff */
[----:B------:R-:W2:Y:S01]  /*21460*/  LDL.LU R93, [R1+0x1328] ;  /* 0x00132800015d7983 */ /* 0x000ea20000300800 */
[----:B------:R-:W-:-:S03]  /*21470*/  F2FP.F16.F32.PACK_AB R230, R68, R196 ;  /* 0x000000c444e6723e */ /* 0x000fc600000000ff */
[----:B------:R-:W2:Y:S01]  /*21480*/  LDL.LU R158, [R1+0x1324] ;  /* 0x00132400019e7983 */ /* 0x000ea20000300800 */
[----:B------:R-:W-:-:S03]  /*21490*/  F2FP.F16.F32.PACK_AB R229, R134, R229 ;  /* 0x000000e586e5723e */ /* 0x000fc600000000ff */
[----:B------:R-:W2:Y:S01]  /*214a0*/  LDL.LU R198, [R1+0x2a8] ;  /* 0x0002a80001c67983 */ /* 0x000ea20000300800 */
[----:B------:R-:W-:-:S03]  /*214b0*/  F2FP.F16.F32.PACK_AB R228, R132, R228 ;  /* 0x000000e484e4723e */ /* 0x000fc600000000ff */
[----:B------:R-:W2:Y:S01]  /*214c0*/  LDL.LU R70, [R1+0x340] ;  /* 0x0003400001467983 */ /* 0x000ea20000300800 */
[----:B---3--:R-:W-:-:S03]  /*214d0*/  F2FP.F16.F32.PACK_AB R227, R30, R227 ;  /* 0x000000e31ee3723e */ /* 0x008fc600000000ff */
[----:B------:R-:W3:Y:S01]  /*214e0*/  LDL.LU R196, [R1+0x94] ;  /* 0x0000940001c47983 */ /* 0x000ee20000300800 */
[----:B----4-:R-:W-:-:S03]  /*214f0*/  F2FP.F16.F32.PACK_AB R226, R156, R226 ;  /* 0x000000e29ce2723e */ /* 0x010fc600000000ff */
[----:B------:R-:W4:Y:S01]  /*21500*/  LDL.LU R68, [R1+0x440] ;  /* 0x0004400001447983 */ /* 0x000f220000300800 */
[----:B------:R-:W-:-:S03]  /*21510*/  F2FP.F16.F32.PACK_AB R224, R215, R224 ;  /* 0x000000e0d7e0723e */ /* 0x000fc600000000ff */
        /* <DEDUP_REMOVED lines=30> */
[----:B------:R-:W4:Y:S04]  /*21700*/  LDL.LU R64, [R1+0x44] ;  /* 0x0000440001407983 */ /* 0x000f280000300800 */
[----:B------:R-:W4:Y:S04]  /*21710*/  LDL.LU R130, [R1+0x288] ;  /* 0x0002880001827983 */ /* 0x000f280000300800 */
[----:B------:R-:W4:Y:S04]  /*21720*/  LDL.LU R128, [R1+0x74] ;  /* 0x0000740001807983 */ /* 0x000f280000300800 */
[----:B------:R-:W4:Y:S04]  /*21730*/  LDL.LU R92, [R1+0x1310] ;  /* 0x00131000015c7983 */ /* 0x000f280000300800 */
[----:B------:R-:W4:Y:S01]  /*21740*/  LDL.LU R155, [R1+0x130c] ;  /* 0x00130c00019b7983 */ /* 0x000f220000300800 */
[----:B------:R-:W-:-:S02]  /*21750*/  F2FP.F16.F32.PACK_AB R200, R199, R200 ;  /* 0x000000c8c7c8723e */ /* 0x000fc400000000ff */
[----:B------:R-:W-:Y:S02]  /*21760*/  F2FP.F16.F32.PACK_AB R199, R63, R191 ;  /* 0x000000bf3fc7723e */ /* 0x000fe400000000ff */
[----:B------:R-:W4:Y:S04]  /*21770*/  LDL.LU R191, [R1+0x294] ;  /* 0x0002940001bf7983 */ /* 0x000f280000300800 */
[----:B------:R-:W4:Y:S01]  /*21780*/  LDL.LU R63, [R1+0x34c] ;  /* 0x00034c00013f7983 */ /* 0x000f220000300800 */
[----:B------:R-:W-:Y:S02]  /*21790*/  F2FP.F16.F32.PACK_AB R197, R127, R197 ;  /* 0x000000c57fc5723e */ /* 0x000fe400000000ff */
[----:B--2---:R-:W-:Y:S02]  /*217a0*/  F2FP.F16.F32.PACK_AB R201, R198, R201 ;  /* 0x000000c9c6c9723e */ /* 0x004fe400000000ff */
[----:B------:R-:W-:-:S02]  /*217b0*/  F2FP.F16.F32.PACK_AB R198, R61, R189 ;  /* 0x000000bd3dc6723e */ /* 0x000fc400000000ff */
[----:B------:R-:W2:Y:S04]  /*217c0*/  LDL.LU R189, [R1+0x98] ;  /* 0x0000980001bd7983 */ /* 0x000ea80000300800 */
[----:B------:R-:W2:Y:S01]  /*217d0*/  LDL.LU R61, [R1+0x44c] ;  /* 0x00044c00013d7983 */ /* 0x000ea20000300800 */
[----:B---3--:R-:W-:-:S03]  /*217e0*/  F2FP.F16.F32.PACK_AB R196, R125, R196 ;  /* 0x000000c47dc4723e */ /* 0x008fc600000000ff */
[----:B------:R-:W3:Y:S04]  /*217f0*/  LDL.LU R127, [R1+0x37c] ;  /* 0x00037c00017f7983 */ /* 0x000ee80000300800 */
[----:B------:R-:W3:Y:S01]  /*21800*/  LDL.LU R125, [R1+0x47c] ;  /* 0x00047c00017d7983 */ /* 0x000ee20000300800 */
[----:B----4-:R-:W-:-:S03]  /*21810*/  F2FP.F16.F32.PACK_AB R195, R27, R195 ;  /* 0x000000c31bc3723e */ /* 0x010fc600000000ff */
[----:B------:R-:W4:Y:S01]  /*21820*/  LDL.LU R27, [R1+0x1308] ;  /* 0x00130800011b7983 */ /* 0x000f220000300800 */
[----:B------:R-:W-:Y:S02]  /*21830*/  F2FP.F16.F32.PACK_AB R193, R25, R193 ;  /* 0x000000c119c1723e */ /* 0x000fe400000000ff */
[----:B------:R-:W-:Y:S02]  /*21840*/  F2FP.F16.F32.PACK_AB R194, R153, R194 ;  /* 0x000000c299c2723e */ /* 0x000fe400000000ff */
[----:B------:R-:W4:Y:S04]  /*21850*/  LDL.LU R153, [R1+0x1304] ;  /* 0x0013040001997983 */ /* 0x000f280000300800 */
[----:B------:R-:W4:Y:S01]  /*21860*/  LDL.LU R25, [R1+0x1300] ;  /* 0x0013000001197983 */ /* 0x000f220000300800 */
[----:B------:R-:W-:-:S02]  /*21870*/  F2FP.F16.F32.PACK_AB R192, R191, R192 ;  /* 0x000000c0bfc0723e */ /* 0x000fc400000000ff */
[----:B------:R-:W-:Y:S02]  /*21880*/  F2FP.F16.F32.PACK_AB R191, R62, R190 ;  /* 0x000000be3ebf723e */ /* 0x000fe400000000ff */
[----:B------:R-:W4:Y:S01]  /*21890*/  LDL.LU R62, [R1+0x344] ;  /* 0x00034400013e7983 */ /* 0x000f220000300800 */
[----:B------:R-:W-:-:S03]  /*218a0*/  F2FP.F16.F32.PACK_AB R190, R60, R188 ;  /* 0x000000bc3cbe723e */ /* 0x000fc600000000ff */
[----:B------:R-:W3:Y:S01]  /*218b0*/  LDL.LU R188, [R1+0x90] ;  /* 0x0000900001bc7983 */ /* 0x000ee20000300800 */
[----:B------:R-:W-:-:S03]  /*218c0*/  F2FP.F16.F32.PACK_AB R151, R91, R151 ;  /* 0x000000975b97723e */ /* 0x000fc600000000ff */
[----:B------:R-:W4:Y:S01]  /*218d0*/  LDL.LU R60, [R1+0x444] ;  /* 0x00044400013c7983 */ /* 0x000f220000300800 */
[----:B------:R-:W-:Y:S02]  /*218e0*/  F2FP.F16.F32.PACK_AB R150, R89, R150 ;  /* 0x000000965996723e */ /* 0x000fe400000000ff */
[----:B------:R-:W-:Y:S02]  /*218f0*/  F2FP.F16.F32.PACK_AB R148, R147, R148 ;  /* 0x000000949394723e */ /* 0x000fe400000000ff */
[----:B------:R-:W-:Y:S02]  /*21900*/  F2FP.F16.F32.PACK_AB R147, R59, R187 ;  /* 0x000000bb3b93723e */ /* 0x000fe400000000ff */
[----:B------:R-:W-:Y:S02]  /*21910*/  F2FP.F16.F32.PACK_AB R149, R146, R149 ;  /* 0x000000959295723e */ /* 0x000fe400000000ff */
[----:B------:R-:W-:Y:S02]  /*21920*/  F2FP.F16.F32.PACK_AB R146, R57, R185 ;  /* 0x000000b93992723e */ /* 0x000fe400000000ff */
[----:B------:R-:W-:-:S02]  /*21930*/  F2FP.F16.F32.PACK_AB R145, R123, R145 ;  /* 0x000000917b91723e */ /* 0x000fc400000000ff */
[----:B--2---:R-:W-:Y:S02]  /*21940*/  F2FP.F16.F32.PACK_AB R189, R126, R189 ;  /* 0x000000bd7ebd723e */ /* 0x004fe400000000ff */
[----:B------:R-:W2:Y:S01]  /*21950*/  LDL.LU R126, [R1+0x374] ;  /* 0x00037400017e7983 */ /* 0x000ea20000300800 */
[----:B------:R-:W-:Y:S02]  /*21960*/  F2FP.F16.F32.PACK_AB R144, R121, R144 ;  /* 0x000000907990723e */ /* 0x000fe400000000ff */
[----:B------:R-:W-:Y:S02]  /*21970*/  F2FP.F16.F32.PACK_AB R143, R252, R143 ;  /* 0x0000008ffc8f723e */ /* 0x000fe400000000ff */
[----:B------:R-:W-:Y:S02]  /*21980*/  F2FP.F16.F32.PACK_AB R142, R250, R142 ;  /* 0x0000008efa8e723e */ /* 0x000fe400000000ff */
[----:B------:R-:W-:Y:S02]  /*21990*/  F2FP.F16.F32.PACK_AB R140, R139, R140 ;  /* 0x0000008c8b8c723e */ /* 0x000fe400000000ff */
[----:B------:R-:W-:-:S02]  /*219a0*/  F2FP.F16.F32.PACK_AB R139, R58, R186 ;  /* 0x000000ba3a8b723e */ /* 0x000fc400000000ff */
[----:B------:R-:W-:Y:S02]  /*219b0*/  F2FP.F16.F32.PACK_AB R141, R138, R141 ;  /* 0x0000008d8a8d723e */ /* 0x000fe400000000ff */
[----:B------:R-:W-:Y:S02]  /*219c0*/  F2FP.F16.F32.PACK_AB R138, R56, R184 ;  /* 0x000000b8388a723e */ /* 0x000fe400000000ff */
[----:B------:R-:W-:Y:S02]  /*219d0*/  F2FP.F16.F32.PACK_AB R137, R122, R137 ;  /* 0x000000897a89723e */ /* 0x000fe400000000ff */
[----:B------:R-:W-:Y:S02]  /*219e0*/  F2FP.F16.F32.PACK_AB R136, R120, R136 ;  /* 0x000000887888723e */ /* 0x000fe400000000ff */
[----:B------:R-:W-:Y:S02]  /*219f0*/  F2FP.F16.F32.PACK_AB R135, R251, R135 ;  /* 0x00000087fb87723e */ /* 0x000fe400000000ff */
[----:B------:R-:W-:-:S02]  /*21a00*/  F2FP.F16.F32.PACK_AB R134, R154, R134 ;  /* 0x000000869a86723e */ /* 0x000fc400000000ff */
[----:B------:R-:W-:Y:S02]  /*21a10*/  F2FP.F16.F32.PACK_AB R132, R131, R132 ;  /* 0x000000848384723e */ /* 0x000fe400000000ff */
[----:B------:R-:W-:Y:S02]  /*21a20*/  F2FP.F16.F32.PACK_AB R131, R55, R183 ;  /* 0x000000b73783723e */ /* 0x000fe400000000ff */
[----:B---3--:R-:W-:Y:S02]  /*21a30*/  F2FP.F16.F32.PACK_AB R188, R124, R188 ;  /* 0x000000bc7cbc723e */ /* 0x008fe400000000ff */
[----:B------:R-:W3:Y:S04]  /*21a40*/  LDL.LU R124, [R1+0x474] ;  /* 0x00047400017c7983 */ /* 0x000ee80000300800 */
[----:B------:R-:W4:Y:S04]  /*21a50*/  LDL.LU R91, [R1+0x12fc] ;  /* 0x0012fc00015b7983 */ /* 0x000f280000300800 */
[----:B------:R-:W4:Y:S04]  /*21a60*/  LDL.LU R89, [R1+0x12f8] ;  /* 0x0012f80001597983 */ /* 0x000f280000300800 */
[----:B------:R-:W4:Y:S04]  /*21a70*/  LDL.LU R59, [R1+0x358] ;  /* 0x00035800013b7983 */ /* 0x000f280000300800 */
[----:B------:R-:W4:Y:S04]  /*21a80*/  LDL.LU R187, [R1+0xc] ;  /* 0x00000c0001bb7983 */ /* 0x000f280000300800 */
[----:B------:R-:W4:Y:S04]  /*21a90*/  LDL.LU R57, [R1+0x458] ;  /* 0x0004580001397983 */ /* 0x000f280000300800 */
[----:B------:R-:W4:Y:S04]  /*21aa0*/  LDL.LU R185, [R1+0x410] ;  /* 0x0004100001b97983 */ /* 0x000f280000300800 */
        /* <DEDUP_REMOVED lines=14> */
[----:B------:R-:W-:Y:S01]  /*21b90*/  F2FP.F16.F32.PACK_AB R130, R53, R181 ;  /* 0x000000b53582723e */ /* 0x000fe200000000ff */
[----:B------:R-:W4:Y:S01]  /*21ba0*/  LDL.LU R183, [R1+0x218] ;  /* 0x0002180001b77983 */ /* 0x000f220000300800 */
[----:B------:R-:W-:-:S03]  /*21bb0*/  F2FP.F16.F32.PACK_AB R129, R119, R129 ;  /* 0x000000817781723e */ /* 0x000fc600000000ff */
[----:B------:R-:W4:Y:S01]  /*21bc0*/  LDL.LU R53, [R1+0x5c] ;  /* 0x00005c0001357983 */ /* 0x000f220000300800 */
[----:B------:R-:W-:-:S03]  /*21bd0*/  F2FP.F16.F32.PACK_AB R128, R117, R128 ;  /* 0x000000807580723e */ /* 0x000fc600000000ff */
[----:B------:R-:W4:Y:S01]  /*21be0*/  LDL.LU R181, [R1+0x310] ;  /* 0x0003100001b57983 */ /* 0x000f220000300800 */
[----:B------:R-:W-:-:S03]  /*21bf0*/  F2FP.F16.F32.PACK_AB R127, R26, R127 ;  /* 0x0000007f1a7f723e */ /* 0x000fc600000000ff */
[----:B------:R-:W4:Y:S01]  /*21c00*/  LDL.LU R119, [R1+0x110] ;  /* 0x0001100001777983 */ /* 0x000f220000300800 */
[----:B--2---:R-:W-:-:S03]  /*21c10*/  F2FP.F16.F32.PACK_AB R126, R152, R126 ;  /* 0x0000007e987e723e */ /* 0x004fc600000000ff */
[----:B------:R-:W2:Y:S04]  /*21c20*/  LDL.LU R117, [R1+0x318] ;  /* 0x0003180001757983 */ /* 0x000ea80000300800 */
[----:B------:R-:W2:Y:S04]  /*21c30*/  LDL.LU R26, [R1+0x12e4] ;  /* 0x0012e400011a7983 */ /* 0x000ea80000300800 */
[----:B------:R-:W2:Y:S01]  /*21c40*/  LDL.LU R152, [R1+0x12e0] ;  /* 0x0012e00001987983 */ /* 0x000ea20000300800 */
        /* <DEDUP_REMOVED lines=18> */
[----:B---3--:R-:W-:Y:S02]  /*21d70*/  F2FP.F16.F32.PACK_AB R124, R123, R124 ;  /* 0x0000007c7b7c723e */ /* 0x008fe400000000ff */
[----:B------:R-:W-:-:S02]  /*21d80*/  F2FP.F16.F32.PACK_AB R123, R54, R182 ;  /* 0x000000b6367b723e */ /* 0x000fc400000000ff */
[----:B------:R-:W3:Y:S01]  /*21d90*/  LDL.LU R54, [R1+0x268] ;  /* 0x0002680001367983 */ /* 0x000ee20000300800 */
[----:B----4-:R-:W-:-:S03]  /*21da0*/  F2FP.F16.F32.PACK_AB R121, R118, R121 ;  /* 0x000000797679723e */ /* 0x010fc600000000ff */
[----:B------:R-:W4:Y:S01]  /*21db0*/  LDL.LU R182, [R1+0x118] ;  /* 0x0001180001b67983 */ /* 0x000f220000300800 */
[----:B------:R-:W-:Y:S02]  /*21dc0*/  F2FP.F16.F32.PACK_AB R125, R122, R125 ;  /* 0x0000007d7a7d723e */ /* 0x000fe400000000ff */
[----:B------:R-:W-:Y:S02]  /*21dd0*/  F2FP.F16.F32.PACK_AB R122, R52, R180 ;  /* 0x000000b4347a723e */ /* 0x000fe400000000ff */
[----:B------:R-:W2:Y:S01]  /*21de0*/  LDL.LU R52, [R1+0x54] ;  /* 0x0000540001347983 */ /* 0x000ea20000300800 */
[----:B------:R-:W-:-:S03]  /*21df0*/  F2FP.F16.F32.PACK_AB R120, R116, R120 ;  /* 0x000000787478723e */ /* 0x000fc600000000ff */
        /* <DEDUP_REMOVED lines=24> */
[----:B------:R-:W-:-:S03]  /*21f80*/  F2FP.F16.F32.PACK_AB R53, R111, R53 ;  /* 0x000000356f35723e */ /* 0x000fc600000000ff */
[----:B------:R-:W4:Y:S01]  /*21f90*/  LDL.LU R175, [R1+0x114] ;  /* 0x0001140001af7983 */ /* 0x000f220000300800 */
[----:B---3--:R-:W-:Y:S02]  /*21fa0*/  F2FP.F16.F32.PACK_AB R21, R54, R21 ;  /* 0x000000153615723e */ /* 0x008fe400000000ff */
[----:B------:R-:W-:Y:S02]  /*21fb0*/  F2FP.F16.F32.PACK_AB R54, R45, R173 ;  /* 0x000000ad2d36723e */ /* 0x000fe400000000ff */
[----:B------:R-:W3:Y:S04]  /*21fc0*/  LDL.LU R45, [R1+0x58] ;  /* 0x00005800012d7983 */ /* 0x000ee80000300800 */
[----:B------:R-:W3:Y:S04]  /*21fd0*/  LDL.LU R173, [R1+0x31c] ;  /* 0x00031c0001ad7983 */ /* 0x000ee80000300800 */
[----:B------:R-:W3:Y:S01]  /*21fe0*/  LDL.LU R111, [R1+0x33c] ;  /* 0x00033c00016f7983 */ /* 0x000ee20000300800 */
[----:B--2---:R-:W-:-:S03]  /*21ff0*/  F2FP.F16.F32.PACK_AB R52, R109, R52 ;  /* 0x000000346d34723e */ /* 0x004fc600000000ff */
[----:B------:R-:W2:Y:S01]  /*22000*/  LDL.LU R109, [R1+0x43c] ;  /* 0x00043c00016d7983 */ /* 0x000ea20000300800 */
        /* <DEDUP_REMOVED lines=10> */
[----:B------:R-:W2:Y:S01]  /*220b0*/  LDL.LU R44, [R1+0x50] ;  /* 0x00005000012c7983 */ /* 0x000ea20000300800 */
[----:B------:R-:W-:-:S03]  /*220c0*/  F2FP.F16.F32.PACK_AB R59, R238, R59 ;  /* 0x0000003bee3b723e */ /* 0x000fc600000000ff */
[----:B------:R-:W4:Y:S01]  /*220d0*/  LDL.LU R172, [R1+0x120] ;  /* 0x0001200001ac7983 */ /* 0x000f220000300800 */
[----:B------:R-:W-:Y:S02]  /*220e0*/  F2FP.F16.F32.PACK_AB R57, R56, R57 ;  /* 0x000000393839723e */ /* 0x000fe400000000ff */
[----:B------:R-:W-:Y:S02]  /*220f0*/  F2FP.F16.F32.PACK_AB R58, R239, R58 ;  /* 0x0000003aef3a723e */ /* 0x000fe400000000ff */
[----:B------:R-:W-:Y:S02]  /*22100*/  F2FP.F16.F32.PACK_AB R56, R66, R67 ;  /* 0x000000434238723e */ /* 0x000fe400000000ff */
[----:B------:R-:W-:Y:S02]  /*22110*/  F2FP.F16.F32.PACK_AB R67, R43, R171 ;  /* 0x000000ab2b43723e */ /* 0x000fe400000000ff */
[----:B---3--:R-:W-:Y:S02]  /*22120*/  F2FP.F16.F32.PACK_AB R45, R110, R45 ;  /* 0x0000002d6e2d723e */ /* 0x008fe400000000ff */
[----:B------:R-:W3:Y:S01]  /*22130*/  LDL.LU R110, [R1+0x334] ;  /* 0x00033400016e7983 */ /* 0x000ee20000300800 */
[----:B--2---:R-:W-:-:S03]  /*22140*/  F2FP.F16.F32.PACK_AB R44, R108, R44 ;  /* 0x0000002c6c2c723e */ /* 0x004fc600000000ff */
[----:B------:R-:W2:Y:S04]  /*22150*/  LDL.LU R108, [R1+0x23c] ;  /* 0x00023c00016c7983 */ /* 0x000ea80000300800 */
[----:B------:R-:W4:Y:S04]  /*22160*/  LDL.LU R238, [R1+0x12b8] ;  /* 0x0012b80001ee7983 */ /* 0x000f280000300800 */
[----:B------:R-:W4:Y:S04]  /*22170*/  LDL.LU R239, [R1+0x12b4] ;  /* 0x0012b40001ef7983 */ /* 0x000f280000300800 */
[----:B------:R-:W3:Y:S01]  /*22180*/  LDL.LU R43, [R1+0x244] ;  /* 0x00024400012b7983 */ /* 0x000ee20000300800 */
[----:B------:R-:W-:-:S03]  /*22190*/  F2FP.F16.F32.PACK_AB R66, R41, R169 ;  /* 0x000000a92942723e */ /* 0x000fc600000000ff */
[----:B------:R-:W4:Y:S01]  /*221a0*/  LDL.LU R171, [R1+0x128] ;  /* 0x0001280001ab7983 */ /* 0x000f220000300800 */
[----:B------:R-:W-:-:S03]  /*221b0*/  F2FP.F16.F32.PACK_AB R65, R107, R65 ;  /* 0x000000416b41723e */ /* 0x000fc600000000ff */
[----:B------:R-:W2:Y:S01]  /*221c0*/  LDL.LU R41, [R1+0x48] ;  /* 0x0000480001297983 */ /* 0x000ea20000300800 */
        /* <DEDUP_REMOVED lines=9> */
[----:B------:R0:W5:Y:S01]  /*22260*/  LDL.LU R223, [R1+0x12a8] ;  /* 0x0012a80001df7983 */ /* 0x0001620000300800 */
[----:B---3--:R-:W-:Y:S02]  /*22270*/  F2FP.F16.F32.PACK_AB R60, R43, R60 ;  /* 0x0000003c2b3c723e */ /* 0x008fe400000000ff */
[----:B------:R-:W-:-:S02]  /*22280*/  F2FP.F16.F32.PACK_AB R43, R42, R170 ;  /* 0x000000aa2a2b723e */ /* 0x000fc400000000ff */
[----:B------:R-:W3:Y:S01]  /*22290*/  LDL.LU R170, [R1+0x28] ;  /* 0x0000280001aa7983 */ /* 0x000ee20000300800 */
[----:B------:R-:W-:-:S03]  /*222a0*/  F2FP.F16.F32.PACK_AB R42, R40, R168 ;  /* 0x000000a8282a723e */ /* 0x000fc600000000ff */
[----:B------:R-:W4:Y:S01]  /*222b0*/  LDL.LU R40, [R1+0x40] ;  /* 0x0000400001287983 */ /* 0x000f220000300800 */
[----:B--2---:R-:W-:-:S03]  /*222c0*/  F2FP.F16.F32.PACK_AB R41, R106, R41 ;  /* 0x000000296a29723e */ /* 0x004fc600000000ff */
[----:B------:R-:W2:Y:S04]  /*222d0*/  LDL.LU R168, [R1+0x224] ;  /* 0x0002240001a87983 */ /* 0x000ea80000300800 */
[----:B------:R-:W3:Y:S01]  /*222e0*/  LDL.LU R106, [R1+0x248] ;  /* 0x00024800016a7983 */ /* 0x000ee20000300800 */
[----:B----4-:R-:W-:-:S03]  /*222f0*/  F2FP.F16.F32.PACK_AB R40, R104, R40 ;  /* 0x000000286828723e */ /* 0x010fc600000000ff */
[----:B------:R-:W4:Y:S01]  /*22300*/  LDL.LU R104, [R1+0x34] ;  /* 0x0000340001687983 */ /* 0x000f220000300800 */
[----:B------:R-:W-:Y:S02]  /*22310*/  F2FP.F16.F32.PACK_AB R71, R222, R71 ;  /* 0x00000047de47723e */ /* 0x000fe400000000ff */
[----:B------:R-:W-:Y:S01]  /*22320*/  F2FP.F16.F32.PACK_AB R70, R221, R70 ;  /* 0x00000046dd46723e */ /* 0x000fe200000000ff */
[----:B------:R0:W5:Y:S01]  /*22330*/  LDL.LU R222, [R1+0x12a4] ;  /* 0x0012a40001de7983 */ /* 0x0001620000300800 */
[----:B------:R-:W-:Y:S02]  /*22340*/  F2FP.F16.F32.PACK_AB R68, R107, R68 ;  /* 0x000000446b44723e */ /* 0x000fe400000000ff */
[----:B------:R-:W-:Y:S01]  /*22350*/  F2FP.F16.F32.PACK_AB R107, R39, R167 ;  /* 0x000000a7276b723e */ /* 0x000fe200000000ff */
[----:B------:R0:W5:Y:S01]  /*22360*/  LDL.LU R221, [R1+0x12a0] ;  /* 0x0012a00001dd7983 */ /* 0x0001620000300800 */
[----:B---3--:R-:W-:Y:S02]  /*22370*/  F2FP.F16.F32.PACK_AB R69, R106, R69 ;  /* 0x000000456a45723e */ /* 0x008fe400000000ff */
[----:B------:R-:W-:Y:S01]  /*22380*/  F2FP.F16.F32.PACK_AB R106, R37, R165 ;  /* 0x000000a5256a723e */ /* 0x000fe200000000ff */
[----:B------:R-:W3:Y:S01]  /*22390*/  LDL.LU R39, [R1+0x338] ;  /* 0x0003380001277983 */ /* 0x000ee20000300800 */
[----:B------:R-:W-:-:S03]  /*223a0*/  F2FP.F16.F32.PACK_AB R105, R103, R105 ;  /* 0x000000696769723e */ /* 0x000fc600000000ff */
[----:B------:R-:W2:Y:S01]  /*223b0*/  LDL.LU R167, [R1+0x22c] ;  /* 0x00022c0001a77983 */ /* 0x000ea20000300800 */
[----:B------:R-:W-:-:S03]  /*223c0*/  F2FP.F16.F32.PACK_AB R111, R220, R111 ;  /* 0x0000006fdc6f723e */ /* 0x000fc600000000ff */
[----:B------:R-:W3:Y:S01]  /*223d0*/  LDL.LU R37, [R1+0x438] ;  /* 0x0004380001257983 */ /* 0x000ee20000300800 */
[----:B------:R-:W-:-:S03]  /*223e0*/  F2FP.F16.F32.PACK_AB R109, R108, R109 ;  /* 0x0000006d6c6d723e */ /* 0x000fc600000000ff */
[----:B------:R-:W2:Y:S01]  /*223f0*/  LDL.LU R165, [R1+0x124] ;  /* 0x0001240001a57983 */ /* 0x000ea20000300800 */
[----:B------:R-:W-:-:S03]  /*22400*/  F2FP.F16.F32.PACK_AB R110, R217, R110 ;  /* 0x0000006ed96e723e */ /* 0x000fc600000000ff */
[----:B------:R-:W3:Y:S01]  /*22410*/  LDL.LU R103, [R1+0x12c] ;  /* 0x00012c0001677983 */ /* 0x000ee20000300800 */
[----:B------:R-:W-:Y:S02]  /*22420*/  F2FP.F16.F32.PACK_AB R108, R114, R115 ;  /* 0x00000073726c723e */ /* 0x000fe400000000ff */
[----:B------:R-:W-:Y:S02]  /*22430*/  F2FP.F16.F32.PACK_AB R115, R38, R166 ;  /* 0x000000a62673723e */ /* 0x000fe400000000ff */
[----:B------:R-:W-:Y:S02]  /*22440*/  F2FP.F16.F32.PACK_AB R114, R36, R164 ;  /* 0x000000a42472723e */ /* 0x000fe400000000ff */
[----:B----4-:R-:W-:Y:S02]  /*22450*/  F2FP.F16.F32.PACK_AB R104, R101, R104 ;  /* 0x000000686568723e */ /* 0x010fe400000000ff */
[----:B------:R-:W4:Y:S04]  /*22460*/  LDL.LU R101, [R1+0x238] ;  /* 0x0002380001657983 */ /* 0x000f280000300800 */
[----:B------:R0:W5:Y:S04]  /*22470*/  LDL.LU R220, [R1+0x129c] ;  /* 0x00129c0001dc7983 */ /* 0x0001680000300800 */
[----:B------:R0:W5:Y:S04]  /*22480*/  LDL.LU R217, [R1+0x1298] ;  /* 0x0012980001d97983 */ /* 0x0001680000300800 */
[----:B------:R-:W4:Y:S04]  /*22490*/  LDL.LU R166, [R1+0x130] ;  /* 0x0001300001a67983 */ /* 0x000f280000300800 */
[----:B------:R-:W4:Y:S04]  /*224a0*/  LDL.LU R38, [R1+0x330] ;  /* 0x0003300001267983 */ /* 0x000f280000300800 */
[----:B------:R-:W4:Y:S01]  /*224b0*/  LDL.LU R36, [R1+0x138] ;  /* 0x0001380001247983 */ /* 0x000f220000300800 */
[----:B------:R-:W-:-:S02]  /*224c0*/  F2FP.F16.F32.PACK_AB R77, R76, R77 ;  /* 0x0000004d4c4d723e */ /* 0x000fc400000000ff */
[----:B------:R-:W-:Y:S02]  /*224d0*/  F2FP.F16.F32.PACK_AB R76, R86, R87 ;  /* 0x00000057564c723e */ /* 0x000fe400000000ff */
[----:B------:R-:W-:Y:S02]  /*224e0*/  F2FP.F16.F32.PACK_AB R87, R31, R159 ;  /* 0x0000009f1f57723e */ /* 0x000fe400000000ff */
[----:B---3--:R-:W-:Y:S02]  /*224f0*/  F2FP.F16.F32.PACK_AB R83, R103, R83 ;  /* 0x000000536753723e */ /* 0x008fe400000000ff */
        /* <DEDUP_REMOVED lines=20> */
[----:B--2---:R-:W-:-:S02]  /*22640*/  F2FP.F16.F32.PACK_AB R82, R165, R82 ;  /* 0x00000052a552723e */ /* 0x004fc400000000ff */
        /* <DEDUP_REMOVED lines=14> */
[----:B----4-:R-:W-:Y:S02]  /*22730*/  F2FP.F16.F32.PACK_AB R37, R101, R37 ;  /* 0x000000256525723e */ /* 0x010fe400000000ff */
        /* <DEDUP_REMOVED lines=13> */
[----:B0-----:R-:W-:-:S07]  /*22810*/  F2FP.F16.F32.PACK_AB R116, R251, R250 ;  /* 0x000000fafb74723e */ /* 0x001fce00000000ff */
.L_x_0:
[----:B------:R-:W0:Y:S01]  /*22820*/  S2R R2, SR_TID.X ;  /* 0x0000000000027919 */ /* 0x000e220000002100 */
[----:B------:R-:W-:Y:S01]  /*22830*/  MOV R152, 0x400 ;  /* 0x0000040000987802 */ /* 0x000fe20000000f00 */
[----:B------:R-:W1:Y:S01]  /*22840*/  LDC R216, c[0x0][0x244] ;  /* 0x00009100ffd87b82 */ /* 0x000e620000000800 */
[----:B------:R-:W2:Y:S01]  /*22850*/  S2R R153, SR_CgaCtaId ;  /* 0x0000000000997919 */ /* 0x000ea20000008800 */
[----:B-----5:R-:W-:Y:S06]  /*22860*/  STL [R1+0x12e4], R221 ;  /* 0x0012e4dd01007387 */ /* 0x020fec0000100800 */
[----:B------:R-:W3:Y:S01]  /*22870*/  LDC.64 R218, c[0x0][0x220] ;  /* 0x00008800ffda7b82 */ /* 0x000ee20000000a00 */
[C---:B0-----:R-:W-:Y:S01]  /*22880*/  IMAD.SHL.U32 R3, R2.reuse, 0x10, RZ ;  /* 0x0000001002037824 */ /* 0x041fe200078e00ff */
[C---:B------:R-:W-:Y:S01]  /*22890*/  LOP3.LUT R252, R2.reuse, 0x7f, RZ, 0xc0, !PT ;  /* 0x0000007f02fc7812 */ /* 0x040fe200078ec0ff */
[----:B------:R-:W-:Y:S01]  /*228a0*/  IMAD.SHL.U32 R0, R2, 0x40, RZ ;  /* 0x0000004002007824 */ /* 0x000fe200078e00ff */
[----:B--2---:R-:W-:-:S02]  /*228b0*/  LEA R152, R153, R152, 0x18 ;  /* 0x0000009899987211 */ /* 0x004fc400078ec0ff */
[----:B------:R-:W-:Y:S02]  /*228c0*/  LOP3.LUT R3, R3, 0xf0, RZ, 0xc0, !PT ;  /* 0x000000f003037812 */ /* 0x000fe400078ec0ff */
[----:B------:R-:W-:Y:S01]  /*228d0*/  LOP3.LUT R0, R0, 0x400, RZ, 0xc0, !PT ;  /* 0x0000040000007812 */ /* 0x000fe200078ec0ff */
[----:B------:R-:W-:Y:S01]  /*228e0*/  IMAD R252, R252, 0x10, R152 ;  /* 0x00000010fcfc7824 */ /* 0x000fe200078e0298 */
[----:B------:R-:W-:Y:S02]  /*228f0*/  BAR.SYNC.DEFER_BLOCKING 0x0 ;  /* 0x0000000000007b1d */ /* 0x000fe40000010000 */
[----:B------:R-:W-:Y:S01]  /*22900*/  IADD3 R0, R0, R152, R3 ;  /* 0x0000009800007210 */ /* 0x000fe20007ffe003 */
[----:B------:R-:W-:-:S05]  /*22910*/  IMAD.SHL.U32 R3, R2, 0x8, RZ ;  /* 0x0000000802037824 */ /* 0x000fca00078e00ff */
[----:B------:R-:W-:-:S05]  /*22920*/  LOP3.LUT R3, R3, 0x300, RZ, 0xc0, !PT ;  /* 0x0000030003037812 */ /* 0x000fca00078ec0ff */
[----:B------:R-:W-:Y:S02]  /*22930*/  IMAD.IADD R0, R0, 0x1, R3 ;  /* 0x0000000100007824 */ /* 0x000fe400078e0203 */
[----:B------:R-:W0:Y:S03]  /*22940*/  LDC.64 R2, c[0x0][0x228] ;  /* 0x00008a00ff027b82 */ /* 0x000e260000000a00 */
[----:B------:R-:W-:Y:S05]  /*22950*/  STSM.16.M88.4 [R0], R88 ;  /* 0x0000005800007844 */ /* 0x000fea0000000200 */
[----:B------:R-:W-:Y:S06]  /*22960*/  BAR.SYNC.DEFER_BLOCKING 0x0 ;  /* 0x0000000000007b1d */ /* 0x000fec0000010000 */
[----:B------:R-:W2:Y:S02]  /*22970*/  LDS.128 R88, [R252] ;  /* 0x00000000fc587984 */ /* 0x000ea40000000c00 */
[----:B------:R-:W-:Y:S06]  /*22980*/  BAR.SYNC.DEFER_BLOCKING 0x0 ;  /* 0x0000000000007b1d */ /* 0x000fec0000010000 */
[----:B------:R-:W-:Y:S02]  /*22990*/  STSM.16.M88.4 [R0], R24 ;  /* 0x0000001800007844 */ /* 0x000fe40000000200 */
[----:B------:R-:W-:Y:S06]  /*229a0*/  BAR.SYNC.DEFER_BLOCKING 0x0 ;  /* 0x0000000000007b1d */ /* 0x000fec0000010000 */
[----:B--2---:R-:W-:Y:S01]  /*229b0*/  STL [R1+0x34], R89 ;  /* 0x0000345901007387 */ /* 0x004fe20000100800 */
[----:B------:R-:W-:-:S03]  /*229c0*/  IMAD.MOV.U32 R221, RZ, RZ, R88 ;  /* 0x000000ffffdd7224 */ /* 0x000fc600078e0058 */
[----:B------:R-:W-:Y:S04]  /*229d0*/  STL.64 [R1+0x38], R90 ;  /* 0x0000385a01007387 */ /* 0x000fe80000100a00 */
[----:B------:R-:W2:Y:S01]  /*229e0*/  LDS.128 R24, [R252] ;  /* 0x00000000fc187984 */ /* 0x000ea20000000c00 */
[----:B------:R-:W-:Y:S06]  /*229f0*/  BAR.SYNC.DEFER_BLOCKING 0x0 ;  /* 0x0000000000007b1d */ /* 0x000fec0000010000 */
[----:B------:R-:W-:Y:S02]  /*22a00*/  STSM.16.M88.4 [R0], R116 ;  /* 0x0000007400007844 */ /* 0x000fe40000000200 */
[----:B------:R-:W-:Y:S06]  /*22a10*/  BAR.SYNC.DEFER_BLOCKING 0x0 ;  /* 0x0000000000007b1d */ /* 0x000fec0000010000 */
[----:B--2---:R-:W-:Y:S04]  /*22a20*/  STL.64 [R1+0x20], R24 ;  /* 0x0000201801007387 */ /* 0x004fe80000100a00 */
[----:B------:R-:W-:Y:S04]  /*22a30*/  STL.64 [R1+0x28], R26 ;  /* 0x0000281a01007387 */ /* 0x000fe80000100a00 */
[----:B------:R-:W2:Y:S01]  /*22a40*/  LDS.128 R24, [R252] ;  /* 0x00000000fc187984 */ /* 0x000ea20000000c00 */
[----:B------:R-:W-:Y:S06]  /*22a50*/  BAR.SYNC.DEFER_BLOCKING 0x0 ;  /* 0x0000000000007b1d */ /* 0x000fec0000010000 */
[----:B------:R-:W-:Y:S02]  /*22a60*/  STSM.16.M88.4 [R0], R100 ;  /* 0x0000006400007844 */ /* 0x000fe40000000200 */
[----:B------:R-:W-:Y:S06]  /*22a70*/  BAR.SYNC.DEFER_BLOCKING 0x0 ;  /* 0x0000000000007b1d */ /* 0x000fec0000010000 */
[----:B--2---:R-:W-:Y:S04]  /*22a80*/  STL.64 [R1+0x10], R24 ;  /* 0x0000101801007387 */ /* 0x004fe80000100a00 */
[----:B------:R-:W-:Y:S04]  /*22a90*/  STL.64 [R1+0x18], R26 ;  /* 0x0000181a01007387 */ /* 0x000fe80000100a00 */
[----:B------:R-:W2:Y:S04]  /*22aa0*/  LDL.LU R176, [R1+0xe0] ;  /* 0x0000e00001b07983 */ /* 0x000ea80000300800 */
[----:B------:R-:W4:Y:S01]  /*22ab0*/  LDS.128 R24, [R252] ;  /* 0x00000000fc187984 */ /* 0x000f220000000c00 */
[----:B------:R-:W-:Y:S06]  /*22ac0*/  BAR.SYNC.DEFER_BLOCKING 0x0 ;  /* 0x0000000000007b1d */ /* 0x000fec0000010000 */
[----:B------:R-:W-:Y:S02]  /*22ad0*/  STSM.16.M88.4 [R0], R92 ;  /* 0x0000005c00007844 */ /* 0x000fe40000000200 */
[----:B------:R-:W-:Y:S06]  /*22ae0*/  BAR.SYNC.DEFER_BLOCKING 0x0 ;  /* 0x0000000000007b1d */ /* 0x000fec0000010000 */
[----:B------:R-:W1:Y:S02]  /*22af0*/  LDS.128 R248, [R252] ;  /* 0x00000000fcf87984 */ /* 0x000e640000000c00 */
[----:B------:R-:W-:Y:S06]  /*22b00*/  BAR.SYNC.DEFER_BLOCKING 0x0 ;  /* 0x0000000000007b1d */ /* 0x000fec0000010000 */
[----:B------:R-:W-:Y:S02]  /*22b10*/  STSM.16.M88.4 [R0], R28 ;  /* 0x0000001c00007844 */ /* 0x000fe40000000200 */
[----:B------:R-:W-:Y:S06]  /*22b20*/  BAR.SYNC.DEFER_BLOCKING 0x0 ;  /* 0x0000000000007b1d */ /* 0x000fec0000010000 */
[----:B------:R-:W3:Y:S02]  /*22b30*/  LDS.128 R240, [R252] ;  /* 0x00000000fcf07984 */ /* 0x000ee40000000c00 */
[----:B------:R-:W-:Y:S06]  /*22b40*/  BAR.SYNC.DEFER_BLOCKING 0x0 ;  /* 0x0000000000007b1d */ /* 0x000fec0000010000 */
[----:B------:R-:W-:Y:S02]  /*22b50*/  STSM.16.M88.4 [R0], R96 ;  /* 0x0000006000007844 */ /* 0x000fe40000000200 */
[----:B------:R-:W-:Y:S06]  /*22b60*/  BAR.SYNC.DEFER_BLOCKING 0x0 ;  /* 0x0000000000007b1d */ /* 0x000fec0000010000 */
[----:B------:R-:W-:Y:S02]  /*22b70*/  LDS.128 R236, [R252] ;  /* 0x00000000fcec7984 */ /* 0x000fe40000000c00 */
        /* <DEDUP_REMOVED lines=35> */
[----:B----4-:R-:W-:Y:S04]  /*22db0*/  STL.64 [R1], R24 ;  /* 0x0000001801007387 */ /* 0x010fe80000100a00 */
[----:B------:R-:W-:Y:S04]  /*22dc0*/  STL.64 [R1+0x8], R26 ;  /* 0x0000081a01007387 */ /* 0x000fe80000100a00 */
[----:B------:R-:W2:Y:S04]  /*22dd0*/  LDL.LU R177, [R1+0xe4] ;  /* 0x0000e40001b17983 */ /* 0x000ea80000300800 */
[----:B------:R-:W2:Y:S04]  /*22de0*/  LDL.LU R178, [R1+0xe8] ;  /* 0x0000e80001b27983 */ /* 0x000ea80000300800 */
[----:B------:R-:W-:Y:S01]  /*22df0*/  LDS.128 R24, [R252] ;  /* 0x00000000fc187984 */ /* 0x000fe20000000c00 */
[----:B------:R-:W-:Y:S06]  /*22e00*/  BAR.SYNC.DEFER_BLOCKING 0x0 ;  /* 0x0000000000007b1d */ /* 0x000fec0000010000 */
[----:B------:R-:W2:Y:S04]  /*22e10*/  LDL.LU R179, [R1+0xec] ;  /* 0x0000ec0001b37983 */ /* 0x000ea80000300800 */
[----:B------:R-:W4:Y:S04]  /*22e20*/  LDL.LU R172, [R1+0xd0] ;  /* 0x0000d00001ac7983 */ /* 0x000f280000300800 */
[----:B------:R-:W4:Y:S04]  /*22e30*/  LDL.LU R173, [R1+0xd4] ;  /* 0x0000d40001ad7983 */ /* 0x000f280000300800 */
[----:B------:R-:W4:Y:S04]  /*22e40*/  LDL.LU R174, [R1+0xd8] ;  /* 0x0000d80001ae7983 */ /* 0x000f280000300800 */
[----:B------:R-:W-:Y:S01]  /*22e50*/  STSM.16.M88.4 [R0], R68 ;  /* 0x0000004400007844 */ /* 0x000fe20000000200 */
[----:B------:R-:W-:Y:S06]  /*22e60*/  BAR.SYNC.DEFER_BLOCKING 0x0 ;  /* 0x0000000000007b1d */ /* 0x000fec0000010000 */
[----:B------:R-:W4:Y:S04]  /*22e70*/  LDL.LU R175, [R1+0xdc] ;  /* 0x0000dc0001af7983 */ /* 0x000f280000300800 */
[----:B------:R-:W2:Y:S04]  /*22e80*/  LDL.LU R168, [R1+0xc0] ;  /* 0x0000c00001a87983 */ /* 0x000ea80000300800 */
[----:B------:R-:W2:Y:S04]  /*22e90*/  LDL.LU R169, [R1+0xc4] ;  /* 0x0000c40001a97983 */ /* 0x000ea80000300800 */
[----:B------:R-:W2:Y:S04]  /*22ea0*/  LDL.LU R170, [R1+0xc8] ;  /* 0x0000c80001aa7983 */ /* 0x000ea80000300800 */
[----:B------:R-:W-:Y:S01]  /*22eb0*/  LDS.128 R68, [R252] ;  /* 0x00000000fc447984 */ /* 0x000fe20000000c00 */
[----:B------:R-:W-:Y:S06]  /*22ec0*/  BAR.SYNC.DEFER_BLOCKING 0x0 ;  /* 0x0000000000007b1d */ /* 0x000fec0000010000 */
[----:B------:R-:W2:Y:S04]  /*22ed0*/  LDL.LU R171, [R1+0xcc] ;  /* 0x0000cc0001ab7983 */ /* 0x000ea80000300800 */
[----:B------:R-:W-:Y:S01]  /*22ee0*/  STSM.16.M88.4 [R0], R40 ;  /* 0x0000002800007844 */ /* 0x000fe20000000200 */
        /* <DEDUP_REMOVED lines=111> */
[----:B-1----:R1:W-:Y:S04]  /*235e0*/  STL.64 [R1+0x12d0], R248 ;  /* 0x0012d0f801007387 */ /* 0x0023e80000100a00 */
[----:B------:R0:W-:Y:S04]  /*235f0*/  STL.64 [R1+0x12c0], R250 ;  /* 0x0012c0fa01007387 */ /* 0x0001e80000100a00 */
[----:B---3--:R-:W-:Y:S04]  /*23600*/  STL.64 [R1+0x12d8], R240 ;  /* 0x0012d8f001007387 */ /* 0x008fe80000100a00 */
[----:B------:R-:W-:Y:S04]  /*23610*/  STL.64 [R1+0x12c8], R242 ;  /* 0x0012c8f201007387 */ /* 0x000fe80000100a00 */
[----:B------:R-:W-:Y:S04]  /*23620*/  STL [R1+0x12e0], R242 ;  /* 0x0012e0f201007387 */ /* 0x000fe80000100800 */
[----:B------:R-:W3:Y:S04]  /*23630*/  LDL.LU R180, [R1+0xf0] ;  /* 0x0000f00001b47983 */ /* 0x000ee80000300800 */
[----:B------:R-:W3:Y:S04]  /*23640*/  LDL.LU R181, [R1+0xf4] ;  /* 0x0000f40001b57983 */ /* 0x000ee80000300800 */
[----:B------:R-:W3:Y:S04]  /*23650*/  LDL.LU R182, [R1+0xf8] ;  /* 0x0000f80001b67983 */ /* 0x000ee80000300800 */
[----:B------:R-:W-:Y:S04]  /*23660*/  STSM.16.M88.4 [R0], R228 ;  /* 0x000000e400007844 */ /* 0x000fe80000000200 */
[----:B------:R-:W3:Y:S01]  /*23670*/  LDL.LU R183, [R1+0xfc] ;  /* 0x0000fc0001b77983 */ /* 0x000ee20000300800 */
[----:B------:R-:W-:Y:S06]  /*23680*/  BAR.SYNC.DEFER_BLOCKING 0x0 ;  /* 0x0000000000007b1d */ /* 0x000fec0000010000 */
[----:B------:R-:W3:Y:S04]  /*23690*/  LDL.LU R184, [R1+0x1d0] ;  /* 0x0001d00001b87983 */ /* 0x000ee80000300800 */
[----:B------:R-:W3:Y:S04]  /*236a0*/  LDL.LU R185, [R1+0x1d4] ;  /* 0x0001d40001b97983 */ /* 0x000ee80000300800 */
[----:B------:R-:W3:Y:S04]  /*236b0*/  LDL.LU R186, [R1+0x1d8] ;  /* 0x0001d80001ba7983 */ /* 0x000ee80000300800 */
[----:B------:R-:W3:Y:S04]  /*236c0*/  LDL.LU R187, [R1+0x1dc] ;  /* 0x0001dc0001bb7983 */ /* 0x000ee80000300800 */
[----:B------:R-:W-:Y:S01]  /*236d0*/  LDS.128 R156, [R252] ;  /* 0x00000000fc9c7984 */ /* 0x000fe20000000c00 */
[----:B------:R-:W-:Y:S06]  /*236e0*/  BAR.SYNC.DEFER_BLOCKING 0x0 ;  /* 0x0000000000007b1d */ /* 0x000fec0000010000 */
[----:B-1----:R-:W3:Y:S04]  /*236f0*/  LDL.LU R248, [R1+0x1e0] ;  /* 0x0001e00001f87983 */ /* 0x002ee80000300800 */
[----:B------:R-:W3:Y:S04]  /*23700*/  LDL.LU R249, [R1+0x1e4] ;  /* 0x0001e40001f97983 */ /* 0x000ee80000300800 */
[----:B0-----:R-:W3:Y:S04]  /*23710*/  LDL.LU R250, [R1+0x1e8] ;  /* 0x0001e80001fa7983 */ /* 0x001ee80000300800 */
[----:B------:R-:W3:Y:S04]  /*23720*/  LDL.LU R251, [R1+0x1ec] ;  /* 0x0001ec0001fb7983 */ /* 0x000ee80000300800 */
[----:B------:R-:W-:Y:S01]  /*23730*/  STSM.16.M88.4 [R0], R232 ;  /* 0x000000e800007844 */ /* 0x000fe20000000200 */
[----:B------:R-:W-:Y:S06]  /*23740*/  BAR.SYNC.DEFER_BLOCKING 0x0 ;  /* 0x0000000000007b1d */ /* 0x000fec0000010000 */
[----:B------:R-:W3:Y:S04]  /*23750*/  LDL.LU R192, [R1+0x1f0] ;  /* 0x0001f00001c07983 */ /* 0x000ee80000300800 */
[----:B------:R-:W3:Y:S04]  /*23760*/  LDL.LU R193, [R1+0x1f4] ;  /* 0x0001f40001c17983 */ /* 0x000ee80000300800 */
[----:B------:R-:W3:Y:S04]  /*23770*/  LDL.LU R194, [R1+0x1f8] ;  /* 0x0001f80001c27983 */ /* 0x000ee80000300800 */
[----:B------:R-:W3:Y:S04]  /*23780*/  LDL.LU R195, [R1+0x1fc] ;  /* 0x0001fc0001c37983 */ /* 0x000ee80000300800 */
[----:B------:R-:W-:Y:S01]  /*23790*/  LDS.128 R160, [R252] ;  /* 0x00000000fca07984 */ /* 0x000fe20000000c00 */
[----:B------:R-:W-:Y:S06]  /*237a0*/  BAR.SYNC.DEFER_BLOCKING 0x0 ;  /* 0x0000000000007b1d */ /* 0x000fec0000010000 */
[----:B------:R-:W3:Y:S04]  /*237b0*/  LDL.LU R196, [R1+0x2e0] ;  /* 0x0002e00001c47983 */ /* 0x000ee80000300800 */
[----:B------:R-:W3:Y:S04]  /*237c0*/  LDL.LU R197, [R1+0x2e4] ;  /* 0x0002e40001c57983 */ /* 0x000ee80000300800 */
[----:B------:R-:W3:Y:S04]  /*237d0*/  LDL.LU R198, [R1+0x2e8] ;  /* 0x0002e80001c67983 */ /* 0x000ee80000300800 */
[----:B------:R-:W3:Y:S04]  /*237e0*/  LDL.LU R199, [R1+0x2ec] ;  /* 0x0002ec0001c77983 */ /* 0x000ee80000300800 */
[----:B------:R0:W-:Y:S01]  /*237f0*/  STSM.16.M88.4 [R0], R244 ;  /* 0x000000f400007844 */ /* 0x0001e20000000200 */
[----:B------:R-:W-:Y:S06]  /*23800*/  BAR.SYNC.DEFER_BLOCKING 0x0 ;  /* 0x0000000000007b1d */ /* 0x000fec0000010000 */
[----:B------:R-:W3:Y:S04]  /*23810*/  LDL.LU R200, [R1+0x2f0] ;  /* 0x0002f00001c87983 */ /* 0x000ee80000300800 */
[----:B------:R-:W3:Y:S01]  /*23820*/  LDL.LU R201, [R1+0x2f4] ;  /* 0x0002f40001c97983 */ /* 0x000ee20000300800 */
[----:B0-----:R-:W0:Y:S03]  /*23830*/  LDC R246, c[0x0][0x248] ;  /* 0x00009200fff67b82 */ /* 0x001e260000000800 */
[----:B------:R-:W3:Y:S04]  /*23840*/  LDL.LU R202, [R1+0x2f8] ;  /* 0x0002f80001ca7983 */ /* 0x000ee80000300800 */
[----:B------:R-:W3:Y:S01]  /*23850*/  LDL.LU R203, [R1+0x2fc] ;  /* 0x0002fc0001cb7983 */ /* 0x000ee20000300800 */
[----:B------:R-:W1:Y:S03]  /*23860*/  LDC R247, c[0x0][0x244] ;  /* 0x00009100fff77b82 */ /* 0x000e660000000800 */
[----:B------:R-:W-:Y:S05]  /*23870*/  LDS.128 R164, [R252] ;  /* 0x00000000fca47984 */ /* 0x000fea0000000c00 */
[----:B------:R-:W-:Y:S08]  /*23880*/  BAR.SYNC.DEFER_BLOCKING 0x0 ;  /* 0x0000000000007b1d */ /* 0x000ff00000010000 */
[----:B------:R-:W1:Y:S01]  /*23890*/  LDC.64 R244, c[0x0][0x220] ;  /* 0x00008800fff47b82 */ /* 0x000e620000000a00 */
[----:B--2---:R-:W-:Y:S07]  /*238a0*/  STSM.16.M88.4 [R0], R168 ;  /* 0x000000a800007844 */ /* 0x004fee0000000200 */
[----:B------:R-:W-:Y:S06]  /*238b0*/  BAR.SYNC.DEFER_BLOCKING 0x0 ;  /* 0x0000000000007b1d */ /* 0x000fec0000010000 */
[----:B------:R-:W-:Y:S02]  /*238c0*/  LDS.128 R168, [R252] ;  /* 0x00000000fca87984 */ /* 0x000fe40000000c00 */
[----:B------:R-:W-:Y:S06]  /*238d0*/  BAR.SYNC.DEFER_BLOCKING 0x0 ;  /* 0x0000000000007b1d */ /* 0x000fec0000010000 */
[----:B----4-:R-:W-:Y:S02]  /*238e0*/  STSM.16.M88.4 [R0], R172 ;  /* 0x000000ac00007844 */ /* 0x010fe40000000200 */
[----:B------:R-:W-:Y:S06]  /*238f0*/  BAR.SYNC.DEFER_BLOCKING 0x0 ;  /* 0x0000000000007b1d */ /* 0x000fec0000010000 */
[----:B------:R-:W-:Y:S02]  /*23900*/  LDS.128 R172, [R252] ;  /* 0x00000000fcac7984 */ /* 0x000fe40000000c00 */
[----:B------:R-:W-:Y:S06]  /*23910*/  BAR.SYNC.DEFER_BLOCKING 0x0 ;  /* 0x0000000000007b1d */ /* 0x000fec0000010000 */
[----:B------:R-:W-:Y:S02]  /*23920*/  STSM.16.M88.4 [R0], R176 ;  /* 0x000000b000007844 */ /* 0x000fe40000000200 */
[----:B------:R-:W-:Y:S06]  /*23930*/  BAR.SYNC.DEFER_BLOCKING 0x0 ;  /* 0x0000000000007b1d */ /* 0x000fec0000010000 */
[----:B------:R-:W-:Y:S02]  /*23940*/  LDS.128 R176, [R252] ;  /* 0x00000000fcb07984 */ /* 0x000fe40000000c00 */
[----:B------:R-:W-:Y:S06]  /*23950*/  BAR.SYNC.DEFER_BLOCKING 0x0 ;  /* 0x0000000000007b1d */ /* 0x000fec0000010000 */
[----:B---3--:R-:W-:Y:S02]  /*23960*/  STSM.16.M88.4 [R0], R180 ;  /* 0x000000b400007844 */ /* 0x008fe40000000200 */
[----:B------:R-:W-:Y:S06]  /*23970*/  BAR.SYNC.DEFER_BLOCKING 0x0 ;  /* 0x0000000000007b1d */ /* 0x000fec0000010000 */
[----:B------:R-:W-:Y:S02]  /*23980*/  LDS.128 R180, [R252] ;  /* 0x00000000fcb47984 */ /* 0x000fe40000000c00 */
[----:B------:R-:W-:Y:S06]  /*23990*/  BAR.SYNC.DEFER_BLOCKING 0x0 ;  /* 0x0000000000007b1d */ /* 0x000fec0000010000 */
[----:B------:R-:W-:Y:S02]  /*239a0*/  STSM.16.M88.4 [R0], R184 ;  /* 0x000000b800007844 */ /* 0x000fe40000000200 */
[----:B------:R-:W-:Y:S06]  /*239b0*/  BAR.SYNC.DEFER_BLOCKING 0x0 ;  /* 0x0000000000007b1d */ /* 0x000fec0000010000 */
[----:B------:R-:W-:Y:S02]  /*239c0*/  LDS.128 R184, [R252] ;  /* 0x00000000fcb87984 */ /* 0x000fe40000000c00 */
[----:B------:R-:W-:Y:S06]  /*239d0*/  BAR.SYNC.DEFER_BLOCKING 0x0 ;  /* 0x0000000000007b1d */ /* 0x000fec0000010000 */
[----:B------:R2:W-:Y:S02]  /*239e0*/  STSM.16.M88.4 [R0], R248 ;  /* 0x000000f800007844 */ /* 0x0005e40000000200 */
[----:B------:R-:W-:Y:S06]  /*239f0*/  BAR.SYNC.DEFER_BLOCKING 0x0 ;  /* 0x0000000000007b1d */ /* 0x000fec0000010000 */
[----:B--2---:R-:W2:Y:S04]  /*23a00*/  LDL.LU R248, [R1+0x3f0] ;  /* 0x0003f00001f87983 */ /* 0x004ea80000300800 */
[----:B------:R-:W2:Y:S04]  /*23a10*/  LDL.LU R249, [R1+0x3f4] ;  /* 0x0003f40001f97983 */ /* 0x000ea80000300800 */
[----:B------:R-:W2:Y:S04]  /*23a20*/  LDL.LU R250, [R1+0x3f8] ;  /* 0x0003f80001fa7983 */ /* 0x000ea80000300800 */
[----:B------:R-:W2:Y:S04]  /*23a30*/  LDL.LU R251, [R1+0x3fc] ;  /* 0x0003fc0001fb7983 */ /* 0x000ea80000300800 */
[----:B------:R-:W3:Y:S04]  /*23a40*/  LDL.LU R208, [R1+0x4f0] ;  /* 0x0004f00001d07983 */ /* 0x000ee80000300800 */
[----:B------:R-:W3:Y:S04]  /*23a50*/  LDL.LU R209, [R1+0x4f4] ;  /* 0x0004f40001d17983 */ /* 0x000ee80000300800 */
[----:B------:R-:W3:Y:S04]  /*23a60*/  LDL.LU R210, [R1+0x4f8] ;  /* 0x0004f80001d27983 */ /* 0x000ee80000300800 */
[----:B------:R-:W3:Y:S04]  /*23a70*/  LDL.LU R211, [R1+0x4fc] ;  /* 0x0004fc0001d37983 */ /* 0x000ee80000300800 */
[----:B------:R-:W-:Y:S01]  /*23a80*/  LDS.128 R188, [R252] ;  /* 0x00000000fcbc7984 */ /* 0x000fe20000000c00 */
[----:B------:R-:W-:Y:S06]  /*23a90*/  BAR.SYNC.DEFER_BLOCKING 0x0 ;  /* 0x0000000000007b1d */ /* 0x000fec0000010000 */
[----:B------:R-:W4:Y:S04]  /*23aa0*/  LDL.LU R212, [R1+0x500] ;  /* 0x0005000001d47983 */ /* 0x000f280000300800 */
[----:B------:R-:W4:Y:S04]  /*23ab0*/  LDL.LU R213, [R1+0x504] ;  /* 0x0005040001d57983 */ /* 0x000f280000300800 */
[----:B------:R-:W4:Y:S04]  /*23ac0*/  LDL.LU R214, [R1+0x508] ;  /* 0x0005080001d67983 */ /* 0x000f280000300800 */
[----:B------:R-:W4:Y:S04]  /*23ad0*/  LDL.LU R215, [R1+0x50c] ;  /* 0x00050c0001d77983 */ /* 0x000f280000300800 */
[----:B------:R-:W-:Y:S01]  /*23ae0*/  STSM.16.M88.4 [R0], R192 ;  /* 0x000000c000007844 */ /* 0x000fe20000000200 */
[----:B------:R-:W-:Y:S06]  /*23af0*/  BAR.SYNC.DEFER_BLOCKING 0x0 ;  /* 0x0000000000007b1d */ /* 0x000fec0000010000 */
[----:B------:R-:W4:Y:S04]  /*23b00*/  LDL.LU R224, [R1+0x510] ;  /* 0x0005100001e07983 */ /* 0x000f280000300800 */
[----:B------:R-:W4:Y:S04]  /*23b10*/  LDL.LU R225, [R1+0x514] ;  /* 0x0005140001e17983 */ /* 0x000f280000300800 */
[----:B------:R-:W4:Y:S04]  /*23b20*/  LDL.LU R226, [R1+0x518] ;  /* 0x0005180001e27983 */ /* 0x000f280000300800 */
[----:B------:R-:W4:Y:S04]  /*23b30*/  LDL.LU R227, [R1+0x51c] ;  /* 0x00051c0001e37983 */ /* 0x000f280000300800 */
        /* <DEDUP_REMOVED lines=8> */
[----:B------:R-:W-:Y:S02]  /*23bc0*/  LDS.128 R196, [R252] ;  /* 0x00000000fcc47984 */ /* 0x000fe40000000c00 */
[----:B------:R-:W-:Y:S06]  /*23bd0*/  BAR.SYNC.DEFER_BLOCKING 0x0 ;  /* 0x0000000000007b1d */ /* 0x000fec0000010000 */
[----:B------:R-:W-:Y:S02]  /*23be0*/  STSM.16.M88.4 [R0], R200 ;  /* 0x000000c800007844 */ /* 0x000fe40000000200 */
[----:B------:R-:W-:Y:S06]  /*23bf0*/  BAR.SYNC.DEFER_BLOCKING 0x0 ;  /* 0x0000000000007b1d */ /* 0x000fec0000010000 */
[----:B------:R-:W0:Y:S02]  /*23c00*/  LDS.128 R200, [R252] ;  /* 0x00000000fcc87984 */ /* 0x000e240000000c00 */
[----:B------:R-:W-:Y:S06]  /*23c10*/  BAR.SYNC.DEFER_BLOCKING 0x0 ;  /* 0x0000000000007b1d */ /* 0x000fec0000010000 */
[----:B0-----:R-:W-:Y:S04]  /*23c20*/  STL [R1+0x12b8], R203 ;  /* 0x0012b8cb01007387 */ /* 0x001fe80000100800 */
[----:B------:R-:W4:Y:S04]  /*23c30*/  LDL.LU R232, [R1+0x530] ;  /* 0x0005300001e87983 */ /* 0x000f280000300800 */
[----:B------:R-:W4:Y:S04]  /*23c40*/  LDL.LU R233, [R1+0x534] ;  /* 0x0005340001e97983 */ /* 0x000f280000300800 */
[----:B------:R-:W4:Y:S04]  /*23c50*/  LDL.LU R234, [R1+0x538] ;  /* 0x0005380001ea7983 */ /* 0x000f280000300800 */
[----:B------:R-:W4:Y:S04]  /*23c60*/  LDL.LU R235, [R1+0x53c] ;  /* 0x00053c0001eb7983 */ /* 0x000f280000300800 */
[----:B--2---:R0:W-:Y:S01]  /*23c70*/  STSM.16.M88.4 [R0], R248 ;  /* 0x000000f800007844 */ /* 0x0041e20000000200 */
[----:B------:R-:W-:Y:S06]  /*23c80*/  BAR.SYNC.DEFER_BLOCKING 0x0 ;  /* 0x0000000000007b1d */ /* 0x000fec0000010000 */
[----:B0-----:R-:W2:Y:S04]  /*23c90*/  LDL.LU R248, [R1+0x540] ;  /* 0x0005400001f87983 */ /* 0x001ea80000300800 */
[----:B------:R-:W2:Y:S04]  /*23ca0*/  LDL.LU R249, [R1+0x544] ;  /* 0x0005440001f97983 */ /* 0x000ea80000300800 */
[----:B------:R-:W2:Y:S04]  /*23cb0*/  LDL.LU R250, [R1+0x548] ;  /* 0x0005480001fa7983 */ /* 0x000ea80000300800 */
[----:B------:R-:W2:Y:S04]  /*23cc0*/  LDL.LU R251, [R1+0x54c] ;  /* 0x00054c0001fb7983 */ /* 0x000ea80000300800 */
[----:B------:R-:W0:Y:S01]  /*23cd0*/  LDS.128 R204, [R252] ;  /* 0x00000000fccc7984 */ /* 0x000e220000000c00 */
[----:B------:R-:W-:Y:S06]  /*23ce0*/  BAR.SYNC.DEFER_BLOCKING 0x0 ;  /* 0x0000000000007b1d */ /* 0x000fec0000010000 */
[----:B---3--:R-:W-:Y:S02]  /*23cf0*/  STSM.16.M88.4 [R0], R208 ;  /* 0x000000d000007844 */ /* 0x008fe40000000200 */
[----:B------:R-:W-:Y:S06]  /*23d00*/  BAR.SYNC.DEFER_BLOCKING 0x0 ;  /* 0x0000000000007b1d */ /* 0x000fec0000010000 */
[----:B------:R-:W3:Y:S02]  /*23d10*/  LDS.128 R208, [R252] ;  /* 0x00000000fcd07984 */ /* 0x000ee40000000c00 */
[----:B------:R-:W-:Y:S06]  /*23d20*/  BAR.SYNC.DEFER_BLOCKING 0x0 ;  /* 0x0000000000007b1d */ /* 0x000fec0000010000 */
[----:B----4-:R-:W-:Y:S02]  /*23d30*/  STSM.16.M88.4 [R0], R212 ;  /* 0x000000d400007844 */ /* 0x010fe40000000200 */
[----:B------:R-:W-:Y:S06]  /*23d40*/  BAR.SYNC.DEFER_BLOCKING 0x0 ;  /* 0x0000000000007b1d */ /* 0x000fec0000010000 */
[----:B------:R-:W-:Y:S02]  /*23d50*/  LDS.128 R212, [R252] ;  /* 0x00000000fcd47984 */ /* 0x000fe40000000c00 */
[----:B------:R-:W-:Y:S06]  /*23d60*/  BAR.SYNC.DEFER_BLOCKING 0x0 ;  /* 0x0000000000007b1d */ /* 0x000fec0000010000 */
[----:B------:R-:W-:Y:S02]  /*23d70*/  STSM.16.M88.4 [R0], R224 ;  /* 0x000000e000007844 */ /* 0x000fe40000000200 */
[----:B------:R-:W-:Y:S06]  /*23d80*/  BAR.SYNC.DEFER_BLOCKING 0x0 ;  /* 0x0000000000007b1d */ /* 0x000fec0000010000 */
[----:B------:R-:W4:Y:S02]  /*23d90*/  LDS.128 R224, [R252] ;  /* 0x00000000fce07984 */ /* 0x000f240000000c00 */
[----:B------:R-:W-:Y:S06]  /*23da0*/  BAR.SYNC.DEFER_BLOCKING 0x0 ;  /* 0x0000000000007b1d */ /* 0x000fec0000010000 */
[----:B------:R-:W-:Y:S02]  /*23db0*/  STSM.16.M88.4 [R0], R228 ;  /* 0x000000e400007844 */ /* 0x000fe40000000200 */
[----:B------:R-:W-:Y:S06]  /*23dc0*/  BAR.SYNC.DEFER_BLOCKING 0x0 ;  /* 0x0000000000007b1d */ /* 0x000fec0000010000 */
[----:B------:R-:W1:Y:S02]  /*23dd0*/  LDS.128 R228, [R252] ;  /* 0x00000000fce47984 */ /* 0x000e640000000c00 */
[----:B------:R-:W-:Y:S06]  /*23de0*/  BAR.SYNC.DEFER_BLOCKING 0x0 ;  /* 0x0000000000007b1d */ /* 0x000fec0000010000 */
[----:B------:R-:W-:Y:S02]  /*23df0*/  STSM.16.M88.4 [R0], R232 ;  /* 0x000000e800007844 */ /* 0x000fe40000000200 */
[----:B------:R-:W-:Y:S06]  /*23e00*/  BAR.SYNC.DEFER_BLOCKING 0x0 ;  /* 0x0000000000007b1d */ /* 0x000fec0000010000 */
[----:B0-----:R-:W-:Y:S04]  /*23e10*/  STL [R1+0x12bc], R207 ;  /* 0x0012bccf01007387 */ /* 0x001fe80000100800 */
[----:B---3--:R-:W-:Y:S04]  /*23e20*/  STL [R1+0x12b4], R211 ;  /* 0x0012b4d301007387 */ /* 0x008fe80000100800 */
[----:B----4-:R-:W-:Y:S04]  /*23e30*/  STL [R1+0x12b0], R224 ;  /* 0x0012b0e001007387 */ /* 0x010fe80000100800 */
[----:B------:R0:W-:Y:S04]  /*23e40*/  STL [R1+0x12a8], R225 ;  /* 0x0012a8e101007387 */ /* 0x0001e80000100800 */
[----:B------:R-:W3:Y:S01]  /*23e50*/  LDS.128 R232, [R252] ;  /* 0x00000000fce87984 */ /* 0x000ee20000000c00 */
[----:B------:R-:W-:Y:S08]  /*23e60*/  BAR.SYNC.DEFER_BLOCKING 0x0 ;  /* 0x0000000000007b1d */ /* 0x000ff00000010000 */
[----:B0-----:R-:W0:Y:S01]  /*23e70*/  LDC.64 R224, c[0x0][0x228] ;  /* 0x00008a00ffe07b82 */ /* 0x001e220000000a00 */
[----:B------:R-:W-:Y:S01]  /*23e80*/  IMAD.MOV.U32 R203, RZ, RZ, R3 ;  /* 0x000000ffffcb7224 */ /* 0x000fe200078e0003 */
[----:B------:R4:W-:Y:S04]  /*23e90*/  STL [R1+0x12a0], R226 ;  /* 0x0012a0e201007387 */ /* 0x0009e80000100800 */
[----:B------:R-:W-:Y:S01]  /*23ea0*/  STL [R1+0x1298], R227 ;  /* 0x001298e301007387 */ /* 0x000fe20000100800 */
[----:B----4-:R-:W-:-:S02]  /*23eb0*/  IMAD.MOV.U32 R226, RZ, RZ, R2 ;  /* 0x000000ffffe27224 */ /* 0x010fc400078e0002 */
[----:B------:R-:W4:Y:S01]  /*23ec0*/  LDC.64 R2, c[0x0][0x228] ;  /* 0x00008a00ff027b82 */ /* 0x000f220000000a00 */
[----:B-1----:R-:W-:Y:S04]  /*23ed0*/  STL [R1+0x12ac], R229 ;  /* 0x0012ace501007387 */ /* 0x002fe80000100800 */
[----:B------:R-:W-:Y:S04]  /*23ee0*/  STL [R1+0x12a4], R230 ;  /* 0x0012a4e601007387 */ /* 0x000fe80000100800 */
[----:B------:R1:W-:Y:S01]  /*23ef0*/  STL [R1+0x129c], R231 ;  /* 0x00129ce701007387 */ /* 0x0003e20000100800 */
[----:B0-----:R-:W-:-:S03]  /*23f00*/  IMAD.MOV.U32 R211, RZ, RZ, R225 ;  /* 0x000000ffffd37224 */ /* 0x001fc600078e00e1 */
[----:B--2---:R0:W-:Y:S01]  /*23f10*/  STSM.16.M88.4 [R0], R248 ;  /* 0x000000f800007844 */ /* 0x0041e20000000200 */
[----:B------:R-:W-:Y:S02]  /*23f20*/  IMAD.MOV.U32 R241, RZ, RZ, R224 ;  /* 0x000000fffff17224 */ /* 0x000fe400078e00e0 */
[----:B------:R-:W2:Y:S08]  /*23f30*/  LDC.64 R224, c[0x0][0x228] ;  /* 0x00008a00ffe07b82 */ /* 0x000eb00000000a00 */
[----:B------:R-:W-:Y:S01]  /*23f40*/  BAR.SYNC.DEFER_BLOCKING 0x0 ;  /* 0x0000000000007b1d */ /* 0x000fe20000010000 */
[----:B----4-:R-:W-:-:S07]  /*23f50*/  ISETP.GE.AND P2, PT, R220, R2, PT ;  /* 0x00000002dc00720c */ /* 0x010fce0003f46270 */
[----:B-1----:R-:W1:Y:S01]  /*23f60*/  LDC.64 R230, c[0x0][0x228] ;  /* 0x00008a00ffe67b82 */ /* 0x002e620000000a00 */
[----:B0-----:R-:W4:Y:S01]  /*23f70*/  LDL.LU R249, [R1+0x20] ;  /* 0x0000200001f97983 */ /* 0x001f220000300800 */
[----:B------:R-:W-:-:S05]  /*23f80*/  VIADD R0, R217, 0x7f ;  /* 0x0000007fd9007836 */ /* 0x000fca0000000000 */
[----:B------:R-:W-:Y:S01]  /*23f90*/  ISETP.GE.AND P0, PT, R0, R203, PT ;  /* 0x000000cb0000720c */ /* 0x000fe20003f06270 */
[----:B------:R-:W-:Y:S01]  /*23fa0*/  IMAD R0, R220, R216, RZ ;  /* 0x000000d8dc007224 */ /* 0x000fe200078e02ff */
[----:B------:R-:W-:-:S04]  /*23fb0*/  ISETP.LT.AND P2, PT, R217, R211, !P2 ;  /* 0x000000d3d900720c */ /* 0x000fc80005741270 */
[C---:B------:R-:W-:Y:S01]  /*23fc0*/  LEA R2, P3, R0.reuse, R218, 0x1 ;  /* 0x000000da00027211 */ /* 0x040fe200078608ff */
[----:B--2---:R-:W-:Y:S01]  /*23fd0*/  IMAD.MOV.U32 R203, RZ, RZ, R224 ;  /* 0x000000ffffcb7224 */ /* 0x004fe200078e00e0 */
[C---:B------:R-:W-:Y:S01]  /*23fe0*/  ISETP.GE.AND P1, PT, R217.reuse, R3, PT ;  /* 0x00000003d900720c */ /* 0x040fe20003f26270 */
[----:B------:R-:W-:Y:S01]  /*23ff0*/  IMAD R224, R217, R246, RZ ;  /* 0x000000f6d9e07224 */ /* 0x000fe200078e02ff */
[----:B------:R-:W-:Y:S01]  /*24000*/  LEA.HI.X.SX32 R3, R0, R219, 0x1, P3 ;  /* 0x000000db00037211 */ /* 0x000fe200018f0eff */
[----:B------:R-:W0:Y:S02]  /*24010*/  LDC R246, c[0x0][0x228] ;  /* 0x00008a00fff67b82 */ /* 0x000e240000000800 */
[----:B------:R-:W-:Y:S01]  /*24020*/  IMAD.WIDE R218, R224, 0x2, R2 ;  /* 0x00000002e0da7825 */ /* 0x000fe200078e0202 */
[----:B------:R-:W-:-:S04]  /*24030*/  PRMT R216, R221, 0x7632, R216 ;  /* 0x00007632ddd87816 */ /* 0x000fc800000000d8 */
[----:B------:R2:W-:Y:S04]  /*24040*/  @P2 STG.E.U16 desc[UR60][R218.64], R221 ;  /* 0x000000ddda002986 */ /* 0x0005e8000c10153c */
[----:B--2---:R-:W2:Y:S04]  /*24050*/  LDL.LU R221, [R1+0x12e4] ;  /* 0x0012e40001dd7983 */ /* 0x004ea80000300800 */
[----:B------:R-:W3:Y:S01]  /*24060*/  LDL.LU R251, [R1+0x10] ;  /* 0x0000100001fb7983 */ /* 0x000ee20000300800 */
[----:B------:R-:W-:Y:S01]  /*24070*/  IMAD R0, R247, 0x80, R0 ;  /* 0x00000080f7007824 */ /* 0x000fe200078e0200 */
[----:B------:R-:W-:Y:S01]  /*24080*/  ISETP.LT.AND P3, PT, R223, R203, !P1 ;  /* 0x000000cbdf00720c */ /* 0x000fe20004f61270 */
[----:B------:R-:W1:Y:S01]  /*24090*/  LDC R247, c[0x0][0x228] ;  /* 0x00008a00fff77b82 */ /* 0x000e620000000800 */
[----:B------:R-:W3:Y:S02]  /*240a0*/  LDL.LU R248, [R1] ;  /* 0x0000000001f87983 */ /* 0x000ee40000300800 */
[----:B------:R-:W-:-:S04]  /*240b0*/  LEA R218, P2, R0, R244, 0x1 ;  /* 0x000000f400da7211 */ /* 0x000fc800078408ff */
[----:B------:R-:W-:-:S03]  /*240c0*/  LEA.HI.X.SX32 R219, R0, R245, 0x1, P2 ;  /* 0x000000f500db7211 */ /* 0x000fc600010f0eff */
[----:B------:R-:W-:-:S05]  /*240d0*/  IMAD.WIDE R244, R224, 0x2, R218 ;  /* 0x00000002e0f47825 */ /* 0x000fca00078e02da */
[----:B------:R0:W-:Y:S02]  /*240e0*/  @P3 STG.E.U16 desc[UR60][R244.64], R216 ;  /* 0x000000d8f4003986 */ /* 0x0001e4000c10153c */
[----:B0-----:R-:W0:Y:S01]  /*240f0*/  LDC R216, c[0x0][0x244] ;  /* 0x00009100ffd87b82 */ /* 0x001e220000000800 */
[----:B------:R-:W-:-:S07]  /*24100*/  ISETP.LT.AND P3, PT, R223, R246, !P0 ;  /* 0x000000f6df00720c */ /* 0x000fce0004761270 */
[----:B------:R-:W0:Y:S08]  /*24110*/  LDC.64 R244, c[0x0][0x220] ;  /* 0x00008800fff47b82 */ /* 0x000e300000000a00 */
[----:B------:R-:W0:Y:S01]  /*24120*/  LDC R246, c[0x0][0x228] ;  /* 0x00008a00fff67b82 */ /* 0x000e220000000800 */
[----:B-1----:R-:W-:Y:S02]  /*24130*/  IMAD.MOV.U32 R211, RZ, RZ, R230 ;  /* 0x000000ffffd37224 */ /* 0x002fe400078e00e6 */
[----:B0-----:R-:W-:-:S03]  /*24140*/  IMAD R0, R216, 0x80, R0 ;  /* 0x00000080d8007824 */ /* 0x001fc600078e0200 */
[----:B------:R-:W-:Y:S02]  /*24150*/  ISETP.LT.AND P5, PT, R222, R211, !P1 ;  /* 0x000000d3de00720c */ /* 0x000fe40004fa1270 */
[----:B------:R-:W0:Y:S01]  /*24160*/  LDC R216, c[0x0][0x244] ;  /* 0x00009100ffd87b82 */ /* 0x000e220000000800 */
[----:B------:R-:W-:-:S04]  /*24170*/  LEA R244, P2, R0, R244, 0x1 ;  /* 0x000000f400f47211 */ /* 0x000fc800078408ff */
[----:B------:R-:W-:Y:S02]  /*24180*/  LEA.HI.X.SX32 R245, R0, R245, 0x1, P2 ;  /* 0x000000f500f57211 */ /* 0x000fe400010f0eff */
[----:B------:R-:W-:Y:S02]  /*24190*/  ISETP.LT.AND P4, PT, R220, R247, !P0 ;  /* 0x000000f7dc00720c */ /* 0x000fe40004781270 */
[----:B------:R-:W-:Y:S01]  /*241a0*/  ISETP.LT.AND P2, PT, R222, R246, !P0 ;  /* 0x000000f6de00720c */ /* 0x000fe20004741270 */
[----:B------:R-:W-:-:S04]  /*241b0*/  IMAD.WIDE R246, R224, 0x2, R244 ;  /* 0x00000002e0f67825 */ /* 0x000fc800078e02f4 */
[----:B------:R-:W-:Y:S02]  /*241c0*/  IMAD.MOV.U32 R203, RZ, RZ, R231 ;  /* 0x000000ffffcb7224 */ /* 0x000fe400078e00e7 */
[----:B------:R-:W1:Y:S01]  /*241d0*/  LDC.64 R230, c[0x0][0x228] ;  /* 0x00008a00ffe67b82 */ /* 0x000e620000000a00 */
[----:B0-----:R-:W-:-:S07]  /*241e0*/  IMAD R0, R216, 0x80, R0 ;  /* 0x00000080d8007824 */ /* 0x001fce00078e0200 */
[----:B------:R-:W2:Y:S01]  /*241f0*/  LDC R216, c[0x0][0x228] ;  /* 0x00008a00ffd87b82 */ /* 0x000ea20000000800 */
[----:B------:R-:W-:Y:S02]  /*24200*/  IMAD.MOV.U32 R207, RZ, RZ, R225 ;  /* 0x000000ffffcf7224 */ /* 0x000fe400078e00e1 */
[----:B-1----:R-:W-:Y:S01]  /*24210*/  IMAD.MOV.U32 R211, RZ, RZ, R231 ;  /* 0x000000ffffd37224 */ /* 0x002fe200078e00e7 */
[----:B----4-:R0:W-:Y:S04]  /*24220*/  @P5 STG.E.U16 desc[UR60][R246.64], R249 ;  /* 0x000000f9f6005986 */ /* 0x0101e8000c10153c */
[----:B0-----:R-:W0:Y:S02]  /*24230*/  LDC.64 R246, c[0x0][0x220] ;  /* 0x00008800fff67b82 */ /* 0x001e240000000a00 */
[----:B0-----:R-:W-:-:S04]  /*24240*/  LEA R246, P5, R0, R246, 0x1 ;  /* 0x000000f600f67211 */ /* 0x001fc800078a08ff */
[----:B------:R-:W-:Y:S02]  /*24250*/  LEA.HI.X.SX32 R247, R0, R247, 0x1, P5 ;  /* 0x000000f700f77211 */ /* 0x000fe400028f0eff */
[----:B------:R-:W-:Y:S02]  /*24260*/  PRMT R0, R249, 0x7632, R0 ;  /* 0x00007632f9007816 */ /* 0x000fe40000000000 */
[----:B------:R-:W4:Y:S01]  /*24270*/  LDL.LU R249, [R1+0x34] ;  /* 0x0000340001f97983 */ /* 0x000f220000300800 */
[C---:B--2---:R-:W-:Y:S01]  /*24280*/  ISETP.LT.AND P0, PT, R221.reuse, R216, !P0 ;  /* 0x000000d8dd00720c */ /* 0x044fe20004701270 */
[----:B------:R-:W-:Y:S02]  /*24290*/  IMAD.MOV.U32 R216, RZ, RZ, R230 ;  /* 0x000000ffffd87224 */ /* 0x000fe400078e00e6 */
[----:B------:R-:W0:Y:S03]  /*242a0*/  LDC.64 R230, c[0x0][0x228] ;  /* 0x00008a00ffe67b82 */ /* 0x000e260000000a00 */
[----:B------:R-:W-:-:S05]  /*242b0*/  ISETP.LT.AND P1, PT, R221, R216, !P1 ;  /* 0x000000d8dd00720c */ /* 0x000fca0004f21270 */
[----:B------:R-:W1:Y:S02]  /*242c0*/  LDC R216, c[0x0][0x248] ;  /* 0x00009200ffd87b82 */ /* 0x000e640000000800 */
[C---:B-1----:R-:W-:Y:S02]  /*242d0*/  IMAD.IADD R216, R224.reuse, 0x1, R216 ;  /* 0x00000001e0d87824 */ /* 0x042fe400078e02d8 */
[----:B------:R-:W-:-:S05]  /*242e0*/  IMAD.WIDE R224, R224, 0x2, R246 ;  /* 0x00000002e0e07825 */ /* 0x000fca00078e02f6 */
[----:B------:R1:W-:Y:S02]  /*242f0*/  @P1 STG.E.U16 desc[UR60][R224.64], R0 ;  /* 0x00000000e0001986 */ /* 0x0003e4000c10153c */
[----:B-1----:R-:W1:Y:S01]  /*24300*/  LDC R224, c[0x0][0x22c] ;  /* 0x00008b00ffe07b82 */ /* 0x002e620000000800 */
[----:B------:R-:W-:Y:S02]  /*24310*/  VIADD R0, R217, 0x1 ;  /* 0x00000001d9007836 */ /* 0x000fe40000000000 */
[----:B0-----:R-:W-:-:S03]  /*24320*/  IMAD.MOV.U32 R225, RZ, RZ, R230 ;  /* 0x000000ffffe17224 */ /* 0x001fc600078e00e6 */
[----:B-1----:R-:W-:-:S04]  /*24330*/  ISETP.GE.AND P1, PT, R0, R224, PT ;  /* 0x000000e00000720c */ /* 0x002fc80003f26270 */
[----:B------:R-:W-:Y:S01]  /*24340*/  ISETP.LT.AND P5, PT, R220, R225, !P1 ;  /* 0x000000e1dc00720c */ /* 0x000fe20004fa1270 */
[----:B------:R-:W-:Y:S02]  /*24350*/  IMAD.MOV.U32 R224, RZ, RZ, R231 ;  /* 0x000000ffffe07224 */ /* 0x000fe400078e00e7 */
[----:B------:R-:W-:Y:S01]  /*24360*/  IMAD.WIDE R230, R216, 0x2, R2 ;  /* 0x00000002d8e67825 */ /* 0x000fe200078e0202 */
[----:B---3--:R-:W-:-:S09]  /*24370*/  PRMT R0, R251, 0x7632, R0 ;  /* 0x00007632fb007816 */ /* 0x008fd20000000000 */
[----:B------:R0:W-:Y:S04]  /*24380*/  @P5 STG.E.U16 desc[UR60][R230.64], R251 ;  /* 0x000000fbe6005986 */ /* 0x0001e8000c10153c */
[----:B0-----:R-:W2:Y:S01]  /*24390*/  LDL.LU R251, [R1+0x24] ;  /* 0x0000240001fb7983 */ /* 0x001ea20000300800 */
[----:B------:R-:W0:Y:S02]  /*243a0*/  LDC.64 R230, c[0x0][0x228] ;  /* 0x00008a00ffe67b82 */ /* 0x000e240000000a00 */
[----:B0-----:R-:W-:-:S05]  /*243b0*/  IMAD.MOV.U32 R225, RZ, RZ, R230 ;  /* 0x000000ffffe17224 */ /* 0x001fca00078e00e6 */
[----:B------:R-:W-:Y:S01]  /*243c0*/  ISETP.LT.AND P5, PT, R223, R225, !P1 ;  /* 0x000000e1df00720c */ /* 0x000fe20004fa1270 */
[----:B------:R-:W-:Y:S02]  /*243d0*/  IMAD.MOV.U32 R229, RZ, RZ, R231 ;  /* 0x000000ffffe57224 */ /* 0x000fe400078e00e7 */
[----:B------:R-:W-:-:S10]  /*243e0*/  IMAD.WIDE R230, R216, 0x2, R218 ;  /* 0x00000002d8e67825 */ /* 0x000fd400078e02da */
[----:B------:R0:W-:Y:S02]  /*243f0*/  @P5 STG.E.U16 desc[UR60][R230.64], R0 ;  /* 0x00000000e6005986 */ /* 0x0001e4000c10153c */
[----:B0-----:R-:W0:Y:S02]  /*24400*/  LDC.64 R230, c[0x0][0x228] ;  /* 0x00008a00ffe67b82 */ /* 0x001e240000000a00 */
[----:B0-----:R-:W-:-:S05]  /*24410*/  IMAD.MOV.U32 R0, RZ, RZ, R230 ;  /* 0x000000ffff007224 */ /* 0x001fca00078e00e6 */
[----:B------:R-:W-:Y:S01]  /*24420*/  ISETP.LT.AND P5, PT, R222, R0, !P1 ;  /* 0x00000000de00720c */ /* 0x000fe20004fa1270 */
[----:B------:R-:W-:Y:S02]  /*24430*/  IMAD.MOV.U32 R225, RZ, RZ, R231 ;  /* 0x000000ffffe17224 */ /* 0x000fe400078e00e7 */
[----:B------:R-:W-:-:S10]  /*24440*/  IMAD.WIDE R230, R216, 0x2, R244 ;  /* 0x00000002d8e67825 */ /* 0x000fd400078e02f4 */
[----:B------:R0:W-:Y:S02]  /*24450*/  @P5 STG.E.U16 desc[UR60][R230.64], R248 ;  /* 0x000000f8e6005986 */ /* 0x0001e4000c10153c */
[----:B0-----:R-:W0:Y:S01]  /*24460*/  LDC.64 R230, c[0x0][0x228] ;  /* 0x00008a00ffe67b82 */ /* 0x001e220000000a00 */
[----:B------:R-:W-:Y:S01]  /*24470*/  PRMT R227, R248, 0x7632, R227 ;  /* 0x00007632f8e37816 */ /* 0x000fe200000000e3 */
[----:B------:R-:W-:Y:S01]  /*24480*/  IMAD.WIDE R242, R216, 0x2, R246 ;  /* 0x00000002d8f27825 */ /* 0x000fe200078e02f6 */
[----:B------:R-:W3:Y:S03]  /*24490*/  LDL.LU R248, [R1+0x14] ;  /* 0x0000140001f87983 */ /* 0x000ee60000300800 */
[----:B0-----:R-:W-:-:S05]  /*244a0*/  IMAD.MOV.U32 R0, RZ, RZ, R230 ;  /* 0x000000ffff007224 */ /* 0x001fca00078e00e6 */
[----:B------:R-:W-:Y:S02]  /*244b0*/  ISETP.LT.AND P1, PT, R221, R0, !P1 ;  /* 0x00000000dd00720c */ /* 0x000fe40004f21270 */
[----:B------:R-:W0:Y:S11]  /*244c0*/  LDC R0, c[0x0][0x248] ;  /* 0x00009200ff007b82 */ /* 0x000e360000000800 */
[----:B------:R1:W-:Y:S02]  /*244d0*/  @P1 STG.E.U16 desc[UR60][R242.64], R227 ;  /* 0x000000e3f2001986 */ /* 0x0003e4000c10153c */
[----:B-1----:R-:W1:Y:S08]  /*244e0*/  LDC R227, c[0x0][0x22c] ;  /* 0x00008b00ffe37b82 */ /* 0x002e700000000800 */
[----:B------:R-:W4:Y:S01]  /*244f0*/  LDC.64 R242, c[0x0][0x228] ;  /* 0x00008a00fff27b82 */ /* 0x000f220000000a00 */
[----:B0-----:R-:W-:-:S02]  /*24500*/  IMAD.IADD R0, R216, 0x1, R0 ;  /* 0x00000001d8007824 */ /* 0x001fc400078e0200 */
[----:B------:R-:W-:-:S05]  /*24510*/  VIADD R216, R217, 0x2 ;  /* 0x00000002d9d87836 */ /* 0x000fca0000000000 */
[----:B-1----:R-:W-:Y:S01]  /*24520*/  ISETP.GE.AND P1, PT, R216, R227, PT ;  /* 0x000000e3d800720c */ /* 0x002fe20003f26270 */
[----:B----4-:R-:W-:-:S05]  /*24530*/  IMAD.MOV.U32 R227, RZ, RZ, R242 ;  /* 0x000000ffffe37224 */ /* 0x010fca00078e00f2 */
[----:B------:R-:W-:Y:S02]  /*24540*/  ISETP.LT.AND P6, PT, R220, R227, !P1 ;  /* 0x000000e3dc00720c */ /* 0x000fe40004fc1270 */
[----:B------:R-:W-:Y:S01]  /*24550*/  ISETP.LT.AND P5, PT, R221, R226, !P1 ;  /* 0x000000e2dd00720c */ /* 0x000fe20004fa1270 */
[----:B------:R-:W-:Y:S02]  /*24560*/  IMAD.MOV.U32 R226, RZ, RZ, R243 ;  /* 0x000000ffffe27224 */ /* 0x000fe400078e00f3 */
[----:B------:R-:W-:-:S08]  /*24570*/  IMAD.WIDE R242, R0, 0x2, R2 ;  /* 0x0000000200f27825 */ /* 0x000fd000078e0202 */
[----:B------:R0:W-:Y:S02]  /*24580*/  @P6 STG.E.U16 desc[UR60][R242.64], R249 ;  /* 0x000000f9f2006986 */ /* 0x0001e4000c10153c */
[----:B0-----:R-:W0:Y:S01]  /*24590*/  LDC.64 R242, c[0x0][0x228] ;  /* 0x00008a00fff27b82 */ /* 0x001e220000000a00 */
[----:B------:R-:W-:Y:S01]  /*245a0*/  IMAD.MOV.U32 R230, RZ, RZ, R231 ;  /* 0x000000ffffe67224 */ /* 0x000fe200078e00e7 */
[----:B------:R-:W-:Y:S02]  /*245b0*/  PRMT R216, R249, 0x7632, R216 ;  /* 0x00007632f9d87816 */ /* 0x000fe400000000d8 */
[----:B------:R-:W4:Y:S01]  /*245c0*/  LDL.LU R249, [R1+0x4] ;  /* 0x0000040001f97983 */ /* 0x000f220000300800 */
        /* <DEDUP_REMOVED lines=8> */
[----:B------:R-:W-:Y:S01]  /*24650*/  IMAD.MOV.U32 R227, RZ, RZ, R243 ;  /* 0x000000ffffe37224 */ /* 0x000fe200078e00f3 */
[----:B------:R-:W0:Y:S01]  /*24660*/  LDC R216, c[0x0][0x248] ;  /* 0x00009200ffd87b82 */ /* 0x000e220000000800 */
[----:B------:R-:W-:-:S10]  /*24670*/  IMAD.WIDE R242, R0, 0x2, R244 ;  /* 0x0000000200f27825 */ /* 0x000fd400078e02f4 */
[----:B--2---:R1:W-:Y:S04]  /*24680*/  @P1 STG.E.U16 desc[UR60][R242.64], R251 ;  /* 0x000000fbf2001986 */ /* 0x0043e8000c10153c */
[----:B-1----:R-:W2:Y:S01]  /*24690*/  LDL.LU R242, [R1+0x12e0] ;  /* 0x0012e00001f27983 */ /* 0x002ea20000300800 */
[C---:B0-----:R-:W-:Y:S01]  /*246a0*/  IMAD.IADD R216, R0.reuse, 0x1, R216 ;  /* 0x0000000100d87824 */ /* 0x041fe200078e02d8 */
[----:B--2---:R-:W-:Y:S01]  /*246b0*/  PRMT R242, R251, 0x7632, R242 ;  /* 0x00007632fbf27816 */ /* 0x004fe200000000f2 */
[----:B------:R-:W-:-:S05]  /*246c0*/  IMAD.WIDE R250, R0, 0x2, R246 ;  /* 0x0000000200fa7825 */ /* 0x000fca00078e02f6 */
[----:B------:R0:W-:Y:S04]  /*246d0*/  @P5 STG.E.U16 desc[UR60][R250.64], R242 ;  /* 0x000000f2fa005986 */ /* 0x0001e8000c10153c */
[----:B0-----:R-:W2:Y:S01]  /*246e0*/  LDL.LU R250, [R1+0x38] ;  /* 0x0000380001fa7983 */ /* 0x001ea20000300800 */
[----:B------:R-:W0:Y:S01]  /*246f0*/  LDC R242, c[0x0][0x22c] ;  /* 0x00008b00fff27b82 */ /* 0x000e220000000800 */
[----:B------:R-:W-:Y:S02]  /*24700*/  VIADD R0, R217, 0x3 ;  /* 0x00000003d9007836 */ /* 0x000fe40000000000 */
[----:B------:R-:W2:Y:S03]  /*24710*/  LDL.LU R251, [R1+0x28] ;  /* 0x0000280001fb7983 */ /* 0x000ea60000300800 */
[----:B0-----:R-:W-:-:S02]  /*24720*/  ISETP.GE.AND P1, PT, R0, R242, PT ;  /* 0x000000f20000720c */ /* 0x001fc40003f26270 */
[----:B------:R-:W0:Y:S02]  /*24730*/  LDC R0, c[0x0][0x228] ;  /* 0x00008a00ff007b82 */ /* 0x000e240000000800 */
[----:B------:R-:W-:Y:S01]  /*24740*/  ISETP.LT.AND P5, PT, R220, R241, !P1 ;  /* 0x000000f1dc00720c */ /* 0x000fe20004fa1270 */
[----:B------:R-:W-:Y:S01]  /*24750*/  IMAD.WIDE R242, R216, 0x2, R2 ;  /* 0x00000002d8f27825 */ /* 0x000fe200078e0202 */
[----:B----4-:R-:W-:-:S04]  /*24760*/  PRMT R240, R249, 0x7632, R240 ;  /* 0x00007632f9f07816 */ /* 0x010fc800000000f0 */
[----:B------:R-:W1:Y:S07]  /*24770*/  LDC R241, c[0x0][0x248] ;  /* 0x00009200fff17b82 */ /* 0x000e6e0000000800 */
[----:B---3--:R3:W-:Y:S01]  /*24780*/  @P5 STG.E.U16 desc[UR60][R242.64], R248 ;  /* 0x000000f8f2005986 */ /* 0x0087e2000c10153c */
[----:B0-----:R-:W-:Y:S02]  /*24790*/  ISETP.LT.AND P5, PT, R223, R0, !P1 ;  /* 0x00000000df00720c */ /* 0x001fe40004fa1270 */
[----:B------:R-:W-:Y:S01]  /*247a0*/  PRMT R0, R248, 0x7632, R0 ;  /* 0x00007632f8007816 */ /* 0x000fe20000000000 */
[C---:B---3--:R-:W-:Y:S01]  /*247b0*/  IMAD.WIDE R242, R216.reuse, 0x2, R218 ;  /* 0x00000002d8f27825 */ /* 0x048fe200078e02da */
[----:B------:R-:W3:Y:S09]  /*247c0*/  LDL.LU R248, [R1+0x18] ;  /* 0x0000180001f87983 */ /* 0x000ef20000300800 */
[----:B------:R0:W-:Y:S02]  /*247d0*/  @P5 STG.E.U16 desc[UR60][R242.64], R0 ;  /* 0x00000000f2005986 */ /* 0x0001e4000c10153c */
[----:B0-----:R-:W0:Y:S01]  /*247e0*/  LDC R0, c[0x0][0x228] ;  /* 0x00008a00ff007b82 */ /* 0x001e220000000800 */
[----:B------:R-:W-:Y:S01]  /*247f0*/  IMAD.WIDE R242, R216, 0x2, R244 ;  /* 0x00000002d8f27825 */ /* 0x000fe200078e02f4 */
[----:B0-----:R-:W-:-:S06]  /*24800*/  ISETP.LT.AND P5, PT, R222, R0, !P1 ;  /* 0x00000000de00720c */ /* 0x001fcc0004fa1270 */
[----:B------:R-:W0:Y:S07]  /*24810*/  LDC R0, c[0x0][0x228] ;  /* 0x00008a00ff007b82 */ /* 0x000e2e0000000800 */
[----:B------:R4:W-:Y:S04]  /*24820*/  @P5 STG.E.U16 desc[UR60][R242.64], R249 ;  /* 0x000000f9f2005986 */ /* 0x0009e8000c10153c */
[----:B----4-:R-:W4:Y:S01]  /*24830*/  LDL.LU R249, [R1+0x8] ;  /* 0x0000080001f97983 */ /* 0x010f220000300800 */
[----:B0-----:R-:W-:Y:S01]  /*24840*/  ISETP.LT.AND P1, PT, R221, R0, !P1 ;  /* 0x00000000dd00720c */ /* 0x001fe20004f21270 */
[----:B------:R-:W-:-:S04]  /*24850*/  IMAD.WIDE R242, R216, 0x2, R246 ;  /* 0x00000002d8f27825 */ /* 0x000fc800078e02f6 */
[----:B-1----:R-:W-:Y:S02]  /*24860*/  IMAD.IADD R0, R216, 0x1, R241 ;  /* 0x00000001d8007824 */ /* 0x002fe400078e02f1 */
[----:B------:R-:W0:Y:S06]  /*24870*/  LDC R241, c[0x0][0x22c] ;  /* 0x00008b00fff17b82 */ /* 0x000e2c0000000800 */
[----:B------:R1:W-:Y:S02]  /*24880*/  @P1 STG.E.U16 desc[UR60][R242.64], R240 ;  /* 0x000000f0f2001986 */ /* 0x0003e4000c10153c */
[----:B-1----:R-:W1:Y:S01]  /*24890*/  LDC R240, c[0x0][0x228] ;  /* 0x00008a00fff07b82 */ /* 0x002e620000000800 */
[----:B------:R-:W-:-:S05]  /*248a0*/  VIADD R216, R217, 0x4 ;  /* 0x00000004d9d87836 */ /* 0x000fca0000000000 */
[----:B0-----:R-:W-:Y:S02]  /*248b0*/  ISETP.GE.AND P1, PT, R216, R241, PT ;  /* 0x000000f1d800720c */ /* 0x001fe40003f26270 */
[----:B------:R-:W0:Y:S02]  /*248c0*/  LDC R216, c[0x0][0x228] ;  /* 0x00008a00ffd87b82 */ /* 0x000e240000000800 */
[----:B-1----:R-:W-:Y:S01]  /*248d0*/  ISETP.LT.AND P5, PT, R220, R240, !P1 ;  /* 0x000000f0dc00720c */ /* 0x002fe20004fa1270 */
[----:B------:R-:W-:-:S04]  /*248e0*/  IMAD.WIDE R240, R0, 0x2, R2 ;  /* 0x0000000200f07825 */ /* 0x000fc800078e0202 */
[----:B------:R-:W-:-:S08]  /*248f0*/  IMAD.WIDE R242, R0, 0x2, R218 ;  /* 0x0000000200f27825 */ /* 0x000fd000078e02da */
[----:B--2---:R1:W-:Y:S02]  /*24900*/  @P5 STG.E.U16 desc[UR60][R240.64], R250 ;  /* 0x000000faf0005986 */ /* 0x0043e4000c10153c */
[----:B-1----:R-:W1:Y:S08]  /*24910*/  LDC R241, c[0x0][0x228] ;  /* 0x00008a00fff17b82 */ /* 0x002e700000000800 */
[----:B------:R-:W2:Y:S01]  /*24920*/  LDC R240, c[0x0][0x228] ;  /* 0x00008a00fff07b82 */ /* 0x000ea20000000800 */
[----:B0-----:R-:W-:-:S02]  /*24930*/  ISETP.LT.AND P5, PT, R222, R216, !P1 ;  /* 0x000000d8de00720c */ /* 0x001fc40004fa1270 */
[----:B------:R-:W-:Y:S02]  /*24940*/  PRMT R216, R250, 0x7632, R216 ;  /* 0x00007632fad87816 */ /* 0x000fe400000000d8 */
[----:B------:R-:W4:Y:S01]  /*24950*/  LDL.LU R250, [R1+0x3c] ;  /* 0x00003c0001fa7983 */ /* 0x000f220000300800 */
[----:B-1----:R-:W-:Y:S02]  /*24960*/  ISETP.LT.AND P6, PT, R223, R241, !P1 ;  /* 0x000000f1df00720c */ /* 0x002fe40004fc1270 */
[----:B--2---:R-:W-:Y:S01]  /*24970*/  ISETP.LT.AND P1, PT, R221, R240, !P1 ;  /* 0x000000f0dd00720c */ /* 0x004fe20004f21270 */
[----:B------:R-:W-:-:S10]  /*24980*/  IMAD.WIDE R240, R0, 0x2, R244 ;  /* 0x0000000200f07825 */ /* 0x000fd400078e02f4 */
[----:B------:R0:W-:Y:S04]  /*24990*/  @P6 STG.E.U16 desc[UR60][R242.64], R216 ;  /* 0x000000d8f2006986 */ /* 0x0001e8000c10153c */
[----:B------:R1:W-:Y:S01]  /*249a0*/  @P5 STG.E.U16 desc[UR60][R240.64], R251 ;  /* 0x000000fbf0005986 */ /* 0x0003e2000c10153c */
[----:B0-----:R-:W-:Y:S01]  /*249b0*/  PRMT R216, R251, 0x7632, R216 ;  /* 0x00007632fbd87816 */ /* 0x001fe200000000d8 */
[----:B------:R-:W0:Y:S02]  /*249c0*/  LDC R243, c[0x0][0x22c] ;  /* 0x00008b00fff37b82 */ /* 0x000e240000000800 */
[----:B-1----:R-:W2:Y:S01]  /*249d0*/  LDL.LU R251, [R1+0x2c] ;  /* 0x00002c0001fb7983 */ /* 0x002ea20000300800 */
[----:B------:R-:W-:-:S05]  /*249e0*/  IMAD.WIDE R240, R0, 0x2, R246 ;  /* 0x0000000200f07825 */ /* 0x000fca00078e02f6 */
[----:B------:R-:W1:Y:S01]  /*249f0*/  LDC R242, c[0x0][0x248] ;  /* 0x00009200fff27b82 */ /* 0x000e620000000800 */
[----:B------:R3:W-:Y:S07]  /*24a00*/  @P1 STG.E.U16 desc[UR60][R240.64], R216 ;  /* 0x000000d8f0001986 */ /* 0x0007ee000c10153c */
[----:B---3--:R-:W3:Y:S01]  /*24a10*/  LDC R240, c[0x0][0x228] ;  /* 0x00008a00fff07b82 */ /* 0x008ee20000000800 */
[----:B------:R-:W-:-:S05]  /*24a20*/  VIADD R216, R217, 0x5 ;  /* 0x00000005d9d87836 */ /* 0x000fca0000000000 */
[----:B0-----:R-:W-:Y:S02]  /*24a30*/  ISETP.GE.AND P1, PT, R216, R243, PT ;  /* 0x000000f3d800720c */ /* 0x001fe40003f26270 */
[----:B------:R-:W0:Y:S08]  /*24a40*/  LDC R216, c[0x0][0x228] ;  /* 0x00008a00ffd87b82 */ /* 0x000e300000000800 */
[----:B------:R-:W0:Y:S01]  /*24a50*/  LDC R241, c[0x0][0x228] ;  /* 0x00008a00fff17b82 */ /* 0x000e220000000800 */
[----:B-1----:R-:W-:Y:S01]  /*24a60*/  IMAD.IADD R0, R0, 0x1, R242 ;  /* 0x0000000100007824 */ /* 0x002fe200078e02f2 */
[----:B---3--:R-:W-:-:S06]  /*24a70*/  ISETP.LT.AND P5, PT, R220, R240, !P1 ;  /* 0x000000f0dc00720c */ /* 0x008fcc0004fa1270 */
[----:B------:R-:W1:Y:S01]  /*24a80*/  LDC R240, c[0x0][0x228] ;  /* 0x00008a00fff07b82 */ /* 0x000e620000000800 */
[----:B------:R-:W-:-:S06]  /*24a90*/  IMAD.WIDE R242, R0, 0x2, R2 ;  /* 0x0000000200f27825 */ /* 0x000fcc00078e0202 */
[----:B------:R3:W-:Y:S01]  /*24aa0*/  @P5 STG.E.U16 desc[UR60][R242.64], R248 ;  /* 0x000000f8f2005986 */ /* 0x0007e2000c10153c */
[----:B0-----:R-:W-:Y:S02]  /*24ab0*/  ISETP.LT.AND P5, PT, R222, R216, !P1 ;  /* 0x000000d8de00720c */ /* 0x001fe40004fa1270 */
[----:B------:R-:W-:Y:S02]  /*24ac0*/  PRMT R216, R248, 0x7632, R216 ;  /* 0x00007632f8d87816 */ /* 0x000fe400000000d8 */
[----:B------:R-:W-:Y:S01]  /*24ad0*/  ISETP.LT.AND P6, PT, R223, R241, !P1 ;  /* 0x000000f1df00720c */ /* 0x000fe20004fc1270 */
[----:B---3--:R-:W3:Y:S01]  /*24ae0*/  LDL.LU R248, [R1+0x1c] ;  /* 0x00001c0001f87983 */ /* 0x008ee20000300800 */
[----:B------:R-:W-:Y:S01]  /*24af0*/  IMAD.WIDE R242, R0, 0x2, R218 ;  /* 0x0000000200f27825 */ /* 0x000fe200078e02da */
[----:B-1----:R-:W-:-:S03]  /*24b00*/  ISETP.LT.AND P1, PT, R221, R240, !P1 ;  /* 0x000000f0dd00720c */ /* 0x002fc60004f21270 */
[----:B------:R-:W-:-:S07]  /*24b10*/  IMAD.WIDE R240, R0, 0x2, R244 ;  /* 0x0000000200f07825 */ /* 0x000fce00078e02f4 */
[----:B------:R0:W-:Y:S04]  /*24b20*/  @P6 STG.E.U16 desc[UR60][R242.64], R216 ;  /* 0x000000d8f2006986 */ /* 0x0001e8000c10153c */
[----:B----4-:R1:W-:Y:S01]  /*24b30*/  @P5 STG.E.U16 desc[UR60][R240.64], R249 ;  /* 0x000000f9f0005986 */ /* 0x0103e2000c10153c */
[----:B0-----:R-:W-:Y:S01]  /*24b40*/  PRMT R216, R249, 0x7632, R216 ;  /* 0x00007632f9d87816 */ /* 0x001fe200000000d8 */
[----:B------:R-:W0:Y:S02]  /*24b50*/  LDC R243, c[0x0][0x22c] ;  /* 0x00008b00fff37b82 */ /* 0x000e240000000800 */
[----:B-1----:R-:W4:Y:S01]  /*24b60*/  LDL.LU R249, [R1+0xc] ;  /* 0x00000c0001f97983 */ /* 0x002f220000300800 */
[----:B------:R-:W-:-:S05]  /*24b70*/  IMAD.WIDE R240, R0, 0x2, R246 ;  /* 0x0000000200f07825 */ /* 0x000fca00078e02f6 */
[----:B------:R-:W1:Y:S01]  /*24b80*/  LDC R242, c[0x0][0x228] ;  /* 0x00008a00fff27b82 */ /* 0x000e620000000800 */
[----:B------:R0:W-:Y:S07]  /*24b90*/  @P1 STG.E.U16 desc[UR60][R240.64], R216 ;  /* 0x000000d8f0001986 */ /* 0x0001ee000c10153c */
[----:B0-----:R-:W0:Y:S01]  /*24ba0*/  LDC R241, c[0x0][0x248] ;  /* 0x00009200fff17b82 */ /* 0x001e220000000800 */
[----:B------:R-:W-:-:S07]  /*24bb0*/  VIADD R216, R217, 0x6 ;  /* 0x00000006d9d87836 */ /* 0x000fce0000000000 */
[----:B------:R-:W0:Y:S01]  /*24bc0*/  LDC R240, c[0x0][0x228] ;  /* 0x00008a00fff07b82 */ /* 0x000e220000000800 */
[----:B------:R-:W-:-:S07]  /*24bd0*/  ISETP.GE.AND P1, PT, R216, R243, PT ;  /* 0x000000f3d800720c */ /* 0x000fce0003f26270 */
[----:B------:R-:W0:Y:S01]  /*24be0*/  LDC R216, c[0x0][0x228] ;  /* 0x00008a00ffd87b82 */ /* 0x000e220000000800 */
[----:B-1----:R-:W-:-:S07]  /*24bf0*/  ISETP.LT.AND P5, PT, R220, R242, !P1 ;  /* 0x000000f2dc00720c */ /* 0x002fce0004fa1270 */
[----:B------:R-:W1:Y:S01]  /*24c00*/  LDC R242, c[0x0][0x228] ;  /* 0x00008a00fff27b82 */ /* 0x000e620000000800 */
[----:B0-----:R-:W-:Y:S01]  /*24c10*/  IMAD.IADD R0, R0, 0x1, R241 ;  /* 0x0000000100007824 */ /* 0x001fe200078e02f1 */
[----:B------:R-:W-:-:S03]  /*24c20*/  ISETP.LT.AND P6, PT, R223, R240, !P1 ;  /* 0x000000f0df00720c */ /* 0x000fc60004fc1270 */
[----:B------:R-:W-:-:S05]  /*24c30*/  IMAD.WIDE R240, R0, 0x2, R2 ;  /* 0x0000000200f07825 */ /* 0x000fca00078e0202 */
[----:B------:R0:W-:Y:S01]  /*24c40*/  @P5 STG.E.U16 desc[UR60][R240.64], R250 ;  /* 0x000000faf0005986 */ /* 0x0001e2000c10153c */
[----:B------:R-:W-:Y:S02]  /*24c50*/  ISETP.LT.AND P5, PT, R222, R216, !P1 ;  /* 0x000000d8de00720c */ /* 0x000fe40004fa1270 */
[----:B-1----:R-:W-:Y:S01]  /*24c60*/  ISETP.LT.AND P1, PT, R221, R242, !P1 ;  /* 0x000000f2dd00720c */ /* 0x002fe20004f21270 */
[----:B------:R-:W-:Y:S01]  /*24c70*/  IMAD.WIDE R242, R0, 0x2, R244 ;  /* 0x0000000200f27825 */ /* 0x000fe200078e02f4 */
[----:B------:R-:W-:-:S03]  /*24c80*/  PRMT R216, R250, 0x7632, R216 ;  /* 0x00007632fad87816 */ /* 0x000fc600000000d8 */
[C---:B0-----:R-:W-:Y:S01]  /*24c90*/  IMAD.WIDE R240, R0.reuse, 0x2, R218 ;  /* 0x0000000200f07825 */ /* 0x041fe200078e02da */
[----:B------:R-:W0:Y:S04]  /*24ca0*/  LDC R250, c[0x0][0x248] ;  /* 0x00009200fffa7b82 */ /* 0x000e280000000800 */
[----:B------:R1:W-:Y:S04]  /*24cb0*/  @P6 STG.E.U16 desc[UR60][R240.64], R216 ;  /* 0x000000d8f0006986 */ /* 0x0003e8000c10153c */
[----:B-1----:R-:W4:Y:S04]  /*24cc0*/  LDL.LU.64 R240, [R1+0x12d8] ;  /* 0x0012d80001f07983 */ /* 0x002f280000300a00 */
[----:B--2---:R1:W-:Y:S01]  /*24cd0*/  @P5 STG.E.U16 desc[UR60][R242.64], R251 ;  /* 0x000000fbf2005986 */ /* 0x0043e2000c10153c */
[----:B------:R-:W-:Y:S01]  /*24ce0*/  PRMT R216, R251, 0x7632, R216 ;  /* 0x00007632fbd87816 */ /* 0x000fe200000000d8 */
[----:B-1----:R-:W-:Y:S01]  /*24cf0*/  IMAD.WIDE R242, R0, 0x2, R246 ;  /* 0x0000000200f27825 */ /* 0x002fe200078e02f6 */
[----:B------:R-:W1:Y:S04]  /*24d00*/  LDC R251, c[0x0][0x22c] ;  /* 0x00008b00fffb7b82 */ /* 0x000e680000000800 */
[----:B------:R2:W-:Y:S04]  /*24d10*/  @P1 STG.E.U16 desc[UR60][R242.64], R216 ;  /* 0x000000d8f2001986 */ /* 0x0005e8000c10153c */
[----:B--2---:R-:W2:Y:S01]  /*24d20*/  LDC R242, c[0x0][0x228] ;  /* 0x00008a00fff27b82 */ /* 0x004ea20000000800 */
[----:B------:R-:W-:-:S07]  /*24d30*/  VIADD R216, R217, 0x7 ;  /* 0x00000007d9d87836 */ /* 0x000fce0000000000 */
[----:B------:R-:W0:Y:S01]  /*24d40*/  LDC R243, c[0x0][0x228] ;  /* 0x00008a00fff37b82 */ /* 0x000e220000000800 */
[----:B-1----:R-:W-:-:S04]  /*24d50*/  ISETP.GE.AND P1, PT, R216, R251, PT ;  /* 0x000000fbd800720c */ /* 0x002fc80003f26270 */
[----:B--2---:R-:W-:-:S03]  /*24d60*/  ISETP.LT.AND P5, PT, R220, R242, !P1 ;  /* 0x000000f2dc00720c */ /* 0x004fc60004fa1270 */
[----:B------:R-:W1:Y:S01]  /*24d70*/  LDC R242, c[0x0][0x228] ;  /* 0x00008a00fff27b82 */ /* 0x000e620000000800 */
[----:B0-----:R-:W-:-:S04]  /*24d80*/  IMAD.IADD R0, R0, 0x1, R250 ;  /* 0x0000000100007824 */ /* 0x001fc800078e02fa */
[----:B------:R-:W-:Y:S01]  /*24d90*/  IMAD.WIDE R250, R0, 0x2, R2 ;  /* 0x0000000200fa7825 */ /* 0x000fe200078e0202 */
[----:B------:R-:W-:Y:S02]  /*24da0*/  ISETP.LT.AND P6, PT, R223, R243, !P1 ;  /* 0x000000f3df00720c */ /* 0x000fe40004fc1270 */
[----:B------:R-:W0:Y:S02]  /*24db0*/  LDC R243, c[0x0][0x228] ;  /* 0x00008a00fff37b82 */ /* 0x000e240000000800 */
[----:B---3--:R2:W-:Y:S01]  /*24dc0*/  @P5 STG.E.U16 desc[UR60][R250.64], R248 ;  /* 0x000000f8fa005986 */ /* 0x0085e2000c10153c */
[----:B------:R-:W-:Y:S02]  /*24dd0*/  PRMT R216, R248, 0x7632, R216 ;  /* 0x00007632f8d87816 */ /* 0x000fe400000000d8 */
[----:B-1----:R-:W-:-:S03]  /*24de0*/  ISETP.LT.AND P5, PT, R222, R242, !P1 ;  /* 0x000000f2de00720c */ /* 0x002fc60004fa1270 */
[----:B------:R-:W1:Y:S01]  /*24df0*/  LDC R242, c[0x0][0x22c] ;  /* 0x00008b00fff27b82 */ /* 0x000e620000000800 */
[----:B--2---:R-:W-:-:S05]  /*24e00*/  IMAD.WIDE R250, R0, 0x2, R218 ;  /* 0x0000000200fa7825 */ /* 0x004fca00078e02da */
[----:B------:R2:W-:Y:S02]  /*24e10*/  @P6 STG.E.U16 desc[UR60][R250.64], R216 ;  /* 0x000000d8fa006986 */ /* 0x0005e4000c10153c */
[----:B--2---:R-:W-:-:S05]  /*24e20*/  IMAD.WIDE R250, R0, 0x2, R244 ;  /* 0x0000000200fa7825 */ /* 0x004fca00078e02f4 */
[----:B----4-:R2:W-:Y:S01]  /*24e30*/  @P5 STG.E.U16 desc[UR60][R250.64], R249 ;  /* 0x000000f9fa005986 */ /* 0x0105e2000c10153c */
[----:B0-----:R-:W-:Y:S01]  /*24e40*/  ISETP.LT.AND P5, PT, R221, R243, !P1 ;  /* 0x000000f3dd00720c */ /* 0x001fe20004fa1270 */
[----:B------:R-:W-:Y:S01]  /*24e50*/  VIADD R216, R217, 0x8 ;  /* 0x00000008d9d87836 */ /* 0x000fe20000000000 */
[----:B------:R-:W0:Y:S04]  /*24e60*/  LDC R243, c[0x0][0x228] ;  /* 0x00008a00fff37b82 */ /* 0x000e280000000800 */
[----:B-1----:R-:W-:Y:S02]  /*24e70*/  ISETP.GE.AND P1, PT, R216, R242, PT ;  /* 0x000000f2d800720c */ /* 0x002fe40003f26270 */
[----:B------:R-:W-:Y:S02]  /*24e80*/  PRMT R216, R249, 0x7632, R216 ;  /* 0x00007632f9d87816 */ /* 0x000fe400000000d8 */
[----:B------:R-:W1:Y:S01]  /*24e90*/  LDC R242, c[0x0][0x228] ;  /* 0x00008a00fff27b82 */ /* 0x000e620000000800 */
[----:B--2---:R-:W-:-:S05]  /*24ea0*/  IMAD.WIDE R248, R0, 0x2, R246 ;  /* 0x0000000200f87825 */ /* 0x004fca00078e02f6 */
[----:B------:R2:W-:Y:S02]  /*24eb0*/  @P5 STG.E.U16 desc[UR60][R248.64], R216 ;  /* 0x000000d8f8005986 */ /* 0x0005e4000c10153c */
[----:B------:R-:W3:Y:S08]  /*24ec0*/  LDC R251, c[0x0][0x228] ;  /* 0x00008a00fffb7b82 */ /* 0x000ef00000000800 */
[----:B------:R-:W4:Y:S01]  /*24ed0*/  LDC R250, c[0x0][0x248] ;  /* 0x00009200fffa7b82 */ /* 0x000f220000000800 */
[----:B--2---:R-:W2:Y:S01]  /*24ee0*/  LDL.LU.64 R248, [R1+0x12d0] ;  /* 0x0012d00001f87983 */ /* 0x004ea20000300a00 */
[----:B0-----:R-:W-:-:S06]  /*24ef0*/  ISETP.LT.AND P5, PT, R223, R243, !P1 ;  /* 0x000000f3df00720c */ /* 0x001fcc0004fa1270 */
[----:B------:R-:W0:Y:S01]  /*24f00*/  LDC R216, c[0x0][0x228] ;  /* 0x00008a00ffd87b82 */ /* 0x000e220000000800 */
[----:B---3--:R-:W-:Y:S01]  /*24f10*/  ISETP.LT.AND P6, PT, R220, R251, !P1 ;  /* 0x000000fbdc00720c */ /* 0x008fe20004fc1270 */
[----:B----4-:R-:W-:-:S04]  /*24f20*/  IMAD.IADD R0, R0, 0x1, R250 ;  /* 0x0000000100007824 */ /* 0x010fc800078e02fa */
[----:B------:R-:W-:-:S08]  /*24f30*/  IMAD.WIDE R250, R0, 0x2, R2 ;  /* 0x0000000200fa7825 */ /* 0x000fd000078e0202 */
[----:B--2---:R2:W-:Y:S01]  /*24f40*/  @P6 STG.E.U16 desc[UR60][R250.64], R248 ;  /* 0x000000f8fa006986 */ /* 0x0045e2000c10153c */
[----:B-1----:R-:W-:Y:S01]  /*24f50*/  ISETP.LT.AND P6, PT, R222, R242, !P1 ;  /* 0x000000f2de00720c */ /* 0x002fe20004fc1270 */
[----:B------:R-:W-:Y:S01]  /*24f60*/  IMAD.WIDE R242, R0, 0x2, R218 ;  /* 0x0000000200f27825 */ /* 0x000fe200078e02da */
[----:B--2---:R-:W-:Y:S01]  /*24f70*/  PRMT R248, R248, 0x7632, R248 ;  /* 0x00007632f8f87816 */ /* 0x004fe200000000f8 */
[----:B------:R-:W1:Y:S04]  /*24f80*/  LDC R251, c[0x0][0x248] ;  /* 0x00009200fffb7b82 */ /* 0x000e680000000800 */
[----:B------:R2:W-:Y:S04]  /*24f90*/  @P5 STG.E.U16 desc[UR60][R242.64], R248 ;  /* 0x000000f8f2005986 */ /* 0x0005e8000c10153c */
[----:B------:R-:W3:Y:S08]  /*24fa0*/  LDC R250, c[0x0][0x228] ;  /* 0x00008a00fffa7b82 */ /* 0x000ef00000000800 */
[----:B--2---:R-:W2:Y:S01]  /*24fb0*/  LDC R248, c[0x0][0x22c] ;  /* 0x00008b00fff87b82 */ /* 0x004ea20000000800 */
[----:B0-----:R-:W-:Y:S01]  /*24fc0*/  ISETP.LT.AND P5, PT, R221, R216, !P1 ;  /* 0x000000d8dd00720c */ /* 0x001fe20004fa1270 */
[----:B------:R-:W-:-:S02]  /*24fd0*/  VIADD R216, R217, 0x9 ;  /* 0x00000009d9d87836 */ /* 0x000fc40000000000 */
[----:B------:R-:W-:-:S03]  /*24fe0*/  IMAD.WIDE R242, R0, 0x2, R244 ;  /* 0x0000000200f27825 */ /* 0x000fc600078e02f4 */
[----:B--2---:R-:W-:Y:S02]  /*24ff0*/  ISETP.GE.AND P1, PT, R216, R248, PT ;  /* 0x000000f8d800720c */ /* 0x004fe40003f26270 */
[----:B------:R-:W0:Y:S01]  /*25000*/  LDC R248, c[0x0][0x228] ;  /* 0x00008a00fff87b82 */ /* 0x000e220000000800 */
[----:B------:R2:W-:Y:S07]  /*25010*/  @P6 STG.E.U16 desc[UR60][R242.64], R240 ;  /* 0x000000f0f2006986 */ /* 0x0005ee000c10153c */
[----:B------:R-:W4:Y:S01]  /*25020*/  LDC R216, c[0x0][0x228] ;  /* 0x00008a00ffd87b82 */ /* 0x000f220000000800 */
[----:B--2---:R-:W-:Y:S01]  /*25030*/  PRMT R240, R240, 0x7632, R240 ;  /* 0x00007632f0f07816 */ /* 0x004fe200000000f0 */
[----:B------:R-:W-:-:S05]  /*25040*/  IMAD.WIDE R242, R0, 0x2, R246 ;  /* 0x0000000200f27825 */ /* 0x000fca00078e02f6 */
[----:B------:R2:W-:Y:S01]  /*25050*/  @P5 STG.E.U16 desc[UR60][R242.64], R240 ;  /* 0x000000f0f2005986 */ /* 0x0005e2000c10153c */
[----:B-1----:R-:W-:Y:S01]  /*25060*/  IMAD.IADD R0, R0, 0x1, R251 ;  /* 0x0000000100007824 */ /* 0x002fe200078e02fb */
[----:B0-----:R-:W-:Y:S02]  /*25070*/  ISETP.LT.AND P5, PT, R220, R248, !P1 ;  /* 0x000000f8dc00720c */ /* 0x001fe40004fa1270 */
[----:B---3--:R-:W-:Y:S01]  /*25080*/  ISETP.LT.AND P6, PT, R223, R250, !P1 ;  /* 0x000000fadf00720c */ /* 0x008fe20004fc1270 */
[----:B------:R-:W-:Y:S01]  /*25090*/  IMAD.WIDE R250, R0, 0x2, R2 ;  /* 0x0000000200fa7825 */ /* 0x000fe200078e0202 */
[----:B--2---:R-:W0:Y:S01]  /*250a0*/  LDC R240, c[0x0][0x228] ;  /* 0x00008a00fff07b82 */ /* 0x004e220000000800 */
[----:B------:R-:W2:Y:S08]  /*250b0*/  LDL.LU.64 R242, [R1+0x12c8] ;  /* 0x0012c80001f27983 */ /* 0x000eb00000300a00 */
[----:B------:R1:W-:Y:S02]  /*250c0*/  @P5 STG.E.U16 desc[UR60][R250.64], R236 ;  /* 0x000000ecfa005986 */ /* 0x0003e4000c10153c */
[----:B-1----:R-:W-:Y:S01]  /*250d0*/  PRMT R236, R236, 0x7632, R236 ;  /* 0x00007632ecec7816 */ /* 0x002fe200000000ec */
[----:B------:R-:W-:-:S05]  /*250e0*/  IMAD.WIDE R250, R0, 0x2, R218 ;  /* 0x0000000200fa7825 */ /* 0x000fca00078e02da */
[----:B------:R1:W-:Y:S01]  /*250f0*/  @P6 STG.E.U16 desc[UR60][R250.64], R236 ;  /* 0x000000ecfa006986 */ /* 0x0003e2000c10153c */
[----:B----4-:R-:W-:Y:S01]  /*25100*/  ISETP.LT.AND P5, PT, R222, R216, !P1 ;  /* 0x000000d8de00720c */ /* 0x010fe20004fa1270 */
[----:B-1----:R-:W1:Y:S01]  /*25110*/  LDC R236, c[0x0][0x22c] ;  /* 0x00008b00ffec7b82 */ /* 0x002e620000000800 */
[----:B------:R-:W-:-:S04]  /*25120*/  IMAD.WIDE R250, R0, 0x2, R244 ;  /* 0x0000000200fa7825 */ /* 0x000fc800078e02f4 */
[----:B------:R-:W-:-:S07]  /*25130*/  VIADD R216, R217, 0xa ;  /* 0x0000000ad9d87836 */ /* 0x000fce0000000000 */
[----:B------:R3:W-:Y:S01]  /*25140*/  @P5 STG.E.U16 desc[UR60][R250.64], R88 ;  /* 0x00000058fa005986 */ /* 0x0007e2000c10153c */
[----:B0-----:R-:W-:Y:S02]  /*25150*/  ISETP.LT.AND P1, PT, R221, R240, !P1 ;  /* 0x000000f0dd00720c */ /* 0x001fe40004f21270 */
[----:B------:R-:W0:Y:S01]  /*25160*/  LDC R240, c[0x0][0x228] ;  /* 0x00008a00fff07b82 */ /* 0x000e220000000800 */
[----:B-1----:R-:W-:-:S07]  /*25170*/  ISETP.GE.AND P5, PT, R216, R236, PT ;  /* 0x000000ecd800720c */ /* 0x002fce0003fa6270 */
[----:B------:R-:W1:Y:S08]  /*25180*/  LDC R216, c[0x0][0x228] ;  /* 0x00008a00ffd87b82 */ /* 0x000e700000000800 */
[----:B------:R-:W4:Y:S01]  /*25190*/  LDC R236, c[0x0][0x248] ;  /* 0x00009200ffec7b82 */ /* 0x000f220000000800 */
[----:B---3--:R-:W-:Y:S01]  /*251a0*/  PRMT R88, R88, 0x7632, R88 ;  /* 0x0000763258587816 */ /* 0x008fe20000000058 */
[----:B------:R-:W-:-:S05]  /*251b0*/  IMAD.WIDE R250, R0, 0x2, R246 ;  /* 0x0000000200fa7825 */ /* 0x000fca00078e02f6 */
[----:B------:R3:W-:Y:S01]  /*251c0*/  @P1 STG.E.U16 desc[UR60][R250.64], R88 ;  /* 0x00000058fa001986 */ /* 0x0007e2000c10153c */
[----:B-1----:R-:W-:Y:S01]  /*251d0*/  ISETP.LT.AND P1, PT, R220, R216, !P5 ;  /* 0x000000d8dc00720c */ /* 0x002fe20006f21270 */
[----:B---3--:R-:W1:Y:S01]  /*251e0*/  LDC R88, c[0x0][0x228] ;  /* 0x00008a00ff587b82 */ /* 0x008e620000000800 */
[----:B----4-:R-:W-:Y:S01]  /*251f0*/  IMAD.IADD R216, R0, 0x1, R236 ;  /* 0x0000000100d87824 */ /* 0x010fe200078e02ec */
[----:B0-----:R-:W-:Y:S02]  /*25200*/  ISETP.LT.AND P6, PT, R223, R240, !P5 ;  /* 0x000000f0df00720c */ /* 0x001fe40006fc1270 */
[----:B------:R-:W-:Y:S01]  /*25210*/  PRMT R0, R249, 0x7632, R0 ;  /* 0x00007632f9007816 */ /* 0x000fe20000000000 */
[----:B------:R-:W-:-:S03]  /*25220*/  IMAD.WIDE R250, R216, 0x2, R2 ;  /* 0x00000002d8fa7825 */ /* 0x000fc600078e0202 */
[----:B------:R-:W0:Y:S04]  /*25230*/  LDC R236, c[0x0][0x228] ;  /* 0x00008a00ffec7b82 */ /* 0x000e280000000800 */
[----:B------:R3:W-:Y:S04]  /*25240*/  @P1 STG.E.U16 desc[UR60][R250.64], R249 ;  /* 0x000000f9fa001986 */ /* 0x0007e8000c10153c */
[----:B---3--:R-:W3:Y:S01]  /*25250*/  LDL.LU.64 R250, [R1+0x12c0] ;  /* 0x0012c00001fa7983 */ /* 0x008ee20000300a00 */
[----:B------:R-:W-:-:S05]  /*25260*/  IMAD.WIDE R248, R216, 0x2, R218 ;  /* 0x00000002d8f87825 */ /* 0x000fca00078e02da */
[----:B------:R4:W-:Y:S01]  /*25270*/  @P6 STG.E.U16 desc[UR60][R248.64], R0 ;  /* 0x00000000f8006986 */ /* 0x0009e2000c10153c */
[----:B-1----:R-:W-:Y:S02]  /*25280*/  ISETP.LT.AND P1, PT, R222, R88, !P5 ;  /* 0x00000058de00720c */ /* 0x002fe40006f21270 */
[----:B------:R-:W1:Y:S08]  /*25290*/  LDC R88, c[0x0][0x22c] ;  /* 0x00008b00ff587b82 */ /* 0x000e700000000800 */
[----:B----4-:R-:W4:Y:S01]  /*252a0*/  LDC R0, c[0x0][0x228] ;  /* 0x00008a00ff007b82 */ /* 0x010f220000000800 */
[----:B------:R-:W-:-:S05]  /*252b0*/  IMAD.WIDE R248, R216, 0x2, R244 ;  /* 0x00000002d8f87825 */ /* 0x000fca00078e02f4 */
[----:B------:R0:W-:Y:S02]  /*252c0*/  @P1 STG.E.U16 desc[UR60][R248.64], R241 ;  /* 0x000000f1f8001986 */ /* 0x0001e4000c10153c */
[----:B0-----:R-:W0:Y:S01]  /*252d0*/  LDC R248, c[0x0][0x248] ;  /* 0x00009200fff87b82 */ /* 0x001e220000000800 */
[----:B----4-:R-:W-:Y:S01]  /*252e0*/  ISETP.LT.AND P5, PT, R221, R0, !P5 ;  /* 0x00000000dd00720c */ /* 0x010fe20006fa1270 */
[----:B------:R-:W-:-:S06]  /*252f0*/  VIADD R0, R217, 0xb ;  /* 0x0000000bd9007836 */ /* 0x000fcc0000000000 */
[----:B------:R-:W4:Y:S01]  /*25300*/  LDC R249, c[0x0][0x228] ;  /* 0x00008a00fff97b82 */ /* 0x000f220000000800 */
[----:B-1----:R-:W-:-:S07]  /*25310*/  ISETP.GE.AND P1, PT, R0, R88, PT ;  /* 0x000000580000720c */ /* 0x002fce0003f26270 */
[----:B------:R-:W1:Y:S01]  /*25320*/  LDC R88, c[0x0][0x228] ;  /* 0x00008a00ff587b82 */ /* 0x000e620000000800 */
[----:B------:R-:W-:Y:S02]  /*25330*/  ISETP.LT.AND P6, PT, R220, R236, !P1 ;  /* 0x000000ecdc00720c */ /* 0x000fe40004fc1270 */
[----:B------:R-:W-:Y:S01]  /*25340*/  PRMT R0, R241, 0x7632, R0 ;  /* 0x00007632f1007816 */ /* 0x000fe20000000000 */
[----:B------:R-:W-:-:S04]  /*25350*/  IMAD.WIDE R240, R216, 0x2, R246 ;  /* 0x00000002d8f07825 */ /* 0x000fc800078e02f6 */
[----:B0-----:R-:W-:Y:S01]  /*25360*/  IMAD.IADD R216, R216, 0x1, R248 ;  /* 0x00000001d8d87824 */ /* 0x001fe200078e02f8 */
[----:B------:R0:W-:Y:S01]  /*25370*/  @P5 STG.E.U16 desc[UR60][R240.64], R0 ;  /* 0x00000000f0005986 */ /* 0x0001e2000c10153c */
[----:B------:R-:W2:Y:S01]  /*25380*/  LDC R248, c[0x0][0x228] ;  /* 0x00008a00fff87b82 */ /* 0x000ea20000000800 */
[----:B----4-:R-:W-:Y:S01]  /*25390*/  ISETP.LT.AND P5, PT, R223, R249, !P1 ;  /* 0x000000f9df00720c */ /* 0x010fe20004fa1270 */
[----:B0-----:R-:W-:Y:S01]  /*253a0*/  IMAD.WIDE R240, R216, 0x2, R2 ;  /* 0x00000002d8f07825 */ /* 0x001fe200078e0202 */
[----:B------:R-:W-:-:S04]  /*253b0*/  PRMT R0, R237, 0x7632, R0 ;  /* 0x00007632ed007816 */ /* 0x000fc80000000000 */
[----:B------:R0:W-:Y:S01]  /*253c0*/  @P6 STG.E.U16 desc[UR60][R240.64], R237 ;  /* 0x000000edf0006986 */ /* 0x0001e2000c10153c */
[----:B-1----:R-:W-:Y:S02]  /*253d0*/  ISETP.LT.AND P6, PT, R222, R88, !P1 ;  /* 0x00000058de00720c */ /* 0x002fe40004fc1270 */
[----:B------:R-:W1:Y:S01]  /*253e0*/  LDC R88, c[0x0][0x22c] ;  /* 0x00008b00ff587b82 */ /* 0x000e620000000800 */
[----:B0-----:R-:W-:-:S07]  /*253f0*/  IMAD.WIDE R236, R216, 0x2, R218 ;  /* 0x00000002d8ec7825 */ /* 0x001fce00078e02da */
[----:B------:R-:W0:Y:S01]  /*25400*/  LDC R240, c[0x0][0x228] ;  /* 0x00008a00fff07b82 */ /* 0x000e220000000800 */
[----:B------:R4:W-:Y:S07]  /*25410*/  @P5 STG.E.U16 desc[UR60][R236.64], R0 ;  /* 0x00000000ec005986 */ /* 0x0009ee000c10153c */
[----:B------:R-:W3:Y:S01]  /*25420*/  LDC R241, c[0x0][0x228] ;  /* 0x00008a00fff17b82 */ /* 0x000ee20000000800 */
[----:B----4-:R-:W-:-:S05]  /*25430*/  IMAD.WIDE R236, R216, 0x2, R244 ;  /* 0x00000002d8ec7825 */ /* 0x010fca00078e02f4 */
[----:B------:R4:W-:Y:S01]  /*25440*/  @P6 STG.E.U16 desc[UR60][R236.64], R89 ;  /* 0x00000059ec006986 */ /* 0x0009e2000c10153c */
[----:B--2---:R-:W-:Y:S01]  /*25450*/  ISETP.LT.AND P5, PT, R221, R248, !P1 ;  /* 0x000000f8dd00720c */ /* 0x004fe20004fa1270 */
[----:B----4-:R-:W2:Y:S01]  /*25460*/  LDC R236, c[0x0][0x228] ;  /* 0x00008a00ffec7b82 */ /* 0x010ea20000000800 */
[----:B------:R-:W-:-:S07]  /*25470*/  VIADD R0, R217, 0xc ;  /* 0x0000000cd9007836 */ /* 0x000fce0000000000 */
[----:B------:R-:W4:Y:S01]  /*25480*/  LDC R237, c[0x0][0x248] ;  /* 0x00009200ffed7b82 */ /* 0x000f220000000800 */
[----:B-1----:R-:W-:Y:S02]  /*25490*/  ISETP.GE.AND P1, PT, R0, R88, PT ;  /* 0x000000580000720c */ /* 0x002fe40003f26270 */
[----:B------:R-:W-:Y:S01]  /*254a0*/  PRMT R0, R89, 0x7632, R0 ;  /* 0x0000763259007816 */ /* 0x000fe20000000000 */
[----:B------:R-:W-:-:S05]  /*254b0*/  IMAD.WIDE R88, R216, 0x2, R246 ;  /* 0x00000002d8587825 */ /* 0x000fca00078e02f6 */
[----:B------:R1:W-:Y:S01]  /*254c0*/  @P5 STG.E.U16 desc[UR60][R88.64], R0 ;  /* 0x0000000058005986 */ /* 0x0003e2000c10153c */
[----:B0-----:R-:W-:Y:S02]  /*254d0*/  ISETP.LT.AND P6, PT, R223, R240, !P1 ;  /* 0x000000f0df00720c */ /* 0x001fe40004fc1270 */
[----:B------:R-:W0:Y:S01]  /*254e0*/  LDC R240, c[0x0][0x228] ;  /* 0x00008a00fff07b82 */ /* 0x000e220000000800 */
[----:B--2---:R-:W-:-:S07]  /*254f0*/  ISETP.LT.AND P5, PT, R220, R236, !P1 ;  /* 0x000000ecdc00720c */ /* 0x004fce0004fa1270 */
[----:B------:R-:W2:Y:S01]  /*25500*/  LDC R236, c[0x0][0x228] ;  /* 0x00008a00ffec7b82 */ /* 0x000ea20000000800 */
[----:B----4-:R-:W-:-:S04]  /*25510*/  IMAD.IADD R216, R216, 0x1, R237 ;  /* 0x00000001d8d87824 */ /* 0x010fc800078e02ed */
[----:B-1----:R-:W-:-:S03]  /*25520*/  IMAD.WIDE R88, R216, 0x2, R2 ;  /* 0x00000002d8587825 */ /* 0x002fc600078e0202 */
[----:B------:R-:W1:Y:S08]  /*25530*/  LDC R0, c[0x0][0x228] ;  /* 0x00008a00ff007b82 */ /* 0x000e700000000800 */
[----:B------:R-:W4:Y:S01]  /*25540*/  LDC R237, c[0x0][0x248] ;  /* 0x00009200ffed7b82 */ /* 0x000f220000000800 */
[----:B---3--:R3:W-:Y:S02]  /*25550*/  @P5 STG.E.U16 desc[UR60][R88.64], R250 ;  /* 0x000000fa58005986 */ /* 0x0087e4000c10153c */
[----:B---3--:R-:W-:Y:S01]  /*25560*/  PRMT R250, R250, 0x7632, R250 ;  /* 0x00007632fafa7816 */ /* 0x008fe200000000fa */
[----:B------:R-:W-:-:S05]  /*25570*/  IMAD.WIDE R88, R216, 0x2, R218 ;  /* 0x00000002d8587825 */ /* 0x000fca00078e02da */
[----:B------:R3:W-:Y:S02]  /*25580*/  @P6 STG.E.U16 desc[UR60][R88.64], R250 ;  /* 0x000000fa58006986 */ /* 0x0007e4000c10153c */
[----:B---3--:R-:W3:Y:S08]  /*25590*/  LDC R88, c[0x0][0x228] ;  /* 0x00008a00ff587b82 */ /* 0x008ef00000000800 */
[----:B------:R-:W0:Y:S01]  /*255a0*/  LDC R89, c[0x0][0x22c] ;  /* 0x00008b00ff597b82 */ /* 0x000e220000000800 */
[----:B-1----:R-:W-:Y:S01]  /*255b0*/  ISETP.LT.AND P5, PT, R222, R0, !P1 ;  /* 0x00000000de00720c */ /* 0x002fe20004fa1270 */
[----:B------:R-:W-:Y:S01]  /*255c0*/  VIADD R0, R217, 0xd ;  /* 0x0000000dd9007836 */ /* 0x000fe20000000000 */
[----:B---3--:R-:W-:-:S04]  /*255d0*/  ISETP.LT.AND P1, PT, R221, R88, !P1 ;  /* 0x00000058dd00720c */ /* 0x008fc80004f21270 */
[----:B0-----:R-:W-:Y:S01]  /*255e0*/  ISETP.GE.AND P6, PT, R0, R89, PT ;  /* 0x000000590000720c */ /* 0x001fe20003fc6270 */
[----:B------:R-:W-:-:S06]  /*255f0*/  IMAD.WIDE R88, R216, 0x2, R244 ;  /* 0x00000002d8587825 */ /* 0x000fcc00078e02f4 */
[----:B------:R0:W-:Y:S02]  /*25600*/  @P5 STG.E.U16 desc[UR60][R88.64], R242 ;  /* 0x000000f258005986 */ /* 0x0001e4000c10153c */
[----:B0-----:R-:W-:Y:S01]  /*25610*/  PRMT R242, R242, 0x7632, R242 ;  /* 0x00007632f2f27816 */ /* 0x001fe200000000f2 */
[----:B------:R-:W-:-:S05]  /*25620*/  IMAD.WIDE R88, R216, 0x2, R246 ;  /* 0x00000002d8587825 */ /* 0x000fca00078e02f6 */
[----:B------:R0:W-:Y:S01]  /*25630*/  @P1 STG.E.U16 desc[UR60][R88.64], R242 ;  /* 0x000000f258001986 */ /* 0x0001e2000c10153c */
[----:B------:R-:W-:Y:S02]  /*25640*/  ISETP.LT.AND P1, PT, R223, R240, !P6 ;  /* 0x000000f0df00720c */ /* 0x000fe40007721270 */
[----:B------:R-:W1:Y:S01]  /*25650*/  LDC R240, c[0x0][0x228] ;  /* 0x00008a00fff07b82 */ /* 0x000e620000000800 */
[----:B--2---:R-:W-:Y:S01]  /*25660*/  ISETP.LT.AND P5, PT, R220, R236, !P6 ;  /* 0x000000ecdc00720c */ /* 0x004fe200077a1270 */
[----:B----4-:R-:W-:-:S06]  /*25670*/  IMAD.IADD R0, R216, 0x1, R237 ;  /* 0x00000001d8007824 */ /* 0x010fcc00078e02ed */
[----:B------:R-:W2:Y:S01]  /*25680*/  LDC R237, c[0x0][0x22c] ;  /* 0x00008b00ffed7b82 */ /* 0x000ea20000000800 */
[----:B0-----:R-:W-:-:S07]  /*25690*/  IMAD.WIDE R88, R0, 0x2, R2 ;  /* 0x0000000200587825 */ /* 0x001fce00078e0202 */
[----:B------:R-:W0:Y:S01]  /*256a0*/  LDC R236, c[0x0][0x228] ;  /* 0x00008a00ffec7b82 */ /* 0x000e220000000800 */
[----:B------:R3:W-:Y:S07]  /*256b0*/  @P5 STG.E.U16 desc[UR60][R88.64], R238 ;  /* 0x000000ee58005986 */ /* 0x0007ee000c10153c */
[----:B------:R-:W4:Y:S01]  /*256c0*/  LDC R216, c[0x0][0x228] ;  /* 0x00008a00ffd87b82 */ /* 0x000f220000000800 */
[----:B---3--:R-:W-:Y:S01]  /*256d0*/  PRMT R238, R238, 0x7632, R238 ;  /* 0x00007632eeee7816 */ /* 0x008fe200000000ee */
[----:B------:R-:W-:Y:S01]  /*256e0*/  IMAD.WIDE R88, R0, 0x2, R218 ;  /* 0x0000000200587825 */ /* 0x000fe200078e02da */
[----:B-1----:R-:W-:-:S05]  /*256f0*/  ISETP.LT.AND P5, PT, R222, R240, !P6 ;  /* 0x000000f0de00720c */ /* 0x002fca00077a1270 */
[----:B------:R-:W1:Y:S01]  /*25700*/  LDC R240, c[0x0][0x228] ;  /* 0x00008a00fff07b82 */ /* 0x000e620000000800 */
[----:B------:R3:W-:Y:S01]  /*25710*/  @P1 STG.E.U16 desc[UR60][R88.64], R238 ;  /* 0x000000ee58001986 */ /* 0x0007e2000c10153c */
[----:B0-----:R-:W-:-:S06]  /*25720*/  ISETP.LT.AND P6, PT, R221, R236, !P6 ;  /* 0x000000ecdd00720c */ /* 0x001fcc00077c1270 */
[----:B------:R-:W0:Y:S01]  /*25730*/  LDC R236, c[0x0][0x228] ;  /* 0x00008a00ffec7b82 */ /* 0x000e220000000800 */
[----:B---3--:R-:W-:-:S07]  /*25740*/  VIADD R88, R217, 0xe ;  /* 0x0000000ed9587836 */ /* 0x008fce0000000000 */
[----:B------:R-:W3:Y:S01]  /*25750*/  LDC R238, c[0x0][0x248] ;  /* 0x00009200ffee7b82 */ /* 0x000ee20000000800 */
[----:B--2---:R-:W-:Y:S01]  /*25760*/  ISETP.GE.AND P1, PT, R88, R237, PT ;  /* 0x000000ed5800720c */ /* 0x004fe20003f26270 */
[----:B------:R-:W-:-:S06]  /*25770*/  IMAD.WIDE R88, R0, 0x2, R244 ;  /* 0x0000000200587825 */ /* 0x000fcc00078e02f4 */
[----:B------:R-:W2:Y:S01]  /*25780*/  LDC R237, c[0x0][0x228] ;  /* 0x00008a00ffed7b82 */ /* 0x000ea20000000800 */
[----:B------:R1:W-:Y:S01]  /*25790*/  @P5 STG.E.U16 desc[UR60][R88.64], R90 ;  /* 0x0000005a58005986 */ /* 0x0003e2000c10153c */
[----:B----4-:R-:W-:-:S06]  /*257a0*/  ISETP.LT.AND P5, PT, R220, R216, !P1 ;  /* 0x000000d8dc00720c */ /* 0x010fcc0004fa1270 */
[----:B------:R-:W4:Y:S01]  /*257b0*/  LDC R216, c[0x0][0x228] ;  /* 0x00008a00ffd87b82 */ /* 0x000f220000000800 */
[----:B-1----:R-:W-:Y:S01]  /*257c0*/  PRMT R90, R90, 0x7632, R90 ;  /* 0x000076325a5a7816 */ /* 0x002fe2000000005a */
[----:B------:R-:W-:-:S05]  /*257d0*/  IMAD.WIDE R88, R0, 0x2, R246 ;  /* 0x0000000200587825 */ /* 0x000fca00078e02f6 */
[----:B------:R1:W-:Y:S01]  /*257e0*/  @P6 STG.E.U16 desc[UR60][R88.64], R90 ;  /* 0x0000005a58006986 */ /* 0x0003e2000c10153c */
[----:B---3--:R-:W-:Y:S01]  /*257f0*/  IMAD.IADD R0, R0, 0x1, R238 ;  /* 0x0000000100007824 */ /* 0x008fe200078e02ee */
[----:B------:R-:W-:Y:S01]  /*25800*/  ISETP.LT.AND P6, PT, R223, R240, !P1 ;  /* 0x000000f0df00720c */ /* 0x000fe20004fc1270 */
[----:B------:R-:W3:Y:S08]  /*25810*/  LDC R238, c[0x0][0x22c] ;  /* 0x00008b00ffee7b82 */ /* 0x000ef00000000800 */
[----:B------:R-:W3:Y:S08]  /*25820*/  LDC R240, c[0x0][0x248] ;  /* 0x00009200fff07b82 */ /* 0x000ef00000000800 */
[----:B-1----:R-:W1:Y:S01]  /*25830*/  LDC R90, c[0x0][0x22c] ;  /* 0x00008b00ff5a7b82 */ /* 0x002e620000000800 */
[----:B------:R-:W-:-:S05]  /*25840*/  IMAD.WIDE R88, R0, 0x2, R2 ;  /* 0x0000000200587825 */ /* 0x000fca00078e0202 */
[----:B------:R0:W-:Y:S01]  /*25850*/  @P5 STG.E.U16 desc[UR60][R88.64], R251 ;  /* 0x000000fb58005986 */ /* 0x0001e2000c10153c */
[----:B--2---:R-:W-:Y:S02]  /*25860*/  ISETP.LT.AND P5, PT, R222, R237, !P1 ;  /* 0x000000edde00720c */ /* 0x004fe40004fa1270 */
[----:B------:R-:W2:Y:S01]  /*25870*/  LDC R237, c[0x0][0x228] ;  /* 0x00008a00ffed7b82 */ /* 0x000ea20000000800 */
[----:B----4-:R-:W-:Y:S01]  /*25880*/  ISETP.LT.AND P1, PT, R221, R216, !P1 ;  /* 0x000000d8dd00720c */ /* 0x010fe20004f21270 */
[----:B------:R-:W-:Y:S01]  /*25890*/  VIADD R216, R217, 0xf ;  /* 0x0000000fd9d87836 */ /* 0x000fe20000000000 */
[----:B0-----:R-:W-:Y:S01]  /*258a0*/  PRMT R251, R251, 0x7632, R251 ;  /* 0x00007632fbfb7816 */ /* 0x001fe200000000fb */
[----:B------:R-:W-:-:S05]  /*258b0*/  IMAD.WIDE R88, R0, 0x2, R218 ;  /* 0x0000000200587825 */ /* 0x000fca00078e02da */
[----:B------:R0:W-:Y:S01]  /*258c0*/  @P6 STG.E.U16 desc[UR60][R88.64], R251 ;  /* 0x000000fb58006986 */ /* 0x0001e2000c10153c */
[----:B-1----:R-:W-:Y:S02]  /*258d0*/  ISETP.GE.AND P6, PT, R216, R90, PT ;  /* 0x0000005ad800720c */ /* 0x002fe40003fc6270 */
[----:B------:R-:W1:Y:S08]  /*258e0*/  LDC R90, c[0x0][0x228] ;  /* 0x00008a00ff5a7b82 */ /* 0x000e700000000800 */
[----:B------:R-:W4:Y:S01]  /*258f0*/  LDC R216, c[0x0][0x228] ;  /* 0x00008a00ffd87b82 */ /* 0x000f220000000800 */
[----:B0-----:R-:W-:-:S05]  /*25900*/  IMAD.WIDE R88, R0, 0x2, R244 ;  /* 0x0000000200587825 */ /* 0x001fca00078e02f4 */
[----:B------:R0:W-:Y:S01]  /*25910*/  @P5 STG.E.U16 desc[UR60][R88.64], R243 ;  /* 0x000000f358005986 */ /* 0x0001e2000c10153c */
[----:B------:R-:W-:Y:S02]  /*25920*/  ISETP.LT.AND P5, PT, R220, R236, !P6 ;  /* 0x000000ecdc00720c */ /* 0x000fe400077a1270 */
[----:B------:R-:W4:Y:S01]  /*25930*/  LDC R236, c[0x0][0x228] ;  /* 0x00008a00ffec7b82 */ /* 0x000f220000000800 */
[----:B0-----:R-:W-:Y:S01]  /*25940*/  PRMT R243, R243, 0x7632, R243 ;  /* 0x00007632f3f37816 */ /* 0x001fe200000000f3 */
[----:B------:R-:W-:-:S04]  /*25950*/  IMAD.WIDE R88, R0, 0x2, R246 ;  /* 0x0000000200587825 */ /* 0x000fc800078e02f6 */
[----:B---3--:R-:W-:Y:S01]  /*25960*/  IMAD.IADD R0, R0, 0x1, R240 ;  /* 0x0000000100007824 */ /* 0x008fe200078e02f0 */
[----:B------:R0:W-:Y:S01]  /*25970*/  @P1 STG.E.U16 desc[UR60][R88.64], R243 ;  /* 0x000000f358001986 */ /* 0x0001e2000c10153c */
[----:B--2---:R-:W-:Y:S01]  /*25980*/  ISETP.LT.AND P1, PT, R223, R237, !P6 ;  /* 0x000000eddf00720c */ /* 0x004fe20007721270 */
[----:B------:R-:W2:Y:S01]  /*25990*/  LDC R240, c[0x0][0x248] ;  /* 0x00009200fff07b82 */ /* 0x000ea20000000800 */
[----:B0-----:R-:W-:-:S05]  /*259a0*/  IMAD.WIDE R88, R0, 0x2, R2 ;  /* 0x0000000200587825 */ /* 0x001fca00078e0202 */
[----:B------:R0:W-:Y:S01]  /*259b0*/  @P5 STG.E.U16 desc[UR60][R88.64], R239 ;  /* 0x000000ef58005986 */ /* 0x0001e2000c10153c */
[----:B------:R-:W-:Y:S02]  /*259c0*/  ISETP.LT.AND P5, PT, R222, R241, !P6 ;  /* 0x000000f1de00720c */ /* 0x000fe400077a1270 */
[----:B------:R-:W3:Y:S01]  /*259d0*/  LDC R241, c[0x0][0x228] ;  /* 0x00008a00fff17b82 */ /* 0x000ee20000000800 */
[----:B------:R-:W-:Y:S01]  /*259e0*/  VIADD R237, R217, 0x10 ;  /* 0x00000010d9ed7836 */ /* 0x000fe20000000000 */
[----:B-1----:R-:W-:Y:S02]  /*259f0*/  ISETP.LT.AND P6, PT, R221, R90, !P6 ;  /* 0x0000005add00720c */ /* 0x002fe400077c1270 */
[----:B0-----:R-:W-:Y:S01]  /*25a00*/  PRMT R239, R239, 0x7632, R239 ;  /* 0x00007632efef7816 */ /* 0x001fe200000000ef */
[----:B------:R-:W-:-:S05]  /*25a10*/  IMAD.WIDE R88, R0, 0x2, R218 ;  /* 0x0000000200587825 */ /* 0x000fca00078e02da */
[----:B------:R0:W-:Y:S01]  /*25a20*/  @P1 STG.E.U16 desc[UR60][R88.64], R239 ;  /* 0x000000ef58001986 */ /* 0x0001e2000c10153c */
[----:B------:R-:W-:Y:S02]  /*25a30*/  ISETP.GE.AND P1, PT, R237, R238, PT ;  /* 0x000000eeed00720c */ /* 0x000fe40003f26270 */
[----:B------:R-:W1:Y:S01]  /*25a40*/  LDC R237, c[0x0][0x22c] ;  /* 0x00008b00ffed7b82 */ /* 0x000e620000000800 */
[----:B------:R-:W-:-:S07]  /*25a50*/  PRMT R90, R91, 0x7632, R90 ;  /* 0x000076325b5a7816 */ /* 0x000fce000000005a */
[----:B------:R-:W1:Y:S01]  /*25a60*/  LDC R238, c[0x0][0x22c] ;  /* 0x00008b00ffee7b82 */ /* 0x000e620000000800 */
[----:B0-----:R-:W-:-:S05]  /*25a70*/  IMAD.WIDE R88, R0, 0x2, R244 ;  /* 0x0000000200587825 */ /* 0x001fca00078e02f4 */
[----:B------:R0:W-:Y:S01]  /*25a80*/  @P5 STG.E.U16 desc[UR60][R88.64], R91 ;  /* 0x0000005b58005986 */ /* 0x0001e2000c10153c */
[----:B----4-:R-:W-:Y:S01]  /*25a90*/  ISETP.LT.AND P5, PT, R220, R216, !P1 ;  /* 0x000000d8dc00720c */ /* 0x010fe20004fa1270 */
[----:B------:R-:W4:Y:S08]  /*25aa0*/  LDC R239, c[0x0][0x228] ;  /* 0x00008a00ffef7b82 */ /* 0x000f300000000800 */
[----:B------:R-:W1:Y:S01]  /*25ab0*/  LDC R216, c[0x0][0x228] ;  /* 0x00008a00ffd87b82 */ /* 0x000e620000000800 */
[----:B0-----:R-:W-:-:S04]  /*25ac0*/  IMAD.WIDE R88, R0, 0x2, R246 ;  /* 0x0000000200587825 */ /* 0x001fc800078e02f6 */
[----:B--2---:R-:W-:-:S03]  /*25ad0*/  IMAD.IADD R0, R0, 0x1, R240 ;  /* 0x0000000100007824 */ /* 0x004fc600078e02f0 */
[----:B------:R-:W0:Y:S01]  /*25ae0*/  LDC R91, c[0x0][0x228] ;  /* 0x00008a00ff5b7b82 */ /* 0x000e220000000800 */
[----:B------:R2:W-:Y:S01]  /*25af0*/  @P6 STG.E.U16 desc[UR60][R88.64], R90 ;  /* 0x0000005a58006986 */ /* 0x0005e2000c10153c */
[----:B---3--:R-:W-:-:S06]  /*25b00*/  ISETP.LT.AND P6, PT, R223, R241, !P1 ;  /* 0x000000f1df00720c */ /* 0x008fcc0004fc1270 */
[----:B------:R-:W3:Y:S01]  /*25b10*/  LDC R240, c[0x0][0x228] ;  /* 0x00008a00fff07b82 */ /* 0x000ee20000000800 */
[----:B--2---:R-:W-:-:S07]  /*25b20*/  IMAD.WIDE R88, R0, 0x2, R2 ;  /* 0x0000000200587825 */ /* 0x004fce00078e0202 */
[----:B------:R-:W2:Y:S01]  /*25b30*/  LDC R90, c[0x0][0x248] ;  /* 0x00009200ff5a7b82 */ /* 0x000ea20000000800 */
[----:B------:R4:W-:Y:S01]  /*25b40*/  @P5 STG.E.U16 desc[UR60][R88.64], R84 ;  /* 0x0000005458005986 */ /* 0x0009e2000c10153c */
[----:B------:R-:W-:Y:S02]  /*25b50*/  ISETP.LT.AND P5, PT, R222, R236, !P1 ;  /* 0x000000ecde00720c */ /* 0x000fe40004fa1270 */
[----:B------:R-:W-:-:S04]  /*25b60*/  PRMT R236, R84, 0x7632, R236 ;  /* 0x0000763254ec7816 */ /* 0x000fc800000000ec */
[----:B------:R-:W3:Y:S01]  /*25b70*/  LDC R241, c[0x0][0x228] ;  /* 0x00008a00fff17b82 */ /* 0x000ee20000000800 */
[----:B----4-:R-:W-:-:S04]  /*25b80*/  IMAD.WIDE R88, R0, 0x2, R218 ;  /* 0x0000000200587825 */ /* 0x010fc800078e02da */
[----:B------:R-:W-:Y:S01]  /*25b90*/  VIADD R84, R217, 0x11 ;  /* 0x00000011d9547836 */ /* 0x000fe20000000000 */
[----:B------:R4:W-:Y:S01]  /*25ba0*/  @P6 STG.E.U16 desc[UR60][R88.64], R236 ;  /* 0x000000ec58006986 */ /* 0x0009e2000c10153c */
[----:B-1----:R-:W-:Y:S02]  /*25bb0*/  ISETP.LT.AND P1, PT, R221, R216, !P1 ;  /* 0x000000d8dd00720c */ /* 0x002fe40004f21270 */
[----:B------:R-:W1:Y:S01]  /*25bc0*/  LDC R216, c[0x0][0x248] ;  /* 0x00009200ffd87b82 */ /* 0x000e620000000800 */
[----:B------:R-:W-:Y:S01]  /*25bd0*/  ISETP.GE.AND P6, PT, R84, R237, PT ;  /* 0x000000ed5400720c */ /* 0x000fe20003fc6270 */
[----:B----4-:R-:W-:Y:S01]  /*25be0*/  IMAD.WIDE R88, R0, 0x2, R244 ;  /* 0x0000000200587825 */ /* 0x010fe200078e02f4 */
[----:B------:R-:W-:-:S05]  /*25bf0*/  PRMT R84, R76, 0x7632, R84 ;  /* 0x000076324c547816 */ /* 0x000fca0000000054 */
[----:B------:R-:W4:Y:S01]  /*25c00*/  LDC R236, c[0x0][0x228] ;  /* 0x00008a00ffec7b82 */ /* 0x000f220000000800 */
[----:B------:R2:W-:Y:S01]  /*25c10*/  @P5 STG.E.U16 desc[UR60][R88.64], R76 ;  /* 0x0000004c58005986 */ /* 0x0005e2000c10153c */
[----:B0-----:R-:W-:Y:S01]  /*25c20*/  ISETP.LT.AND P5, PT, R220, R91, !P6 ;  /* 0x0000005bdc00720c */ /* 0x001fe200077a1270 */
[C---:B--2---:R-:W-:Y:S02]  /*25c30*/  IMAD.IADD R76, R0.reuse, 0x1, R90 ;  /* 0x00000001004c7824 */ /* 0x044fe400078e025a */
[----:B------:R-:W-:-:S03]  /*25c40*/  IMAD.WIDE R88, R0, 0x2, R246 ;  /* 0x0000000200587825 */ /* 0x000fc600078e02f6 */
[----:B------:R-:W0:Y:S01]  /*25c50*/  LDC R0, c[0x0][0x228] ;  /* 0x00008a00ff007b82 */ /* 0x000e220000000800 */
[----:B------:R-:W-:Y:S01]  /*25c60*/  IMAD.WIDE R90, R76, 0x2, R2 ;  /* 0x000000024c5a7825 */ /* 0x000fe200078e0202 */
[----:B------:R2:W-:Y:S01]  /*25c70*/  @P1 STG.E.U16 desc[UR60][R88.64], R84 ;  /* 0x0000005458001986 */ /* 0x0005e2000c10153c */
[----:B---3--:R-:W-:-:S04]  /*25c80*/  ISETP.LT.AND P1, PT, R223, R240, !P6 ;  /* 0x000000f0df00720c */ /* 0x008fc80007721270 */
[----:B------:R3:W-:Y:S01]  /*25c90*/  @P5 STG.E.U16 desc[UR60][R90.64], R80 ;  /* 0x000000505a005986 */ /* 0x0007e2000c10153c */
[----:B------:R-:W-:Y:S01]  /*25ca0*/  ISETP.LT.AND P5, PT, R222, R241, !P6 ;  /* 0x000000f1de00720c */ /* 0x000fe200077a1270 */
[----:B------:R-:W-:Y:S01]  /*25cb0*/  VIADD R237, R217, 0x12 ;  /* 0x00000012d9ed7836 */ /* 0x000fe20000000000 */
[----:B--2---:R-:W2:Y:S01]  /*25cc0*/  LDC R84, c[0x0][0x228] ;  /* 0x00008a00ff547b82 */ /* 0x004ea20000000800 */
[----:B------:R-:W-:Y:S01]  /*25cd0*/  IMAD.WIDE R88, R76, 0x2, R218 ;  /* 0x000000024c587825 */ /* 0x000fe200078e02da */
[----:B---3--:R-:W-:-:S03]  /*25ce0*/  PRMT R80, R80, 0x7632, R80 ;  /* 0x0000763250507816 */ /* 0x008fc60000000050 */
[----:B------:R-:W-:Y:S01]  /*25cf0*/  IMAD.WIDE R90, R76, 0x2, R244 ;  /* 0x000000024c5a7825 */ /* 0x000fe200078e02f4 */
[----:B------:R-:W-:Y:S01]  /*25d00*/  ISETP.LT.AND P6, PT, R221, R239, !P6 ;  /* 0x000000efdd00720c */ /* 0x000fe200077c1270 */
[----:B------:R3:W-:Y:S01]  /*25d10*/  @P1 STG.E.U16 desc[UR60][R88.64], R80 ;  /* 0x0000005058001986 */ /* 0x0007e2000c10153c */
[----:B------:R-:W-:-:S03]  /*25d20*/  ISETP.GE.AND P1, PT, R237, R238, PT ;  /* 0x000000eeed00720c */ /* 0x000fc60003f26270 */
[----:B------:R4:W-:Y:S01]  /*25d30*/  @P5 STG.E.U16 desc[UR60][R90.64], R72 ;  /* 0x000000485a005986 */ /* 0x0009e2000c10153c */
[----:B0-----:R-:W-:Y:S01]  /*25d40*/  ISETP.LT.AND P5, PT, R220, R0, !P1 ;  /* 0x00000000dc00720c */ /* 0x001fe20004fa1270 */
[C---:B-1----:R-:W-:Y:S02]  /*25d50*/  IMAD.IADD R0, R76.reuse, 0x1, R216 ;  /* 0x000000014c007824 */ /* 0x042fe400078e02d8 */
[----:B---3--:R-:W-:Y:S01]  /*25d60*/  IMAD.WIDE R88, R76, 0x2, R246 ;  /* 0x000000024c587825 */ /* 0x008fe200078e02f6 */
[----:B------:R-:W0:Y:S01]  /*25d70*/  LDC R80, c[0x0][0x248] ;  /* 0x00009200ff507b82 */ /* 0x000e220000000800 */
[----:B----4-:R-:W-:-:S07]  /*25d80*/  PRMT R91, R72, 0x7632, R91 ;  /* 0x00007632485b7816 */ /* 0x010fce000000005b */
[----:B------:R-:W1:Y:S01]  /*25d90*/  LDC R72, c[0x0][0x228] ;  /* 0x00008a00ff487b82 */ /* 0x000e620000000800 */
[----:B------:R3:W-:Y:S07]  /*25da0*/  @P6 STG.E.U16 desc[UR60][R88.64], R91 ;  /* 0x0000005b58006986 */ /* 0x0007ee000c10153c */
[----:B------:R-:W4:Y:S01]  /*25db0*/  LDC R90, c[0x0][0x22c] ;  /* 0x00008b00ff5a7b82 */ /* 0x000f220000000800 */
[----:B--2---:R-:W-:Y:S01]  /*25dc0*/  ISETP.LT.AND P6, PT, R223, R84, !P1 ;  /* 0x00000054df00720c */ /* 0x004fe20004fc1270 */
[----:B---3--:R-:W-:-:S06]  /*25dd0*/  IMAD.WIDE R88, R0, 0x2, R2 ;  /* 0x0000000200587825 */ /* 0x008fcc00078e0202 */
[----:B------:R-:W2:Y:S01]  /*25de0*/  LDC R76, c[0x0][0x228] ;  /* 0x00008a00ff4c7b82 */ /* 0x000ea20000000800 */
[----:B------:R3:W-:Y:S01]  /*25df0*/  @P5 STG.E.U16 desc[UR60][R88.64], R85 ;  /* 0x0000005558005986 */ /* 0x0007e2000c10153c */
[----:B------:R-:W-:Y:S01]  /*25e00*/  ISETP.LT.AND P5, PT, R222, R236, !P1 ;  /* 0x000000ecde00720c */ /* 0x000fe20004fa1270 */
[----:B------:R-:W-:-:S05]  /*25e10*/  VIADD R237, R217, 0x13 ;  /* 0x00000013d9ed7836 */ /* 0x000fca0000000000 */
[----:B------:R-:W0:Y:S08]  /*25e20*/  LDC R91, c[0x0][0x228] ;  /* 0x00008a00ff5b7b82 */ /* 0x000e300000000800 */
[----:B---3--:R-:W3:Y:S01]  /*25e30*/  LDC R88, c[0x0][0x228] ;  /* 0x00008a00ff587b82 */ /* 0x008ee20000000800 */
[----:B------:R-:W-:Y:S01]  /*25e40*/  PRMT R89, R85, 0x7632, R89 ;  /* 0x0000763255597816 */ /* 0x000fe20000000059 */
[----:B------:R-:W-:Y:S01]  /*25e50*/  IMAD.WIDE R84, R0, 0x2, R218 ;  /* 0x0000000200547825 */ /* 0x000fe200078e02da */
[----:B-1----:R-:W-:-:S04]  /*25e60*/  ISETP.LT.AND P1, PT, R221, R72, !P1 ;  /* 0x00000048dd00720c */ /* 0x002fc80004f21270 */
[----:B------:R1:W-:Y:S01]  /*25e70*/  @P6 STG.E.U16 desc[UR60][R84.64], R89 ;  /* 0x0000005954006986 */ /* 0x0003e2000c10153c */
[----:B----4-:R-:W-:Y:S01]  /*25e80*/  ISETP.GE.AND P6, PT, R237, R90, PT ;  /* 0x0000005aed00720c */ /* 0x010fe20003fc6270 */
[----:B------:R-:W4:Y:S01]  /*25e90*/  LDC R72, c[0x0][0x22c] ;  /* 0x00008b00ff487b82 */ /* 0x000f220000000800 */
[----:B------:R-:W-:-:S07]  /*25ea0*/  PRMT R216, R77, 0x7632, R216 ;  /* 0x000076324dd87816 */ /* 0x000fce00000000d8 */
[----:B------:R-:W4:Y:S01]  /*25eb0*/  LDC R90, c[0x0][0x228] ;  /* 0x00008a00ff5a7b82 */ /* 0x000f220000000800 */
[----:B-1----:R-:W-:-:S05]  /*25ec0*/  IMAD.WIDE R84, R0, 0x2, R244 ;  /* 0x0000000200547825 */ /* 0x002fca00078e02f4 */
[----:B------:R1:W-:Y:S01]  /*25ed0*/  @P5 STG.E.U16 desc[UR60][R84.64], R77 ;  /* 0x0000004d54005986 */ /* 0x0003e2000c10153c */
[----:B--2---:R-:W-:Y:S01]  /*25ee0*/  ISETP.LT.AND P5, PT, R220, R76, !P6 ;  /* 0x0000004cdc00720c */ /* 0x004fe200077a1270 */
[----:B0-----:R-:W-:Y:S01]  /*25ef0*/  IMAD.IADD R89, R0, 0x1, R80 ;  /* 0x0000000100597824 */ /* 0x001fe200078e0250 */
[----:B------:R-:W0:Y:S01]  /*25f00*/  LDC R237, c[0x0][0x228] ;  /* 0x00008a00ffed7b82 */ /* 0x000e220000000800 */
[----:B------:R-:W-:-:S07]  /*25f10*/  PRMT R236, R81, 0x7632, R236 ;  /* 0x0000763251ec7816 */ /* 0x000fce00000000ec */
[----:B------:R-:W2:Y:S01]  /*25f20*/  LDC R80, c[0x0][0x228] ;  /* 0x00008a00ff507b82 */ /* 0x000ea20000000800 */
[----:B-1----:R-:W-:-:S05]  /*25f30*/  IMAD.WIDE R76, R0, 0x2, R246 ;  /* 0x00000002004c7825 */ /* 0x002fca00078e02f6 */
[----:B------:R1:W-:Y:S01]  /*25f40*/  @P1 STG.E.U16 desc[UR60][R76.64], R216 ;  /* 0x000000d84c001986 */ /* 0x0003e2000c10153c */
[----:B---3--:R-:W-:Y:S01]  /*25f50*/  ISETP.LT.AND P1, PT, R223, R88, !P6 ;  /* 0x00000058df00720c */ /* 0x008fe20007721270 */
[----:B------:R-:W3:Y:S08]  /*25f60*/  LDC R0, c[0x0][0x248] ;  /* 0x00009200ff007b82 */ /* 0x000ef00000000800 */
[----:B------:R-:W2:Y:S01]  /*25f70*/  LDC R85, c[0x0][0x228] ;  /* 0x00008a00ff557b82 */ /* 0x000ea20000000800 */
[----:B-1----:R-:W-:-:S05]  /*25f80*/  IMAD.WIDE R76, R89, 0x2, R2 ;  /* 0x00000002594c7825 */ /* 0x002fca00078e0202 */
[----:B------:R1:W-:Y:S01]  /*25f90*/  @P5 STG.E.U16 desc[UR60][R76.64], R81 ;  /* 0x000000514c005986 */ /* 0x0003e2000c10153c */
[----:B------:R-:W-:Y:S01]  /*25fa0*/  ISETP.LT.AND P5, PT, R222, R91, !P6 ;  /* 0x0000005bde00720c */ /* 0x000fe200077a1270 */
[----:B------:R-:W-:Y:S01]  /*25fb0*/  VIADD R91, R217, 0x14 ;  /* 0x00000014d95b7836 */ /* 0x000fe20000000000 */
[----:B----4-:R-:W-:Y:S01]  /*25fc0*/  ISETP.LT.AND P6, PT, R221, R90, !P6 ;  /* 0x0000005add00720c */ /* 0x010fe200077c1270 */
[----:B------:R-:W4:Y:S01]  /*25fd0*/  LDC R84, c[0x0][0x228] ;  /* 0x00008a00ff547b82 */ /* 0x000f220000000800 */
[----:B-1----:R-:W-:-:S07]  /*25fe0*/  IMAD.WIDE R76, R89, 0x2, R218 ;  /* 0x00000002594c7825 */ /* 0x002fce00078e02da */
[----:B------:R-:W1:Y:S01]  /*25ff0*/  LDC R88, c[0x0][0x22c] ;  /* 0x00008b00ff587b82 */ /* 0x000e620000000800 */
[----:B------:R0:W-:Y:S01]  /*26000*/  @P1 STG.E.U16 desc[UR60][R76.64], R236 ;  /* 0x000000ec4c001986 */ /* 0x0001e2000c10153c */
[----:B------:R-:W-:Y:S01]  /*26010*/  ISETP.GE.AND P1, PT, R91, R72, PT ;  /* 0x000000485b00720c */ /* 0x000fe20003f26270 */
[----:B---3--:R-:W-:Y:S01]  /*26020*/  IMAD.IADD R81, R89, 0x1, R0 ;  /* 0x0000000159517824 */ /* 0x008fe200078e0200 */
[----:B------:R-:W-:-:S04]  /*26030*/  PRMT R90, R73, 0x7632, R90 ;  /* 0x00007632495a7816 */ /* 0x000fc8000000005a */
[----:B------:R-:W3:Y:S01]  /*26040*/  LDC R0, c[0x0][0x248] ;  /* 0x00009200ff007b82 */ /* 0x000ee20000000800 */
[----:B0-----:R-:W-:-:S05]  /*26050*/  IMAD.WIDE R76, R89, 0x2, R244 ;  /* 0x00000002594c7825 */ /* 0x001fca00078e02f4 */
[----:B------:R0:W-:Y:S01]  /*26060*/  @P5 STG.E.U16 desc[UR60][R76.64], R73 ;  /* 0x000000494c005986 */ /* 0x0001e2000c10153c */
[----:B------:R-:W-:Y:S01]  /*26070*/  ISETP.LT.AND P5, PT, R220, R237, !P1 ;  /* 0x000000eddc00720c */ /* 0x000fe20004fa1270 */
[----:B0-----:R-:W-:Y:S02]  /*26080*/  IMAD.WIDE R72, R89, 0x2, R246 ;  /* 0x0000000259487825 */ /* 0x001fe400078e02f6 */
[----:B------:R-:W0:Y:S02]  /*26090*/  LDC R89, c[0x0][0x228] ;  /* 0x00008a00ff597b82 */ /* 0x000e240000000800 */
[----:B------:R-:W-:Y:S01]  /*260a0*/  IMAD.WIDE R76, R81, 0x2, R2 ;  /* 0x00000002514c7825 */ /* 0x000fe200078e0202 */
[----:B------:R4:W-:Y:S01]  /*260b0*/  @P6 STG.E.U16 desc[UR60][R72.64], R90 ;  /* 0x0000005a48006986 */ /* 0x0009e2000c10153c */
[----:B--2---:R-:W-:-:S06]  /*260c0*/  ISETP.LT.AND P6, PT, R223, R80, !P1 ;  /* 0x00000050df00720c */ /* 0x004fcc0004fc1270 */
[----:B------:R2:W-:Y:S01]  /*260d0*/  @P5 STG.E.U16 desc[UR60][R76.64], R86 ;  /* 0x000000564c005986 */ /* 0x0005e2000c10153c */
[----:B------:R-:W3:Y:S01]  /*260e0*/  LDC R80, c[0x0][0x228] ;  /* 0x00008a00ff507b82 */ /* 0x000ee20000000800 */
[----:B------:R-:W-:Y:S01]  /*260f0*/  ISETP.LT.AND P5, PT, R222, R85, !P1 ;  /* 0x00000055de00720c */ /* 0x000fe20004fa1270 */
[----:B------:R-:W-:Y:S01]  /*26100*/  VIADD R91, R217, 0x15 ;  /* 0x00000015d95b7836 */ /* 0x000fe20000000000 */
[----:B------:R-:W-:Y:S01]  /*26110*/  PRMT R216, R86, 0x7632, R216 ;  /* 0x0000763256d87816 */ /* 0x000fe200000000d8 */
[----:B----4-:R-:W-:-:S04]  /*26120*/  IMAD.WIDE R72, R81, 0x2, R218 ;  /* 0x0000000251487825 */ /* 0x010fc800078e02da */
[----:B------:R-:W4:Y:S01]  /*26130*/  LDC R85, c[0x0][0x228] ;  /* 0x00008a00ff557b82 */ /* 0x000f220000000800 */
[----:B------:R-:W-:Y:S01]  /*26140*/  ISETP.LT.AND P1, PT, R221, R84, !P1 ;  /* 0x00000054dd00720c */ /* 0x000fe20004f21270 */
[----:B--2---:R-:W-:Y:S01]  /*26150*/  IMAD.WIDE R76, R81, 0x2, R244 ;  /* 0x00000002514c7825 */ /* 0x004fe200078e02f4 */
[----:B------:R2:W-:Y:S01]  /*26160*/  @P6 STG.E.U16 desc[UR60][R72.64], R216 ;  /* 0x000000d848006986 */ /* 0x0005e2000c10153c */
[----:B-1----:R-:W-:-:S04]  /*26170*/  ISETP.GE.AND P6, PT, R91, R88, PT ;  /* 0x000000585b00720c */ /* 0x002fc80003fc6270 */
[----:B------:R-:W1:Y:S01]  /*26180*/  LDC R86, c[0x0][0x228] ;  /* 0x00008a00ff567b82 */ /* 0x000e620000000800 */
[----:B------:R2:W-:Y:S01]  /*26190*/  @P5 STG.E.U16 desc[UR60][R76.64], R78 ;  /* 0x0000004e4c005986 */ /* 0x0005e2000c10153c */
[----:B0-----:R-:W-:-:S06]  /*261a0*/  ISETP.LT.AND P5, PT, R220, R89, !P6 ;  /* 0x00000059dc00720c */ /* 0x001fcc00077a1270 */
[----:B------:R-:W0:Y:S01]  /*261b0*/  LDC R84, c[0x0][0x22c] ;  /* 0x00008b00ff547b82 */ /* 0x000e220000000800 */
[----:B--2---:R-:W-:Y:S01]  /*261c0*/  IMAD.WIDE R72, R81, 0x2, R246 ;  /* 0x0000000251487825 */ /* 0x004fe200078e02f6 */
[----:B------:R-:W-:-:S03]  /*261d0*/  PRMT R77, R78, 0x7632, R77 ;  /* 0x000076324e4d7816 */ /* 0x000fc6000000004d */
[----:B---3--:R-:W-:-:S03]  /*261e0*/  IMAD.IADD R81, R81, 0x1, R0 ;  /* 0x0000000151517824 */ /* 0x008fc600078e0200 */
[----:B------:R-:W2:Y:S01]  /*261f0*/  LDC R89, c[0x0][0x228] ;  /* 0x00008a00ff597b82 */ /* 0x000ea20000000800 */
[----:B------:R3:W-:Y:S01]  /*26200*/  @P1 STG.E.U16 desc[UR60][R72.64], R77 ;  /* 0x0000004d48001986 */ /* 0x0007e2000c10153c */
[----:B------:R-:W-:-:S06]  /*26210*/  ISETP.LT.AND P1, PT, R223, R80, !P6 ;  /* 0x00000050df00720c */ /* 0x000fcc0007721270 */
[----:B------:R-:W2:Y:S01]  /*26220*/  LDC R0, c[0x0][0x248] ;  /* 0x00009200ff007b82 */ /* 0x000ea20000000800 */
[----:B---3--:R-:W-:-:S07]  /*26230*/  IMAD.WIDE R72, R81, 0x2, R2 ;  /* 0x0000000251487825 */ /* 0x008fce00078e0202 */
[----:B------:R-:W3:Y:S01]  /*26240*/  LDC R76, c[0x0][0x228] ;  /* 0x00008a00ff4c7b82 */ /* 0x000ee20000000800 */
[----:B------:R1:W-:Y:S01]  /*26250*/  @P5 STG.E.U16 desc[UR60][R72.64], R82 ;  /* 0x0000005248005986 */ /* 0x0003e2000c10153c */
[----:B----4-:R-:W-:Y:S02]  /*26260*/  ISETP.LT.AND P5, PT, R222, R85, !P6 ;  /* 0x00000055de00720c */ /* 0x010fe400077a1270 */
[----:B------:R-:W-:Y:S01]  /*26270*/  PRMT R88, R82, 0x7632, R88 ;  /* 0x0000763252587816 */ /* 0x000fe20000000058 */
[----:B------:R-:W-:-:S03]  /*26280*/  VIADD R85, R217, 0x16 ;  /* 0x00000016d9557836 */ /* 0x000fc60000000000 */
[----:B------:R-:W4:Y:S01]  /*26290*/  LDC R77, c[0x0][0x228] ;  /* 0x00008a00ff4d7b82 */ /* 0x000f220000000800 */
[----:B-1----:R-:W-:Y:S01]  /*262a0*/  ISETP.LT.AND P6, PT, R221, R86, !P6 ;  /* 0x00000056dd00720c */ /* 0x002fe200077c1270 */
[----:B------:R-:W-:-:S06]  /*262b0*/  IMAD.WIDE R72, R81, 0x2, R218 ;  /* 0x0000000251487825 */ /* 0x000fcc00078e02da */
[----:B------:R-:W1:Y:S01]  /*262c0*/  LDC R78, c[0x0][0x228] ;  /* 0x00008a00ff4e7b82 */ /* 0x000e620000000800 */
[----:B------:R2:W-:Y:S01]  /*262d0*/  @P1 STG.E.U16 desc[UR60][R72.64], R88 ;  /* 0x0000005848001986 */ /* 0x0005e2000c10153c */
[----:B0-----:R-:W-:-:S06]  /*262e0*/  ISETP.GE.AND P1, PT, R85, R84, PT ;  /* 0x000000545500720c */ /* 0x001fcc0003f26270 */
[----:B------:R-:W0:Y:S01]  /*262f0*/  LDC R80, c[0x0][0x22c] ;  /* 0x00008b00ff507b82 */ /* 0x000e220000000800 */
[----:B--2---:R-:W-:Y:S01]  /*26300*/  IMAD.WIDE R72, R81, 0x2, R244 ;  /* 0x0000000251487825 */ /* 0x004fe200078e02f4 */
[----:B------:R-:W-:-:S06]  /*26310*/  PRMT R82, R74, 0x7632, R82 ;  /* 0x000076324a527816 */ /* 0x000fcc0000000052 */
[----:B------:R-:W2:Y:S01]  /*26320*/  LDC R85, c[0x0][0x228] ;  /* 0x00008a00ff557b82 */ /* 0x000ea20000000800 */
[----:B------:R3:W-:Y:S01]  /*26330*/  @P5 STG.E.U16 desc[UR60][R72.64], R74 ;  /* 0x0000004a48005986 */ /* 0x0007e2000c10153c */
[----:B------:R-:W-:-:S06]  /*26340*/  ISETP.LT.AND P5, PT, R220, R89, !P1 ;  /* 0x00000059dc00720c */ /* 0x000fcc0004fa1270 */
[----:B------:R-:W2:Y:S01]  /*26350*/  LDC R89, c[0x0][0x228] ;  /* 0x00008a00ff597b82 */ /* 0x000ea20000000800 */
[----:B---3--:R-:W-:-:S07]  /*26360*/  IMAD.WIDE R72, R81, 0x2, R246 ;  /* 0x0000000251487825 */ /* 0x008fce00078e02f6 */
[----:B------:R-:W3:Y:S01]  /*26370*/  LDC R74, c[0x0][0x248] ;  /* 0x00009200ff4a7b82 */ /* 0x000ee20000000800 */
[----:B------:R-:W-:Y:S01]  /*26380*/  IMAD.IADD R81, R81, 0x1, R0 ;  /* 0x0000000151517824 */ /* 0x000fe200078e0200 */
[----:B------:R4:W-:Y:S01]  /*26390*/  @P6 STG.E.U16 desc[UR60][R72.64], R82 ;  /* 0x0000005248006986 */ /* 0x0009e2000c10153c */
[----:B------:R-:W-:-:S05]  /*263a0*/  ISETP.LT.AND P6, PT, R223, R76, !P1 ;  /* 0x0000004cdf00720c */ /* 0x000fca0004fc1270 */
[----:B------:R-:W3:Y:S01]  /*263b0*/  LDC R0, c[0x0][0x228] ;  /* 0x00008a00ff007b82 */ /* 0x000ee20000000800 */
[----:B----4-:R-:W-:Y:S01]  /*263c0*/  IMAD.WIDE R72, R81, 0x2, R2 ;  /* 0x0000000251487825 */ /* 0x010fe200078e0202 */
[----:B------:R-:W-:-:S06]  /*263d0*/  PRMT R84, R87, 0x7632, R84 ;  /* 0x0000763257547816 */ /* 0x000fcc0000000054 */
[----:B------:R-:W4:Y:S01]  /*263e0*/  LDC R91, c[0x0][0x228] ;  /* 0x00008a00ff5b7b82 */ /* 0x000f220000000800 */
[----:B------:R0:W-:Y:S01]  /*263f0*/  @P5 STG.E.U16 desc[UR60][R72.64], R87 ;  /* 0x0000005748005986 */ /* 0x0001e2000c10153c */
[----:B------:R-:W-:Y:S01]  /*26400*/  ISETP.LT.AND P5, PT, R222, R77, !P1 ;  /* 0x0000004dde00720c */ /* 0x000fe20004fa1270 */
[----:B------:R-:W-:Y:S01]  /*26410*/  VIADD R77, R217, 0x17 ;  /* 0x00000017d94d7836 */ /* 0x000fe20000000000 */
[----:B-1----:R-:W-:-:S04]  /*26420*/  ISETP.LT.AND P1, PT, R221, R78, !P1 ;  /* 0x0000004edd00720c */ /* 0x002fc80004f21270 */
[----:B------:R-:W1:Y:S01]  /*26430*/  LDC R78, c[0x0][0x228] ;  /* 0x00008a00ff4e7b82 */ /* 0x000e620000000800 */
[----:B0-----:R-:W-:-:S07]  /*26440*/  IMAD.WIDE R72, R81, 0x2, R218 ;  /* 0x0000000251487825 */ /* 0x001fce00078e02da */
[----:B------:R-:W0:Y:S01]  /*26450*/  LDC R86, c[0x0][0x228] ;  /* 0x00008a00ff567b82 */ /* 0x000e220000000800 */
[----:B------:R2:W-:Y:S01]  /*26460*/  @P6 STG.E.U16 desc[UR60][R72.64], R84 ;  /* 0x0000005448006986 */ /* 0x0005e2000c10153c */
[----:B------:R-:W-:Y:S01]  /*26470*/  ISETP.GE.AND P6, PT, R77, R80, PT ;  /* 0x000000504d00720c */ /* 0x000fe20003fc6270 */
[----:B------:R-:W-:Y:S01]  /*26480*/  IMAD.WIDE R76, R81, 0x2, R246 ;  /* 0x00000002514c7825 */ /* 0x000fe200078e02f6 */
[----:B------:R-:W-:-:S03]  /*26490*/  PRMT R82, R79, 0x7632, R82 ;  /* 0x000076324f527816 */ /* 0x000fc60000000052 */
[----:B--2---:R-:W-:Y:S01]  /*264a0*/  IMAD.WIDE R72, R81, 0x2, R244 ;  /* 0x0000000251487825 */ /* 0x004fe200078e02f4 */
[----:B------:R-:W2:Y:S04]  /*264b0*/  LDC R84, c[0x0][0x228] ;  /* 0x00008a00ff547b82 */ /* 0x000ea80000000800 */
[----:B------:R4:W-:Y:S01]  /*264c0*/  @P5 STG.E.U16 desc[UR60][R72.64], R79 ;  /* 0x0000004f48005986 */ /* 0x0009e2000c10153c */
[----:B------:R-:W-:-:S03]  /*264d0*/  ISETP.LT.AND P5, PT, R220, R89, !P6 ;  /* 0x00000059dc00720c */ /* 0x000fc600077a1270 */
[----:B------:R-:W0:Y:S01]  /*264e0*/  LDC R89, c[0x0][0x22c] ;  /* 0x00008b00ff597b82 */ /* 0x000e220000000800 */
[----:B---3--:R-:W-:Y:S01]  /*264f0*/  IMAD.IADD R87, R81, 0x1, R74 ;  /* 0x0000000151577824 */ /* 0x008fe200078e024a */
[----:B------:R3:W-:Y:S01]  /*26500*/  @P1 STG.E.U16 desc[UR60][R76.64], R82 ;  /* 0x000000524c001986 */ /* 0x0007e2000c10153c */
[----:B------:R-:W-:Y:S02]  /*26510*/  ISETP.LT.AND P1, PT, R223, R0, !P6 ;  /* 0x00000000df00720c */ /* 0x000fe40007721270 */
[----:B------:R-:W-:-:S03]  /*26520*/  IMAD.WIDE R80, R87, 0x2, R2 ;  /* 0x0000000257507825 */ /* 0x000fc600078e0202 */
[----:B------:R-:W2:Y:S02]  /*26530*/  LDC R74, c[0x0][0x248] ;  /* 0x00009200ff4a7b82 */ /* 0x000ea40000000800 */
[----:B------:R0:W-:Y:S01]  /*26540*/  @P5 STG.E.U16 desc[UR60][R80.64], R83 ;  /* 0x0000005350005986 */ /* 0x0001e2000c10153c */
[----:B------:R-:W-:Y:S01]  /*26550*/  ISETP.LT.AND P5, PT, R222, R85, !P6 ;  /* 0x00000055de00720c */ /* 0x000fe200077a1270 */
[----:B----4-:R-:W-:Y:S01]  /*26560*/  IMAD.WIDE R72, R87, 0x2, R218 ;  /* 0x0000000257487825 */ /* 0x010fe200078e02da */
[----:B---3--:R-:W-:-:S03]  /*26570*/  PRMT R77, R83, 0x7632, R77 ;  /* 0x00007632534d7816 */ /* 0x008fc6000000004d */
[----:B------:R-:W3:Y:S01]  /*26580*/  LDC R85, c[0x0][0x228] ;  /* 0x00008a00ff557b82 */ /* 0x000ee20000000800 */
[----:B------:R-:W-:Y:S01]  /*26590*/  VIADD R0, R217, 0x18 ;  /* 0x00000018d9007836 */ /* 0x000fe20000000000 */
[----:B-1----:R-:W-:Y:S01]  /*265a0*/  ISETP.LT.AND P6, PT, R221, R78, !P6 ;  /* 0x0000004edd00720c */ /* 0x002fe200077c1270 */
[----:B------:R1:W-:Y:S03]  /*265b0*/  @P1 STG.E.U16 desc[UR60][R72.64], R77 ;  /* 0x0000004d48001986 */ /* 0x0003e6000c10153c */
[----:B0-----:R-:W-:Y:S02]  /*265c0*/  ISETP.GE.AND P1, PT, R0, R89, PT ;  /* 0x000000590000720c */ /* 0x001fe40003f26270 */
[----:B------:R-:W0:Y:S01]  /*265d0*/  LDC R83, c[0x0][0x22c] ;  /* 0x00008b00ff537b82 */ /* 0x000e220000000800 */
[----:B-1----:R-:W-:Y:S01]  /*265e0*/  IMAD.WIDE R76, R87, 0x2, R244 ;  /* 0x00000002574c7825 */ /* 0x002fe200078e02f4 */
[----:B------:R-:W-:-:S06]  /*265f0*/  PRMT R73, R75, 0x7632, R73 ;  /* 0x000076324b497816 */ /* 0x000fcc0000000049 */
[----:B------:R-:W1:Y:S01]  /*26600*/  LDC R89, c[0x0][0x228] ;  /* 0x00008a00ff597b82 */ /* 0x000e620000000800 */
[----:B------:R4:W-:Y:S01]  /*26610*/  @P5 STG.E.U16 desc[UR60][R76.64], R75 ;  /* 0x0000004b4c005986 */ /* 0x0009e2000c10153c */
[----:B------:R-:W-:Y:S01]  /*26620*/  ISETP.LT.AND P5, PT, R220, R91, !P1 ;  /* 0x0000005bdc00720c */ /* 0x000fe20004fa1270 */
[----:B------:R-:W-:-:S05]  /*26630*/  IMAD.WIDE R78, R87, 0x2, R246 ;  /* 0x00000002574e7825 */ /* 0x000fca00078e02f6 */
[----:B------:R-:W1:Y:S01]  /*26640*/  LDC R82, c[0x0][0x248] ;  /* 0x00009200ff527b82 */ /* 0x000e620000000800 */
[----:B--2---:R-:W-:Y:S01]  /*26650*/  IMAD.IADD R87, R87, 0x1, R74 ;  /* 0x0000000157577824 */ /* 0x004fe200078e024a */
[----:B------:R2:W-:Y:S01]  /*26660*/  @P6 STG.E.U16 desc[UR60][R78.64], R73 ;  /* 0x000000494e006986 */ /* 0x0005e2000c10153c */
[----:B------:R-:W-:Y:S02]  /*26670*/  ISETP.LT.AND P6, PT, R223, R84, !P1 ;  /* 0x00000054df00720c */ /* 0x000fe40004fc1270 */
[----:B------:R-:W-:-:S03]  /*26680*/  IMAD.WIDE R80, R87, 0x2, R2 ;  /* 0x0000000257507825 */ /* 0x000fc600078e0202 */
[----:B------:R-:W1:Y:S02]  /*26690*/  LDC R84, c[0x0][0x228] ;  /* 0x00008a00ff547b82 */ /* 0x000e640000000800 */
[----:B------:R0:W-:Y:S01]  /*266a0*/  @P5 STG.E.U16 desc[UR60][R80.64], R36 ;  /* 0x0000002450005986 */ /* 0x0001e2000c10153c */
[----:B---3--:R-:W-:Y:S02]  /*266b0*/  ISETP.LT.AND P5, PT, R222, R85, !P1 ;  /* 0x00000055de00720c */ /* 0x008fe40004fa1270 */
[----:B----4-:R-:W-:Y:S01]  /*266c0*/  PRMT R75, R36, 0x7632, R75 ;  /* 0x00007632244b7816 */ /* 0x010fe2000000004b */
[----:B--2---:R-:W-:Y:S02]  /*266d0*/  IMAD.WIDE R72, R87, 0x2, R218 ;  /* 0x0000000257487825 */ /* 0x004fe400078e02da */
[----:B------:R-:W2:Y:S02]  /*266e0*/  LDC R85, c[0x0][0x228] ;  /* 0x00008a00ff557b82 */ /* 0x000ea40000000800 */
[----:B------:R-:W-:Y:S01]  /*266f0*/  VIADD R0, R217, 0x19 ;  /* 0x00000019d9007836 */ /* 0x000fe20000000000 */
[----:B------:R3:W-:Y:S01]  /*26700*/  @P6 STG.E.U16 desc[UR60][R72.64], R75 ;  /* 0x0000004b48006986 */ /* 0x0007e2000c10153c */
[----:B------:R-:W-:-:S03]  /*26710*/  ISETP.LT.AND P1, PT, R221, R86, !P1 ;  /* 0x00000056dd00720c */ /* 0x000fc60004f21270 */
[----:B0-----:R-:W-:Y:S01]  /*26720*/  ISETP.GE.AND P6, PT, R0, R83, PT ;  /* 0x000000530000720c */ /* 0x001fe20003fc6270 */
[----:B------:R-:W0:Y:S01]  /*26730*/  LDC R80, c[0x0][0x228] ;  /* 0x00008a00ff507b82 */ /* 0x000e220000000800 */
[----:B---3--:R-:W-:-:S07]  /*26740*/  IMAD.WIDE R74, R87, 0x2, R244 ;  /* 0x00000002574a7825 */ /* 0x008fce00078e02f4 */
[----:B------:R-:W3:Y:S01]  /*26750*/  LDC R83, c[0x0][0x22c] ;  /* 0x00008b00ff537b82 */ /* 0x000ee20000000800 */
[----:B------:R4:W-:Y:S01]  /*26760*/  @P5 STG.E.U16 desc[UR60][R74.64], R28 ;  /* 0x0000001c4a005986 */ /* 0x0009e2000c10153c */
[----:B-1----:R-:W-:Y:S01]  /*26770*/  ISETP.LT.AND P5, PT, R220, R89, !P6 ;  /* 0x00000059dc00720c */ /* 0x002fe200077a1270 */
[C---:B------:R-:W-:Y:S01]  /*26780*/  IMAD.IADD R81, R87.reuse, 0x1, R82 ;  /* 0x0000000157517824 */ /* 0x040fe200078e0252 */
[----:B------:R-:W-:Y:S01]  /*26790*/  PRMT R73, R28, 0x7632, R73 ;  /* 0x000076321c497816 */ /* 0x000fe20000000049 */
[----:B------:R-:W-:-:S03]  /*267a0*/  IMAD.WIDE R78, R87, 0x2, R246 ;  /* 0x00000002574e7825 */ /* 0x000fc600078e02f6 */
[----:B------:R-:W1:Y:S01]  /*267b0*/  LDC R36, c[0x0][0x248] ;  /* 0x00009200ff247b82 */ /* 0x000e620000000800 */
[----:B------:R-:W-:-:S07]  /*267c0*/  IMAD.WIDE R76, R81, 0x2, R2 ;  /* 0x00000002514c7825 */ /* 0x000fce00078e0202 */
[----:B------:R-:W1:Y:S01]  /*267d0*/  LDC R87, c[0x0][0x228] ;  /* 0x00008a00ff577b82 */ /* 0x000e620000000800 */
[----:B------:R4:W-:Y:S01]  /*267e0*/  @P1 STG.E.U16 desc[UR60][R78.64], R73 ;  /* 0x000000494e001986 */ /* 0x0009e2000c10153c */
[----:B------:R-:W-:-:S03]  /*267f0*/  ISETP.LT.AND P1, PT, R223, R84, !P6 ;  /* 0x00000054df00720c */ /* 0x000fc60007721270 */
[----:B------:R0:W-:Y:S01]  /*26800*/  @P5 STG.E.U16 desc[UR60][R76.64], R32 ;  /* 0x000000204c005986 */ /* 0x0001e2000c10153c */
[----:B--2---:R-:W-:Y:S02]  /*26810*/  ISETP.LT.AND P5, PT, R222, R85, !P6 ;  /* 0x00000055de00720c */ /* 0x004fe400077a1270 */
[----:B----4-:R-:W2:Y:S01]  /*26820*/  LDC R28, c[0x0][0x228] ;  /* 0x00008a00ff1c7b82 */ /* 0x010ea20000000800 */
[----:B------:R-:W-:Y:S02]  /*26830*/  VIADD R0, R217, 0x1a ;  /* 0x0000001ad9007836 */ /* 0x000fe40000000000 */
[----:B------:R-:W-:-:S05]  /*26840*/  IMAD.WIDE R72, R81, 0x2, R218 ;  /* 0x0000000251487825 */ /* 0x000fca00078e02da */
[----:B------:R-:W4:Y:S01]  /*26850*/  LDC R85, c[0x0][0x228] ;  /* 0x00008a00ff557b82 */ /* 0x000f220000000800 */
[----:B0-----:R-:W-:Y:S01]  /*26860*/  PRMT R77, R32, 0x7632, R77 ;  /* 0x00007632204d7816 */ /* 0x001fe2000000004d */
[----:B------:R-:W-:Y:S01]  /*26870*/  IMAD.WIDE R74, R81, 0x2, R244 ;  /* 0x00000002514a7825 */ /* 0x000fe200078e02f4 */
[----:B------:R-:W-:-:S03]  /*26880*/  ISETP.LT.AND P6, PT, R221, R80, !P6 ;  /* 0x00000050dd00720c */ /* 0x000fc600077c1270 */
[----:B------:R0:W-:Y:S01]  /*26890*/  @P1 STG.E.U16 desc[UR60][R72.64], R77 ;  /* 0x0000004d48001986 */ /* 0x0001e2000c10153c */
[----:B---3--:R-:W-:Y:S01]  /*268a0*/  ISETP.GE.AND P1, PT, R0, R83, PT ;  /* 0x000000530000720c */ /* 0x008fe20003f26270 */
[----:B------:R-:W3:Y:S02]  /*268b0*/  LDC R32, c[0x0][0x228] ;  /* 0x00008a00ff207b82 */ /* 0x000ee40000000800 */
[----:B------:R2:W-:Y:S01]  /*268c0*/  @P5 STG.E.U16 desc[UR60][R74.64], R24 ;  /* 0x000000184a005986 */ /* 0x0005e2000c10153c */
[----:B-1----:R-:W-:-:S05]  /*268d0*/  ISETP.LT.AND P5, PT, R220, R87, !P1 ;  /* 0x00000057dc00720c */ /* 0x002fca0004fa1270 */
[----:B------:R-:W1:Y:S01]  /*268e0*/  LDC R83, c[0x0][0x22c] ;  /* 0x00008b00ff537b82 */ /* 0x000e620000000800 */
[----:B------:R-:W-:Y:S01]  /*268f0*/  PRMT R0, R24, 0x7632, R0 ;  /* 0x0000763218007816 */ /* 0x000fe20000000000 */
[----:B0-----:R-:W-:-:S04]  /*26900*/  IMAD.WIDE R76, R81, 0x2, R246 ;  /* 0x00000002514c7825 */ /* 0x001fc800078e02f6 */
[----:B------:R-:W-:Y:S02]  /*26910*/  IMAD.IADD R81, R81, 0x1, R36 ;  /* 0x0000000151517824 */ /* 0x000fe400078e0224 */
[----:B------:R-:W0:Y:S01]  /*26920*/  LDC R87, c[0x0][0x228] ;  /* 0x00008a00ff577b82 */ /* 0x000e220000000800 */
[----:B------:R3:W-:Y:S01]  /*26930*/  @P6 STG.E.U16 desc[UR60][R76.64], R0 ;  /* 0x000000004c006986 */ /* 0x0007e2000c10153c */
[----:B------:R-:W-:Y:S01]  /*26940*/  IMAD.WIDE R72, R81, 0x2, R2 ;  /* 0x0000000251487825 */ /* 0x000fe200078e0202 */
[----:B--2---:R-:W-:-:S05]  /*26950*/  ISETP.LT.AND P6, PT, R223, R28, !P1 ;  /* 0x0000001cdf00720c */ /* 0x004fca0004fc1270 */
[----:B------:R-:W2:Y:S01]  /*26960*/  LDC R24, c[0x0][0x248] ;  /* 0x00009200ff187b82 */ /* 0x000ea20000000800 */
[----:B------:R0:W-:Y:S01]  /*26970*/  @P5 STG.E.U16 desc[UR60][R72.64], R37 ;  /* 0x0000002548005986 */ /* 0x0001e2000c10153c */
[----:B----4-:R-:W-:-:S06]  /*26980*/  ISETP.LT.AND P5, PT, R222, R85, !P1 ;  /* 0x00000055de00720c */ /* 0x010fcc0004fa1270 */
[----:B------:R-:W4:Y:S01]  /*26990*/  LDC R28, c[0x0][0x228] ;  /* 0x00008a00ff1c7b82 */ /* 0x000f220000000800 */
[----:B------:R-:W-:Y:S01]  /*269a0*/  PRMT R36, R37, 0x7632, R36 ;  /* 0x0000763225247816 */ /* 0x000fe20000000024 */
[----:B------:R-:W-:Y:S01]  /*269b0*/  IMAD.WIDE R78, R81, 0x2, R218 ;  /* 0x00000002514e7825 */ /* 0x000fe200078e02da */
[----:B---3--:R-:W-:-:S03]  /*269c0*/  ISETP.LT.AND P1, PT, R221, R32, !P1 ;  /* 0x00000020dd00720c */ /* 0x008fc60004f21270 */
[----:B------:R-:W-:Y:S02]  /*269d0*/  VIADD R0, R217, 0x1b ;  /* 0x0000001bd9007836 */ /* 0x000fe40000000000 */
[----:B------:R-:W3:Y:S01]  /*269e0*/  LDC R85, c[0x0][0x228] ;  /* 0x00008a00ff557b82 */ /* 0x000ee20000000800 */
[----:B------:R-:W-:Y:S01]  /*269f0*/  IMAD.WIDE R74, R81, 0x2, R244 ;  /* 0x00000002514a7825 */ /* 0x000fe200078e02f4 */
[----:B------:R0:W-:Y:S01]  /*26a00*/  @P6 STG.E.U16 desc[UR60][R78.64], R36 ;  /* 0x000000244e006986 */ /* 0x0001e2000c10153c */
[----:B-1----:R-:W-:-:S03]  /*26a10*/  ISETP.GE.AND P6, PT, R0, R83, PT ;  /* 0x000000530000720c */ /* 0x002fc60003fc6270 */
[----:B------:R-:W-:Y:S01]  /*26a20*/  @P5 STG.E.U16 desc[UR60][R74.64], R29 ;  /* 0x0000001d4a005986 */ /* 0x000fe2000c10153c */
[----:B0-----:R-:W-:Y:S01]  /*26a30*/  ISETP.LT.AND P5, PT, R220, R87, !P6 ;  /* 0x00000057dc00720c */ /* 0x001fe200077a1270 */
[----:B------:R-:W0:Y:S01]  /*26a40*/  LDC R32, c[0x0][0x228] ;  /* 0x00008a00ff207b82 */ /* 0x000e220000000800 */
[----:B------:R-:W-:Y:S01]  /*26a50*/  PRMT R73, R29, 0x7632, R73 ;  /* 0x000076321d497816 */ /* 0x000fe20000000049 */
[----:B------:R-:W-:-:S06]  /*26a60*/  IMAD.WIDE R36, R81, 0x2, R246 ;  /* 0x0000000251247825 */ /* 0x000fcc00078e02f6 */
[----:B------:R-:W1:Y:S01]  /*26a70*/  LDC R77, c[0x0][0x22c] ;  /* 0x00008b00ff4d7b82 */ /* 0x000e620000000800 */
[----:B--2---:R-:W-:Y:S01]  /*26a80*/  IMAD.IADD R81, R81, 0x1, R24 ;  /* 0x0000000151517824 */ /* 0x004fe200078e0218 */
[----:B------:R2:W-:Y:S01]  /*26a90*/  @P1 STG.E.U16 desc[UR60][R36.64], R73 ;  /* 0x0000004924001986 */ /* 0x0005e2000c10153c */
[----:B----4-:R-:W-:-:S05]  /*26aa0*/  ISETP.LT.AND P1, PT, R223, R28, !P6 ;  /* 0x0000001cdf00720c */ /* 0x010fca0007721270 */
[----:B------:R-:W4:Y:S01]  /*26ab0*/  LDC R79, c[0x0][0x228] ;  /* 0x00008a00ff4f7b82 */ /* 0x000f220000000800 */
[----:B--2---:R-:W-:-:S07]  /*26ac0*/  IMAD.WIDE R72, R81, 0x2, R2 ;  /* 0x0000000251487825 */ /* 0x004fce00078e0202 */
[----:B------:R-:W2:Y:S01]  /*26ad0*/  LDC R24, c[0x0][0x248] ;  /* 0x00009200ff187b82 */ /* 0x000ea20000000800 */
[----:B------:R-:W-:Y:S01]  /*26ae0*/  PRMT R37, R33, 0x7632, R37 ;  /* 0x0000763221257816 */ /* 0x000fe20000000025 */
[----:B------:R-:W-:Y:S01]  /*26af0*/  @P5 STG.E.U16 desc[UR60][R72.64], R33 ;  /* 0x0000002148005986 */ /* 0x000fe2000c10153c */
[----:B---3--:R-:W-:Y:S01]  /*26b00*/  ISETP.LT.AND P5, PT, R222, R85, !P6 ;  /* 0x00000055de00720c */ /* 0x008fe200077a1270 */
[----:B------:R-:W-:-:S04]  /*26b10*/  IMAD.WIDE R28, R81, 0x2, R218 ;  /* 0x00000002511c7825 */ /* 0x000fc800078e02da */
[----:B------:R-:W3:Y:S01]  /*26b20*/  LDC R74, c[0x0][0x228] ;  /* 0x00008a00ff4a7b82 */ /* 0x000ee20000000800 */
[----:B------:R-:W-:Y:S01]  /*26b30*/  VIADD R0, R217, 0x1c ;  /* 0x0000001cd9007836 */ /* 0x000fe20000000000 */
[----:B------:R1:W-:Y:S06]  /*26b40*/  @P1 STG.E.U16 desc[UR60][R28.64], R37 ;  /* 0x000000251c001986 */ /* 0x0003ec000c10153c */
[----:B------:R-:W3:Y:S01]  /*26b50*/  LDC R83, c[0x0][0x228] ;  /* 0x00008a00ff537b82 */ /* 0x000ee20000000800 */
[----:B0-----:R-:W-:Y:S02]  /*26b60*/  ISETP.LT.AND P6, PT, R221, R32, !P6 ;  /* 0x00000020dd00720c */ /* 0x001fe400077c1270 */
[----:B-1----:R-:W-:Y:S01]  /*26b70*/  ISETP.GE.AND P1, PT, R0, R77, PT ;  /* 0x0000004d0000720c */ /* 0x002fe20003f26270 */
[----:B------:R-:W-:-:S04]  /*26b80*/  IMAD.WIDE R36, R81, 0x2, R244 ;  /* 0x0000000251247825 */ /* 0x000fc800078e02f4 */
[----:B------:R-:W0:Y:S01]  /*26b90*/  LDC R76, c[0x0][0x228] ;  /* 0x00008a00ff4c7b82 */ /* 0x000e220000000800 */
[----:B------:R1:W-:Y:S01]  /*26ba0*/  @P5 STG.E.U16 desc[UR60][R36.64], R25 ;  /* 0x0000001924005986 */ /* 0x0003e2000c10153c */
[----:B----4-:R-:W-:-:S06]  /*26bb0*/  ISETP.LT.AND P5, PT, R220, R79, !P1 ;  /* 0x0000004fdc00720c */ /* 0x010fcc0004fa1270 */
[----:B------:R-:W4:Y:S01]  /*26bc0*/  LDC R75, c[0x0][0x22c] ;  /* 0x00008b00ff4b7b82 */ /* 0x000f220000000800 */
[----:B------:R-:W-:Y:S01]  /*26bd0*/  PRMT R78, R25, 0x7632, R78 ;  /* 0x00007632194e7816 */ /* 0x000fe2000000004e */
[C---:B--2---:R-:W-:Y:S02]  /*26be0*/  IMAD.IADD R73, R81.reuse, 0x1, R24 ;  /* 0x0000000151497824 */ /* 0x044fe400078e0218 */
[----:B------:R-:W-:-:S04]  /*26bf0*/  IMAD.WIDE R32, R81, 0x2, R246 ;  /* 0x0000000251207825 */ /* 0x000fc800078e02f6 */
[----:B------:R-:W2:Y:S01]  /*26c00*/  LDC R77, c[0x0][0x228] ;  /* 0x00008a00ff4d7b82 */ /* 0x000ea20000000800 */
[----:B------:R-:W-:Y:S01]  /*26c10*/  IMAD.WIDE R28, R73, 0x2, R2 ;  /* 0x00000002491c7825 */ /* 0x000fe200078e0202 */
[----:B------:R-:W-:Y:S01]  /*26c20*/  @P6 STG.E.U16 desc[UR60][R32.64], R78 ;  /* 0x0000004e20006986 */ /* 0x000fe2000c10153c */
[----:B---3--:R-:W-:-:S05]  /*26c30*/  ISETP.LT.AND P6, PT, R223, R74, !P1 ;  /* 0x0000004adf00720c */ /* 0x008fca0004fc1270 */
[----:B------:R-:W3:Y:S01]  /*26c40*/  LDC R72, c[0x0][0x248] ;  /* 0x00009200ff487b82 */ /* 0x000ee20000000800 */
[----:B------:R0:W-:Y:S01]  /*26c50*/  @P5 STG.E.U16 desc[UR60][R28.64], R38 ;  /* 0x000000261c005986 */ /* 0x0001e2000c10153c */
[----:B------:R-:W-:-:S06]  /*26c60*/  ISETP.LT.AND P5, PT, R222, R83, !P1 ;  /* 0x00000053de00720c */ /* 0x000fcc0004fa1270 */
[----:B-1----:R-:W1:Y:S01]  /*26c70*/  LDC R36, c[0x0][0x228] ;  /* 0x00008a00ff247b82 */ /* 0x002e620000000800 */
[----:B------:R-:W-:Y:S01]  /*26c80*/  IMAD.WIDE R24, R73, 0x2, R218 ;  /* 0x0000000249187825 */ /* 0x000fe200078e02da */
[----:B0-----:R-:W-:Y:S02]  /*26c90*/  ISETP.LT.AND P1, PT, R221, R76, !P1 ;  /* 0x0000004cdd00720c */ /* 0x001fe40004f21270 */
[----:B------:R-:W-:Y:S01]  /*26ca0*/  PRMT R29, R38, 0x7632, R29 ;  /* 0x00007632261d7816 */ /* 0x000fe2000000001d */
[----:B------:R-:W-:-:S03]  /*26cb0*/  VIADD R0, R217, 0x1d ;  /* 0x0000001dd9007836 */ /* 0x000fc60000000000 */
[----:B------:R-:W0:Y:S01]  /*26cc0*/  LDC R79, c[0x0][0x228] ;  /* 0x00008a00ff4f7b82 */ /* 0x000e220000000800 */
[----:B------:R-:W-:Y:S01]  /*26cd0*/  IMAD.WIDE R32, R73, 0x2, R244 ;  /* 0x0000000249207825 */ /* 0x000fe200078e02f4 */
[----:B------:R2:W-:Y:S01]  /*26ce0*/  @P6 STG.E.U16 desc[UR60][R24.64], R29 ;  /* 0x0000001d18006986 */ /* 0x0005e2000c10153c */
[----:B----4-:R-:W-:-:S03]  /*26cf0*/  ISETP.GE.AND P6, PT, R0, R75, PT ;  /* 0x0000004b0000720c */ /* 0x010fc60003fc6270 */
[----:B------:R4:W-:Y:S02]  /*26d00*/  @P5 STG.E.U16 desc[UR60][R32.64], R30 ;  /* 0x0000001e20005986 */ /* 0x0009e4000c10153c */
[----:B------:R-:W0:Y:S01]  /*26d10*/  LDC R38, c[0x0][0x228] ;  /* 0x00008a00ff267b82 */ /* 0x000e220000000800 */
[----:B--2---:R-:W-:Y:S02]  /*26d20*/  ISETP.LT.AND P5, PT, R220, R77, !P6 ;  /* 0x0000004ddc00720c */ /* 0x004fe400077a1270 */
[----:B------:R-:W-:Y:S01]  /*26d30*/  PRMT R0, R30, 0x7632, R0 ;  /* 0x000076321e007816 */ /* 0x000fe20000000000 */
[----:B------:R-:W-:-:S04]  /*26d40*/  IMAD.WIDE R28, R73, 0x2, R246 ;  /* 0x00000002491c7825 */ /* 0x000fc800078e02f6 */
[----:B------:R-:W2:Y:S01]  /*26d50*/  LDC R75, c[0x0][0x22c] ;  /* 0x00008b00ff4b7b82 */ /* 0x000ea20000000800 */
[----:B---3--:R-:W-:Y:S01]  /*26d60*/  IMAD.IADD R73, R73, 0x1, R72 ;  /* 0x0000000149497824 */ /* 0x008fe200078e0248 */
[----:B------:R3:W-:Y:S01]  /*26d70*/  @P1 STG.E.U16 desc[UR60][R28.64], R0 ;  /* 0x000000001c001986 */ /* 0x0007e2000c10153c */
[----:B-1----:R-:W-:-:S05]  /*26d80*/  ISETP.LT.AND P1, PT, R223, R36, !P6 ;  /* 0x00000024df00720c */ /* 0x002fca0007721270 */
[----:B------:R-:W1:Y:S01]  /*26d90*/  LDC R77, c[0x0][0x228] ;  /* 0x00008a00ff4d7b82 */ /* 0x000e620000000800 */
[----:B------:R-:W-:-:S07]  /*26da0*/  IMAD.WIDE R36, R73, 0x2, R2 ;  /* 0x0000000249247825 */ /* 0x000fce00078e0202 */
[----:B----4-:R-:W4:Y:S01]  /*26db0*/  LDC R30, c[0x0][0x248] ;  /* 0x00009200ff1e7b82 */ /* 0x010f220000000800 */
[----:B------:R-:W-:Y:S01]  /*26dc0*/  @P5 STG.E.U16 desc[UR60][R36.64], R34 ;  /* 0x0000002224005986 */ /* 0x000fe2000c10153c */
[----:B0-----:R-:W-:Y:S01]  /*26dd0*/  ISETP.LT.AND P5, PT, R222, R79, !P6 ;  /* 0x0000004fde00720c */ /* 0x001fe200077a1270 */
[----:B------:R-:W-:Y:S01]  /*26de0*/  IMAD.WIDE R32, R73, 0x2, R218 ;  /* 0x0000000249207825 */ /* 0x000fe200078e02da */
[----:B------:R-:W-:-:S04]  /*26df0*/  PRMT R25, R34, 0x7632, R25 ;  /* 0x0000763222197816 */ /* 0x000fc80000000019 */
[----:B------:R-:W0:Y:S01]  /*26e00*/  LDC R72, c[0x0][0x228] ;  /* 0x00008a00ff487b82 */ /* 0x000e220000000800 */
[----:B---3--:R-:W-:Y:S01]  /*26e10*/  VIADD R0, R217, 0x1e ;  /* 0x0000001ed9007836 */ /* 0x008fe20000000000 */
[----:B------:R3:W-:Y:S01]  /*26e20*/  @P1 STG.E.U16 desc[UR60][R32.64], R25 ;  /* 0x0000001920001986 */ /* 0x0007e2000c10153c */
[----:B------:R-:W-:-:S05]  /*26e30*/  ISETP.LT.AND P6, PT, R221, R38, !P6 ;  /* 0x00000026dd00720c */ /* 0x000fca00077c1270 */
[----:B------:R-:W0:Y:S01]  /*26e40*/  LDC R79, c[0x0][0x228] ;  /* 0x00008a00ff4f7b82 */ /* 0x000e220000000800 */
[----:B--2---:R-:W-:Y:S01]  /*26e50*/  ISETP.GE.AND P1, PT, R0, R75, PT ;  /* 0x0000004b0000720c */ /* 0x004fe20003f26270 */
[----:B---3--:R-:W-:-:S06]  /*26e60*/  IMAD.WIDE R24, R73, 0x2, R244 ;  /* 0x0000000249187825 */ /* 0x008fcc00078e02f4 */
[----:B------:R-:W2:Y:S01]  /*26e70*/  LDC R34, c[0x0][0x228] ;  /* 0x00008a00ff227b82 */ /* 0x000ea20000000800 */
[----:B------:R-:W-:Y:S01]  /*26e80*/  @P5 STG.E.U16 desc[UR60][R24.64], R26 ;  /* 0x0000001a18005986 */ /* 0x000fe2000c10153c */
[----:B-1----:R-:W-:Y:S01]  /*26e90*/  ISETP.LT.AND P5, PT, R220, R77, !P1 ;  /* 0x0000004ddc00720c */ /* 0x002fe20004fa1270 */
[----:B------:R-:W-:Y:S01]  /*26ea0*/  IMAD.WIDE R28, R73, 0x2, R246 ;  /* 0x00000002491c7825 */ /* 0x000fe200078e02f6 */
[----:B------:R-:W-:-:S04]  /*26eb0*/  PRMT R33, R26, 0x7632, R33 ;  /* 0x000076321a217816 */ /* 0x000fc80000000021 */
[----:B------:R-:W1:Y:S01]  /*26ec0*/  LDC R37, c[0x0][0x22c] ;  /* 0x00008b00ff257b82 */ /* 0x000e620000000800 */
[----:B----4-:R-:W-:Y:S01]  /*26ed0*/  IMAD.IADD R73, R73, 0x1, R30 ;  /* 0x0000000149497824 */ /* 0x010fe200078e021e */
[----:B------:R3:W-:Y:S01]  /*26ee0*/  @P6 STG.E.U16 desc[UR60][R28.64], R33 ;  /* 0x000000211c006986 */ /* 0x0007e2000c10153c */
[----:B0-----:R-:W-:-:S05]  /*26ef0*/  ISETP.LT.AND P6, PT, R223, R72, !P1 ;  /* 0x00000048df00720c */ /* 0x001fca0004fc1270 */
[----:B------:R-:W0:Y:S01]  /*26f00*/  LDC R75, c[0x0][0x228] ;  /* 0x00008a00ff4b7b82 */ /* 0x000e220000000800 */
[----:B---3--:R-:W-:-:S07]  /*26f10*/  IMAD.WIDE R32, R73, 0x2, R2 ;  /* 0x0000000249207825 */ /* 0x008fce00078e0202 */
[----:B------:R-:W3:Y:S01]  /*26f20*/  LDC R26, c[0x0][0x248] ;  /* 0x00009200ff1a7b82 */ /* 0x000ee20000000800 */
[----:B------:R-:W-:Y:S01]  /*26f30*/  PRMT R29, R39, 0x7632, R29 ;  /* 0x00007632271d7816 */ /* 0x000fe2000000001d */
[----:B------:R4:W-:Y:S01]  /*26f40*/  @P5 STG.E.U16 desc[UR60][R32.64], R39 ;  /* 0x0000002720005986 */ /* 0x0009e2000c10153c */
[----:B------:R-:W-:-:S05]  /*26f50*/  ISETP.LT.AND P5, PT, R222, R79, !P1 ;  /* 0x0000004fde00720c */ /* 0x000fca0004fa1270 */
[----:B------:R-:W3:Y:S01]  /*26f60*/  LDC R30, c[0x0][0x228] ;  /* 0x00008a00ff1e7b82 */ /* 0x000ee20000000800 */
[----:B------:R-:W-:Y:S01]  /*26f70*/  IMAD.WIDE R24, R73, 0x2, R218 ;  /* 0x0000000249187825 */ /* 0x000fe200078e02da */
[----:B--2---:R-:W-:-:S03]  /*26f80*/  ISETP.LT.AND P1, PT, R221, R34, !P1 ;  /* 0x00000022dd00720c */ /* 0x004fc60004f21270 */
[----:B------:R-:W-:-:S03]  /*26f90*/  VIADD R0, R217, 0x1f ;  /* 0x0000001fd9007836 */ /* 0x000fc60000000000 */
[----:B------:R-:W2:Y:S01]  /*26fa0*/  LDC R77, c[0x0][0x228] ;  /* 0x00008a00ff4d7b82 */ /* 0x000ea20000000800 */
[----:B------:R4:W-:Y:S01]  /*26fb0*/  @P6 STG.E.U16 desc[UR60][R24.64], R29 ;  /* 0x0000001d18006986 */ /* 0x0009e2000c10153c */
[----:B-1----:R-:W-:Y:S01]  /*26fc0*/  ISETP.GE.AND P6, PT, R0, R37, PT ;  /* 0x000000250000720c */ /* 0x002fe20003fc6270 */
[----:B----4-:R-:W-:-:S05]  /*26fd0*/  IMAD.WIDE R32, R73, 0x2, R246 ;  /* 0x0000000249207825 */ /* 0x010fca00078e02f6 */
[----:B------:R-:W1:Y:S01]  /*26fe0*/  LDC R34, c[0x0][0x228] ;  /* 0x00008a00ff227b82 */ /* 0x000e620000000800 */
[----:B------:R-:W-:Y:S01]  /*26ff0*/  IMAD.WIDE R28, R73, 0x2, R244 ;  /* 0x00000002491c7825 */ /* 0x000fe200078e02f4 */
[----:B------:R-:W-:-:S06]  /*27000*/  PRMT R25, R31, 0x7632, R25 ;  /* 0x000076321f197816 */ /* 0x000fcc0000000019 */
[----:B------:R-:W4:Y:S01]  /*27010*/  LDC R37, c[0x0][0x22c] ;  /* 0x00008b00ff257b82 */ /* 0x000f220000000800 */
[----:B------:R-:W-:Y:S01]  /*27020*/  @P5 STG.E.U16 desc[UR60][R28.64], R31 ;  /* 0x0000001f1c005986 */ /* 0x000fe2000c10153c */
[----:B0-----:R-:W-:Y:S01]  /*27030*/  ISETP.LT.AND P5, PT, R220, R75, !P6 ;  /* 0x0000004bdc00720c */ /* 0x001fe200077a1270 */
[----:B---3--:R-:W-:-:S05]  /*27040*/  IMAD.IADD R73, R73, 0x1, R26 ;  /* 0x0000000149497824 */ /* 0x008fca00078e021a */
[----:B------:R-:W0:Y:S01]  /*27050*/  LDC R39, c[0x0][0x228] ;  /* 0x00008a00ff277b82 */ /* 0x000e220000000800 */
[----:B------:R3:W-:Y:S01]  /*27060*/  @P1 STG.E.U16 desc[UR60][R32.64], R25 ;  /* 0x0000001920001986 */ /* 0x0007e2000c10153c */
[----:B------:R-:W-:-:S06]  /*27070*/  ISETP.LT.AND P1, PT, R223, R30, !P6 ;  /* 0x0000001edf00720c */ /* 0x000fcc0007721270 */
[----:B------:R-:W0:Y:S01]  /*27080*/  LDC R26, c[0x0][0x248] ;  /* 0x00009200ff1a7b82 */ /* 0x000e220000000800 */
[----:B---3--:R-:W-:-:S07]  /*27090*/  IMAD.WIDE R24, R73, 0x2, R2 ;  /* 0x0000000249187825 */ /* 0x008fce00078e0202 */
[----:B------:R-:W3:Y:S01]  /*270a0*/  LDC R36, c[0x0][0x228] ;  /* 0x00008a00ff247b82 */ /* 0x000ee20000000800 */
[----:B------:R-:W-:Y:S01]  /*270b0*/  @P5 STG.E.U16 desc[UR60][R24.64], R35 ;  /* 0x0000002318005986 */ /* 0x000fe2000c10153c */
[----:B--2---:R-:W-:Y:S01]  /*270c0*/  ISETP.LT.AND P5, PT, R222, R77, !P6 ;  /* 0x0000004dde00720c */ /* 0x004fe200077a1270 */
[----:B------:R-:W-:Y:S01]  /*270d0*/  IMAD.WIDE R28, R73, 0x2, R218 ;  /* 0x00000002491c7825 */ /* 0x000fe200078e02da */
[----:B------:R-:W-:-:S04]  /*270e0*/  PRMT R31, R35, 0x7632, R31 ;  /* 0x00007632231f7816 */ /* 0x000fc8000000001f */
[----:B------:R-:W2:Y:S01]  /*270f0*/  LDC R75, c[0x0][0x228] ;  /* 0x00008a00ff4b7b82 */ /* 0x000ea20000000800 */
[----:B------:R-:W-:Y:S01]  /*27100*/  VIADD R0, R217, 0x20 ;  /* 0x00000020d9007836 */ /* 0x000fe20000000000 */
[----:B------:R4:W-:Y:S01]  /*27110*/  @P1 STG.E.U16 desc[UR60][R28.64], R31 ;  /* 0x0000001f1c001986 */ /* 0x0009e2000c10153c */
[----:B-1----:R-:W-:-:S03]  /*27120*/  ISETP.LT.AND P6, PT, R221, R34, !P6 ;  /* 0x00000022dd00720c */ /* 0x002fc600077c1270 */
[----:B----4-:R-:W-:Y:S02]  /*27130*/  ISETP.GE.AND P1, PT, R0, R37, PT ;  /* 0x000000250000720c */ /* 0x010fe40003f26270 */
[----:B------:R-:W1:Y:S01]  /*27140*/  LDC R34, c[0x0][0x228] ;  /* 0x00008a00ff227b82 */ /* 0x000e620000000800 */
[----:B------:R-:W-:-:S07]  /*27150*/  IMAD.WIDE R30, R73, 0x2, R244 ;  /* 0x00000002491e7825 */ /* 0x000fce00078e02f4 */
[----:B------:R-:W4:Y:S01]  /*27160*/  LDC R33, c[0x0][0x22c] ;  /* 0x00008b00ff217b82 */ /* 0x000f220000000800 */
[----:B------:R-:W-:Y:S01]  /*27170*/  @P5 STG.E.U16 desc[UR60][R30.64], R27 ;  /* 0x0000001b1e005986 */ /* 0x000fe2000c10153c */
[----:B0-----:R-:W-:Y:S01]  /*27180*/  ISETP.LT.AND P5, PT, R220, R39, !P1 ;  /* 0x00000027dc00720c */ /* 0x001fe20004fa1270 */
[----:B------:R-:W-:Y:S01]  /*27190*/  IMAD.WIDE R24, R73, 0x2, R246 ;  /* 0x0000000249187825 */ /* 0x000fe200078e02f6 */
[----:B------:R-:W-:-:S04]  /*271a0*/  PRMT R29, R27, 0x7632, R29 ;  /* 0x000076321b1d7816 */ /* 0x000fc8000000001d */
[----:B------:R-:W0:Y:S01]  /*271b0*/  LDC R35, c[0x0][0x228] ;  /* 0x00008a00ff237b82 */ /* 0x000e220000000800 */
[----:B------:R-:W-:Y:S01]  /*271c0*/  IMAD.IADD R73, R73, 0x1, R26 ;  /* 0x0000000149497824 */ /* 0x000fe200078e021a */
[----:B------:R2:W-:Y:S01]  /*271d0*/  @P6 STG.E.U16 desc[UR60][R24.64], R29 ;  /* 0x0000001d18006986 */ /* 0x0005e2000c10153c */
[----:B---3--:R-:W-:-:S05]  /*271e0*/  ISETP.LT.AND P6, PT, R223, R36, !P1 ;  /* 0x00000024df00720c */ /* 0x008fca0004fc1270 */
[----:B------:R-:W3:Y:S01]  /*271f0*/  LDC R32, c[0x0][0x248] ;  /* 0x00009200ff207b82 */ /* 0x000ee20000000800 */
[----:B--2---:R-:W-:-:S07]  /*27200*/  IMAD.WIDE R28, R73, 0x2, R2 ;  /* 0x00000002491c7825 */ /* 0x004fce00078e0202 */
[----:B------:R-:W2:Y:S01]  /*27210*/  LDC R36, c[0x0][0x228] ;  /* 0x00008a00ff247b82 */ /* 0x000ea20000000800 */
[----:B------:R-:W-:Y:S01]  /*27220*/  PRMT R25, R68, 0x7632, R25 ;  /* 0x0000763244197816 */ /* 0x000fe20000000019 */
[----:B------:R-:W-:Y:S01]  /*27230*/  @P5 STG.E.U16 desc[UR60][R28.64], R68 ;  /* 0x000000441c005986 */ /* 0x000fe2000c10153c */
[----:B------:R-:W-:Y:S01]  /*27240*/  ISETP.LT.AND P5, PT, R222, R75, !P1 ;  /* 0x0000004bde00720c */ /* 0x000fe20004fa1270 */
[----:B------:R-:W-:-:S04]  /*27250*/  IMAD.WIDE R26, R73, 0x2, R218 ;  /* 0x00000002491a7825 */ /* 0x000fc800078e02da */
[----:B------:R-:W2:Y:S01]  /*27260*/  LDC R37, c[0x0][0x228] ;  /* 0x00008a00ff257b82 */ /* 0x000ea20000000800 */
[----:B------:R-:W-:Y:S01]  /*27270*/  VIADD R0, R217, 0x21 ;  /* 0x00000021d9007836 */ /* 0x000fe20000000000 */
[----:B------:R0:W-:Y:S01]  /*27280*/  @P6 STG.E.U16 desc[UR60][R26.64], R25 ;  /* 0x000000191a006986 */ /* 0x0001e2000c10153c */
[----:B-1----:R-:W-:-:S03]  /*27290*/  ISETP.LT.AND P1, PT, R221, R34, !P1 ;  /* 0x00000022dd00720c */ /* 0x002fc60004f21270 */
[----:B----4-:R-:W-:Y:S02]  /*272a0*/  ISETP.GE.AND P6, PT, R0, R33, PT ;  /* 0x000000210000720c */ /* 0x010fe40003fc6270 */
[----:B------:R-:W1:Y:S01]  /*272b0*/  LDC R34, c[0x0][0x228] ;  /* 0x00008a00ff227b82 */ /* 0x000e620000000800 */
[----:B0-----:R-:W-:-:S07]  /*272c0*/  IMAD.WIDE R24, R73, 0x2, R244 ;  /* 0x0000000249187825 */ /* 0x001fce00078e02f4 */
[----:B------:R-:W0:Y:S01]  /*272d0*/  LDC R33, c[0x0][0x22c] ;  /* 0x00008b00ff217b82 */ /* 0x000e220000000800 */
[----:B------:R4:W-:Y:S01]  /*272e0*/  @P5 STG.E.U16 desc[UR60][R24.64], R40 ;  /* 0x0000002818005986 */ /* 0x0009e2000c10153c */
[----:B------:R-:W-:Y:S01]  /*272f0*/  ISETP.LT.AND P5, PT, R220, R35, !P6 ;  /* 0x00000023dc00720c */ /* 0x000fe200077a1270 */
[C---:B---3--:R-:W-:Y:S01]  /*27300*/  IMAD.IADD R31, R73.reuse, 0x1, R32 ;  /* 0x00000001491f7824 */ /* 0x048fe200078e0220 */
[----:B------:R-:W-:Y:S01]  /*27310*/  PRMT R38, R40, 0x7632, R38 ;  /* 0x0000763228267816 */ /* 0x000fe20000000026 */
[----:B------:R-:W-:-:S03]  /*27320*/  IMAD.WIDE R28, R73, 0x2, R246 ;  /* 0x00000002491c7825 */ /* 0x000fc600078e02f6 */
[----:B------:R-:W3:Y:S01]  /*27330*/  LDC R35, c[0x0][0x228] ;  /* 0x00008a00ff237b82 */ /* 0x000ee20000000800 */
[----:B------:R-:W-:Y:S01]  /*27340*/  IMAD.WIDE R26, R31, 0x2, R2 ;  /* 0x000000021f1a7825 */ /* 0x000fe200078e0202 */
[----:B------:R-:W-:Y:S01]  /*27350*/  @P1 STG.E.U16 desc[UR60][R28.64], R38 ;  /* 0x000000261c001986 */ /* 0x000fe2000c10153c */
[----:B--2---:R-:W-:-:S05]  /*27360*/  ISETP.LT.AND P1, PT, R223, R36, !P6 ;  /* 0x00000024df00720c */ /* 0x004fca0007721270 */
[----:B------:R-:W2:Y:S01]  /*27370*/  LDC R30, c[0x0][0x248] ;  /* 0x00009200ff1e7b82 */ /* 0x000ea20000000800 */
[----:B------:R1:W-:Y:S01]  /*27380*/  @P5 STG.E.U16 desc[UR60][R26.64], R60 ;  /* 0x0000003c1a005986 */ /* 0x0003e2000c10153c */
[----:B------:R-:W-:Y:S01]  /*27390*/  ISETP.LT.AND P5, PT, R222, R37, !P6 ;  /* 0x00000025de00720c */ /* 0x000fe200077a1270 */
[----:B----4-:R-:W-:-:S05]  /*273a0*/  IMAD.WIDE R24, R31, 0x2, R218 ;  /* 0x000000021f187825 */ /* 0x010fca00078e02da */
[----:B------:R-:W4:Y:S01]  /*273b0*/  LDC R32, c[0x0][0x228] ;  /* 0x00008a00ff207b82 */ /* 0x000f220000000800 */
[----:B------:R-:W-:Y:S01]  /*273c0*/  VIADD R0, R217, 0x22 ;  /* 0x00000022d9007836 */ /* 0x000fe20000000000 */
[----:B-1----:R-:W-:-:S06]  /*273d0*/  PRMT R27, R60, 0x7632, R27 ;  /* 0x000076323c1b7816 */ /* 0x002fcc000000001b */
[----:B------:R-:W1:Y:S01]  /*273e0*/  LDC R37, c[0x0][0x228] ;  /* 0x00008a00ff257b82 */ /* 0x000e620000000800 */
[----:B------:R-:W-:Y:S01]  /*273f0*/  IMAD.WIDE R28, R31, 0x2, R244 ;  /* 0x000000021f1c7825 */ /* 0x000fe200078e02f4 */
[----:B------:R3:W-:Y:S01]  /*27400*/  @P1 STG.E.U16 desc[UR60][R24.64], R27 ;  /* 0x0000001b18001986 */ /* 0x0007e2000c10153c */
[----:B------:R-:W-:Y:S02]  /*27410*/  ISETP.LT.AND P6, PT, R221, R34, !P6 ;  /* 0x00000022dd00720c */ /* 0x000fe400077c1270 */
[----:B0-----:R-:W-:Y:S01]  /*27420*/  ISETP.GE.AND P1, PT, R0, R33, PT ;  /* 0x000000210000720c */ /* 0x001fe20003f26270 */
[----:B------:R0:W-:Y:S02]  /*27430*/  @P5 STG.E.U16 desc[UR60][R28.64], R64 ;  /* 0x000000401c005986 */ /* 0x0001e4000c10153c */
[----:B------:R-:W0:Y:S01]  /*27440*/  LDC R34, c[0x0][0x228] ;  /* 0x00008a00ff227b82 */ /* 0x000e220000000800 */
[----:B---3--:R-:W-:Y:S02]  /*27450*/  ISETP.LT.AND P5, PT, R220, R35, !P1 ;  /* 0x00000023dc00720c */ /* 0x008fe40004fa1270 */
[----:B------:R-:W-:-:S05]  /*27460*/  PRMT R0, R64, 0x7632, R0 ;  /* 0x0000763240007816 */ /* 0x000fca0000000000 */
[----:B------:R-:W3:Y:S01]  /*27470*/  LDC R33, c[0x0][0x22c] ;  /* 0x00008b00ff217b82 */ /* 0x000ee20000000800 */
[----:B------:R-:W-:-:S04]  /*27480*/  IMAD.WIDE R26, R31, 0x2, R246 ;  /* 0x000000021f1a7825 */ /* 0x000fc800078e02f6 */
[----:B--2---:R-:W-:-:S03]  /*27490*/  IMAD.IADD R31, R31, 0x1, R30 ;  /* 0x000000011f1f7824 */ /* 0x004fc600078e021e */
[----:B------:R-:W2:Y:S01]  /*274a0*/  LDC R35, c[0x0][0x228] ;  /* 0x00008a00ff237b82 */ /* 0x000ea20000000800 */
[----:B------:R-:W-:Y:S01]  /*274b0*/  IMAD.WIDE R24, R31, 0x2, R2 ;  /* 0x000000021f187825 */ /* 0x000fe200078e0202 */
[----:B------:R-:W-:Y:S01]  /*274c0*/  @P6 STG.E.U16 desc[UR60][R26.64], R0 ;  /* 0x000000001a006986 */ /* 0x000fe2000c10153c */
[----:B----4-:R-:W-:-:S05]  /*274d0*/  ISETP.LT.AND P6, PT, R223, R32, !P1 ;  /* 0x00000020df00720c */ /* 0x010fca0004fc1270 */
[----:B------:R-:W4:Y:S01]  /*274e0*/  LDC R30, c[0x0][0x248] ;  /* 0x00009200ff1e7b82 */ /* 0x000f220000000800 */
[----:B------:R0:W-:Y:S01]  /*274f0*/  @P5 STG.E.U16 desc[UR60][R24.64], R69 ;  /* 0x0000004518005986 */ /* 0x0001e2000c10153c */
[----:B-1----:R-:W-:-:S06]  /*27500*/  ISETP.LT.AND P5, PT, R222, R37, !P1 ;  /* 0x00000025de00720c */ /* 0x002fcc0004fa1270 */
[----:B------:R-:W1:Y:S01]  /*27510*/  LDC R32, c[0x0][0x228] ;  /* 0x00008a00ff207b82 */ /* 0x000e620000000800 */
[----:B0-----:R-:W-:Y:S01]  /*27520*/  IMAD.WIDE R28, R31, 0x2, R218 ;  /* 0x000000021f1c7825 */ /* 0x001fe200078e02da */
[----:B------:R-:W-:-:S03]  /*27530*/  PRMT R25, R69, 0x7632, R25 ;  /* 0x0000763245197816 */ /* 0x000fc60000000019 */
[----:B------:R-:W-:-:S03]  /*27540*/  VIADD R0, R217, 0x23 ;  /* 0x00000023d9007836 */ /* 0x000fc60000000000 */
[----:B------:R-:W0:Y:S01]  /*27550*/  LDC R37, c[0x0][0x228] ;  /* 0x00008a00ff257b82 */ /* 0x000e220000000800 */
[----:B------:R-:W-:Y:S01]  /*27560*/  IMAD.WIDE R26, R31, 0x2, R244 ;  /* 0x000000021f1a7825 */ /* 0x000fe200078e02f4 */
[----:B------:R-:W-:Y:S01]  /*27570*/  ISETP.LT.AND P1, PT, R221, R34, !P1 ;  /* 0x00000022dd00720c */ /* 0x000fe20004f21270 */
[----:B------:R2:W-:Y:S01]  /*27580*/  @P6 STG.E.U16 desc[UR60][R28.64], R25 ;  /* 0x000000191c006986 */ /* 0x0005e2000c10153c */
[----:B---3--:R-:W-:-:S03]  /*27590*/  ISETP.GE.AND P6, PT, R0, R33, PT ;  /* 0x000000210000720c */ /* 0x008fc60003fc6270 */
[----:B------:R3:W-:Y:S01]  /*275a0*/  @P5 STG.E.U16 desc[UR60][R26.64], R41 ;  /* 0x000000291a005986 */ /* 0x0007e2000c10153c */
[----:B--2---:R-:W-:Y:S01]  /*275b0*/  ISETP.LT.AND P5, PT, R220, R35, !P6 ;  /* 0x00000023dc00720c */ /* 0x004fe200077a1270 */
[----:B------:R-:W2:Y:S01]  /*275c0*/  LDC R33, c[0x0][0x22c] ;  /* 0x00008b00ff217b82 */ /* 0x000ea20000000800 */
[----:B------:R-:W-:-:S07]  /*275d0*/  IMAD.WIDE R24, R31, 0x2, R246 ;  /* 0x000000021f187825 */ /* 0x000fce00078e02f6 */
[----:B------:R-:W2:Y:S01]  /*275e0*/  LDC R34, c[0x0][0x228] ;  /* 0x00008a00ff227b82 */ /* 0x000ea20000000800 */
[----:B---3--:R-:W-:Y:S01]  /*275f0*/  PRMT R27, R41, 0x7632, R27 ;  /* 0x00007632291b7816 */ /* 0x008fe2000000001b */
[----:B----4-:R-:W-:-:S06]  /*27600*/  IMAD.IADD R31, R31, 0x1, R30 ;  /* 0x000000011f1f7824 */ /* 0x010fcc00078e021e */
[----:B------:R-:W3:Y:S01]  /*27610*/  LDC R35, c[0x0][0x228] ;  /* 0x00008a00ff237b82 */ /* 0x000ee20000000800 */
[----:B------:R4:W-:Y:S01]  /*27620*/  @P1 STG.E.U16 desc[UR60][R24.64], R27 ;  /* 0x0000001b18001986 */ /* 0x0009e2000c10153c */
[----:B------:R-:W-:Y:S01]  /*27630*/  IMAD.WIDE R28, R31, 0x2, R2 ;  /* 0x000000021f1c7825 */ /* 0x000fe200078e0202 */
[----:B-1----:R-:W-:-:S05]  /*27640*/  ISETP.LT.AND P1, PT, R223, R32, !P6 ;  /* 0x00000020df00720c */ /* 0x002fca0007721270 */
[----:B------:R-:W1:Y:S01]  /*27650*/  LDC R30, c[0x0][0x248] ;  /* 0x00009200ff1e7b82 */ /* 0x000e620000000800 */
[----:B------:R-:W-:Y:S01]  /*27660*/  @P5 STG.E.U16 desc[UR60][R28.64], R61 ;  /* 0x0000003d1c005986 */ /* 0x000fe2000c10153c */
[----:B0-----:R-:W-:Y:S02]  /*27670*/  ISETP.LT.AND P5, PT, R222, R37, !P6 ;  /* 0x00000025de00720c */ /* 0x001fe400077a1270 */
[----:B----4-:R-:W-:Y:S01]  /*27680*/  PRMT R25, R61, 0x7632, R25 ;  /* 0x000076323d197816 */ /* 0x010fe20000000019 */
[----:B------:R-:W-:-:S03]  /*27690*/  IMAD.WIDE R26, R31, 0x2, R218 ;  /* 0x000000021f1a7825 */ /* 0x000fc600078e02da */
[----:B------:R-:W0:Y:S01]  /*276a0*/  LDC R32, c[0x0][0x228] ;  /* 0x00008a00ff207b82 */ /* 0x000e220000000800 */
[----:B------:R-:W-:Y:S01]  /*276b0*/  VIADD R0, R217, 0x24 ;  /* 0x00000024d9007836 */ /* 0x000fe20000000000 */
[----:B------:R4:W-:Y:S06]  /*276c0*/  @P1 STG.E.U16 desc[UR60][R26.64], R25 ;  /* 0x000000191a001986 */ /* 0x0009ec000c10153c */
[----:B------:R-:W0:Y:S01]  /*276d0*/  LDC R37, c[0x0][0x228] ;  /* 0x00008a00ff257b82 */ /* 0x000e220000000800 */
[----:B--2---:R-:W-:Y:S02]  /*276e0*/  ISETP.GE.AND P1, PT, R0, R33, PT ;  /* 0x000000210000720c */ /* 0x004fe40003f26270 */
[----:B------:R-:W-:Y:S01]  /*276f0*/  ISETP.LT.AND P6, PT, R221, R34, !P6 ;  /* 0x00000022dd00720c */ /* 0x000fe200077c1270 */
[----:B----4-:R-:W-:-:S04]  /*27700*/  IMAD.WIDE R24, R31, 0x2, R244 ;  /* 0x000000021f187825 */ /* 0x010fc800078e02f4 */
[----:B------:R-:W2:Y:S01]  /*27710*/  LDC R34, c[0x0][0x228] ;  /* 0x00008a00ff227b82 */ /* 0x000ea20000000800 */
[----:B------:R4:W-:Y:S01]  /*27720*/  @P5 STG.E.U16 desc[UR60][R24.64], R65 ;  /* 0x0000004118005986 */ /* 0x0009e2000c10153c */
[----:B---3--:R-:W-:-:S06]  /*27730*/  ISETP.LT.AND P5, PT, R220, R35, !P1 ;  /* 0x00000023dc00720c */ /* 0x008fcc0004fa1270 */
[----:B------:R-:W3:Y:S01]  /*27740*/  LDC R35, c[0x0][0x22c] ;  /* 0x00008b00ff237b82 */ /* 0x000ee20000000800 */
[----:B-1----:R-:W-:Y:S01]  /*27750*/  IMAD.IADD R33, R31, 0x1, R30 ;  /* 0x000000011f217824 */ /* 0x002fe200078e021e */
[----:B------:R-:W-:Y:S01]  /*27760*/  PRMT R36, R65, 0x7632, R36 ;  /* 0x0000763241247816 */ /* 0x000fe20000000024 */
[----:B------:R-:W-:-:S05]  /*27770*/  IMAD.WIDE R28, R31, 0x2, R246 ;  /* 0x000000021f1c7825 */ /* 0x000fca00078e02f6 */
[----:B------:R-:W1:Y:S01]  /*27780*/  LDC R31, c[0x0][0x228] ;  /* 0x00008a00ff1f7b82 */ /* 0x000e620000000800 */
[----:B------:R-:W-:Y:S01]  /*27790*/  IMAD.WIDE R26, R33, 0x2, R2 ;  /* 0x00000002211a7825 */ /* 0x000fe200078e0202 */
[----:B------:R-:W-:Y:S01]  /*277a0*/  @P6 STG.E.U16 desc[UR60][R28.64], R36 ;  /* 0x000000241c006986 */ /* 0x000fe2000c10153c */
[----:B0-----:R-:W-:-:S05]  /*277b0*/  ISETP.LT.AND P6, PT, R223, R32, !P1 ;  /* 0x00000020df00720c */ /* 0x001fca0004fc1270 */
[----:B------:R-:W0:Y:S01]  /*277c0*/  LDC R30, c[0x0][0x248] ;  /* 0x00009200ff1e7b82 */ /* 0x000e220000000800 */
[----:B------:R2:W-:Y:S01]  /*277d0*/  @P5 STG.E.U16 desc[UR60][R26.64], R70 ;  /* 0x000000461a005986 */ /* 0x0005e2000c10153c */
[----:B------:R-:W-:Y:S01]  /*277e0*/  ISETP.LT.AND P5, PT, R222, R37, !P1 ;  /* 0x00000025de00720c */ /* 0x000fe20004fa1270 */
[----:B----4-:R-:W-:-:S05]  /*277f0*/  IMAD.WIDE R24, R33, 0x2, R218 ;  /* 0x0000000221187825 */ /* 0x010fca00078e02da */
[----:B------:R-:W4:Y:S01]  /*27800*/  LDC R32, c[0x0][0x228] ;  /* 0x00008a00ff207b82 */ /* 0x000f220000000800 */
[----:B------:R-:W-:Y:S01]  /*27810*/  VIADD R0, R217, 0x25 ;  /* 0x00000025d9007836 */ /* 0x000fe20000000000 */
[----:B--2---:R-:W-:-:S06]  /*27820*/  PRMT R27, R70, 0x7632, R27 ;  /* 0x00007632461b7816 */ /* 0x004fcc000000001b */
[----:B------:R-:W2:Y:S01]  /*27830*/  LDC R37, c[0x0][0x228] ;  /* 0x00008a00ff257b82 */ /* 0x000ea20000000800 */
[----:B------:R-:W-:Y:S01]  /*27840*/  IMAD.WIDE R28, R33, 0x2, R244 ;  /* 0x00000002211c7825 */ /* 0x000fe200078e02f4 */
[----:B------:R1:W-:Y:S01]  /*27850*/  @P6 STG.E.U16 desc[UR60][R24.64], R27 ;  /* 0x0000001b18006986 */ /* 0x0003e2000c10153c */
[----:B---3--:R-:W-:Y:S02]  /*27860*/  ISETP.GE.AND P6, PT, R0, R35, PT ;  /* 0x000000230000720c */ /* 0x008fe40003fc6270 */
[----:B------:R-:W-:Y:S01]  /*27870*/  ISETP.LT.AND P1, PT, R221, R34, !P1 ;  /* 0x00000022dd00720c */ /* 0x000fe20004f21270 */
[----:B------:R3:W-:Y:S01]  /*27880*/  @P5 STG.E.U16 desc[UR60][R28.64], R42 ;  /* 0x0000002a1c005986 */ /* 0x0007e2000c10153c */
[----:B-1----:R-:W-:Y:S01]  /*27890*/  ISETP.LT.AND P5, PT, R220, R31, !P6 ;  /* 0x0000001fdc00720c */ /* 0x002fe200077a1270 */
[----:B------:R-:W1:Y:S01]  /*278a0*/  LDC R34, c[0x0][0x228] ;  /* 0x00008a00ff227b82 */ /* 0x000e620000000800 */
[----:B------:R-:W-:-:S07]  /*278b0*/  PRMT R0, R42, 0x7632, R0 ;  /* 0x000076322a007816 */ /* 0x000fce0000000000 */
[----:B------:R-:W1:Y:S01]  /*278c0*/  LDC R31, c[0x0][0x22c] ;  /* 0x00008b00ff1f7b82 */ /* 0x000e620000000800 */
[----:B------:R-:W-:-:S04]  /*278d0*/  IMAD.WIDE R26, R33, 0x2, R246 ;  /* 0x00000002211a7825 */ /* 0x000fc800078e02f6 */
[----:B0-----:R-:W-:-:S03]  /*278e0*/  IMAD.IADD R33, R33, 0x1, R30 ;  /* 0x0000000121217824 */ /* 0x001fc600078e021e */
[----:B------:R-:W0:Y:S01]  /*278f0*/  LDC R35, c[0x0][0x228] ;  /* 0x00008a00ff237b82 */ /* 0x000e220000000800 */
[----:B------:R-:W-:Y:S01]  /*27900*/  IMAD.WIDE R24, R33, 0x2, R2 ;  /* 0x0000000221187825 */ /* 0x000fe200078e0202 */
[----:B------:R-:W-:Y:S01]  /*27910*/  @P1 STG.E.U16 desc[UR60][R26.64], R0 ;  /* 0x000000001a001986 */ /* 0x000fe2000c10153c */
[----:B----4-:R-:W-:-:S05]  /*27920*/  ISETP.LT.AND P1, PT, R223, R32, !P6 ;  /* 0x00000020df00720c */ /* 0x010fca0007721270 */
[----:B------:R-:W4:Y:S01]  /*27930*/  LDC R30, c[0x0][0x248] ;  /* 0x00009200ff1e7b82 */ /* 0x000f220000000800 */
[----:B------:R3:W-:Y:S01]  /*27940*/  @P5 STG.E.U16 desc[UR60][R24.64], R62 ;  /* 0x0000003e18005986 */ /* 0x0007e2000c10153c */
[----:B--2---:R-:W-:-:S06]  /*27950*/  ISETP.LT.AND P5, PT, R222, R37, !P6 ;  /* 0x00000025de00720c */ /* 0x004fcc00077a1270 */
[----:B------:R-:W2:Y:S01]  /*27960*/  LDC R32, c[0x0][0x228] ;  /* 0x00008a00ff207b82 */ /* 0x000ea20000000800 */
[----:B---3--:R-:W-:Y:S01]  /*27970*/  IMAD.WIDE R28, R33, 0x2, R218 ;  /* 0x00000002211c7825 */ /* 0x008fe200078e02da */
[----:B------:R-:W-:-:S03]  /*27980*/  PRMT R25, R62, 0x7632, R25 ;  /* 0x000076323e197816 */ /* 0x000fc60000000019 */
[----:B------:R-:W-:-:S03]  /*27990*/  VIADD R0, R217, 0x26 ;  /* 0x00000026d9007836 */ /* 0x000fc60000000000 */
[----:B------:R-:W3:Y:S01]  /*279a0*/  LDC R37, c[0x0][0x228] ;  /* 0x00008a00ff257b82 */ /* 0x000ee20000000800 */
[----:B------:R-:W-:Y:S01]  /*279b0*/  IMAD.WIDE R26, R33, 0x2, R244 ;  /* 0x00000002211a7825 */ /* 0x000fe200078e02f4 */
[----:B-1----:R-:W-:Y:S01]  /*279c0*/  ISETP.LT.AND P6, PT, R221, R34, !P6 ;  /* 0x00000022dd00720c */ /* 0x002fe200077c1270 */
[----:B------:R1:W-:Y:S01]  /*279d0*/  @P1 STG.E.U16 desc[UR60][R28.64], R25 ;  /* 0x000000191c001986 */ /* 0x0003e2000c10153c */
[----:B------:R-:W-:-:S03]  /*279e0*/  ISETP.GE.AND P1, PT, R0, R31, PT ;  /* 0x0000001f0000720c */ /* 0x000fc60003f26270 */
[----:B------:R1:W-:Y:S01]  /*279f0*/  @P5 STG.E.U16 desc[UR60][R26.64], R66 ;  /* 0x000000421a005986 */ /* 0x0003e2000c10153c */
[----:B------:R-:W3:Y:S01]  /*27a00*/  LDC R34, c[0x0][0x228] ;  /* 0x00008a00ff227b82 */ /* 0x000ee20000000800 */
[----:B0-----:R-:W-:-:S07]  /*27a10*/  ISETP.LT.AND P5, PT, R220, R35, !P1 ;  /* 0x00000023dc00720c */ /* 0x001fce0004fa1270 */
[----:B------:R-:W0:Y:S01]  /*27a20*/  LDC R31, c[0x0][0x22c] ;  /* 0x00008b00ff1f7b82 */ /* 0x000e220000000800 */
[----:B-1----:R-:W-:Y:S01]  /*27a30*/  IMAD.WIDE R24, R33, 0x2, R246 ;  /* 0x0000000221187825 */ /* 0x002fe200078e02f6 */
[----:B------:R-:W-:-:S03]  /*27a40*/  PRMT R27, R66, 0x7632, R27 ;  /* 0x00007632421b7816 */ /* 0x000fc6000000001b */
[----:B----4-:R-:W-:-:S03]  /*27a50*/  IMAD.IADD R33, R33, 0x1, R30 ;  /* 0x0000000121217824 */ /* 0x010fc600078e021e */
[----:B------:R-:W1:Y:S01]  /*27a60*/  LDC R35, c[0x0][0x228] ;  /* 0x00008a00ff237b82 */ /* 0x000e620000000800 */
[----:B------:R4:W-:Y:S01]  /*27a70*/  @P6 STG.E.U16 desc[UR60][R24.64], R27 ;  /* 0x0000001b18006986 */ /* 0x0009e2000c10153c */
[----:B------:R-:W-:Y:S01]  /*27a80*/  IMAD.WIDE R28, R33, 0x2, R2 ;  /* 0x00000002211c7825 */ /* 0x000fe200078e0202 */
[----:B--2---:R-:W-:-:S05]  /*27a90*/  ISETP.LT.AND P6, PT, R223, R32, !P1 ;  /* 0x00000020df00720c */ /* 0x004fca0004fc1270 */
[----:B------:R-:W2:Y:S01]  /*27aa0*/  LDC R30, c[0x0][0x248] ;  /* 0x00009200ff1e7b82 */ /* 0x000ea20000000800 */
[----:B------:R0:W-:Y:S01]  /*27ab0*/  @P5 STG.E.U16 desc[UR60][R28.64], R71 ;  /* 0x000000471c005986 */ /* 0x0001e2000c10153c */
[----:B---3--:R-:W-:-:S06]  /*27ac0*/  ISETP.LT.AND P5, PT, R222, R37, !P1 ;  /* 0x00000025de00720c */ /* 0x008fcc0004fa1270 */
[----:B------:R-:W3:Y:S01]  /*27ad0*/  LDC R32, c[0x0][0x228] ;  /* 0x00008a00ff207b82 */ /* 0x000ee20000000800 */
[----:B----4-:R-:W-:Y:S01]  /*27ae0*/  PRMT R25, R71, 0x7632, R25 ;  /* 0x0000763247197816 */ /* 0x010fe20000000019 */
[----:B------:R-:W-:Y:S01]  /*27af0*/  IMAD.WIDE R26, R33, 0x2, R218 ;  /* 0x00000002211a7825 */ /* 0x000fe200078e02da */
[----:B------:R-:W-:-:S03]  /*27b00*/  ISETP.LT.AND P1, PT, R221, R34, !P1 ;  /* 0x00000022dd00720c */ /* 0x000fc60004f21270 */
[----:B------:R-:W-:Y:S02]  /*27b10*/  VIADD R0, R217, 0x27 ;  /* 0x00000027d9007836 */ /* 0x000fe40000000000 */
[----:B------:R-:W4:Y:S01]  /*27b20*/  LDC R37, c[0x0][0x228] ;  /* 0x00008a00ff257b82 */ /* 0x000f220000000800 */
[----:B------:R1:W-:Y:S02]  /*27b30*/  @P6 STG.E.U16 desc[UR60][R26.64], R25 ;  /* 0x000000191a006986 */ /* 0x0003e4000c10153c */
[----:B0-----:R-:W-:Y:S01]  /*27b40*/  ISETP.GE.AND P6, PT, R0, R31, PT ;  /* 0x0000001f0000720c */ /* 0x001fe20003fc6270 */
[----:B------:R-:W-:-:S04]  /*27b50*/  IMAD.WIDE R28, R33, 0x2, R246 ;  /* 0x00000002211c7825 */ /* 0x000fc800078e02f6 */
[----:B------:R-:W0:Y:S01]  /*27b60*/  LDC R34, c[0x0][0x228] ;  /* 0x00008a00ff227b82 */ /* 0x000e220000000800 */
[----:B-1----:R-:W-:Y:S01]  /*27b70*/  IMAD.WIDE R24, R33, 0x2, R244 ;  /* 0x0000000221187825 */ /* 0x002fe200078e02f4 */
[----:B------:R-:W-:-:S06]  /*27b80*/  PRMT R27, R43, 0x7632, R27 ;  /* 0x000076322b1b7816 */ /* 0x000fcc000000001b */
[----:B------:R-:W1:Y:S01]  /*27b90*/  LDC R31, c[0x0][0x22c] ;  /* 0x00008b00ff1f7b82 */ /* 0x000e620000000800 */
[----:B------:R-:W-:Y:S01]  /*27ba0*/  @P5 STG.E.U16 desc[UR60][R24.64], R43 ;  /* 0x0000002b18005986 */ /* 0x000fe2000c10153c */
[----:B------:R-:W-:Y:S01]  /*27bb0*/  ISETP.LT.AND P5, PT, R220, R35, !P6 ;  /* 0x00000023dc00720c */ /* 0x000fe200077a1270 */
[----:B--2---:R-:W-:-:S05]  /*27bc0*/  IMAD.IADD R33, R33, 0x1, R30 ;  /* 0x0000000121217824 */ /* 0x004fca00078e021e */
[----:B------:R-:W2:Y:S01]  /*27bd0*/  LDC R35, c[0x0][0x228] ;  /* 0x00008a00ff237b82 */ /* 0x000ea20000000800 */
[----:B------:R4:W-:Y:S01]  /*27be0*/  @P1 STG.E.U16 desc[UR60][R28.64], R27 ;  /* 0x0000001b1c001986 */ /* 0x0009e2000c10153c */
[----:B---3--:R-:W-:-:S06]  /*27bf0*/  ISETP.LT.AND P1, PT, R223, R32, !P6 ;  /* 0x00000020df00720c */ /* 0x008fcc0007721270 */
[----:B------:R-:W3:Y:S01]  /*27c00*/  LDC R30, c[0x0][0x248] ;  /* 0x00009200ff1e7b82 */ /* 0x000ee20000000800 */
[----:B----4-:R-:W-:-:S07]  /*27c10*/  IMAD.WIDE R26, R33, 0x2, R2 ;  /* 0x00000002211a7825 */ /* 0x010fce00078e0202 */
[----:B------:R-:W4:Y:S01]  /*27c20*/  LDC R32, c[0x0][0x228] ;  /* 0x00008a00ff207b82 */ /* 0x000f220000000800 */
[----:B------:R-:W-:Y:S01]  /*27c30*/  @P5 STG.E.U16 desc[UR60][R26.64], R63 ;  /* 0x0000003f1a005986 */ /* 0x000fe2000c10153c */
[----:B------:R-:W-:Y:S01]  /*27c40*/  ISETP.LT.AND P5, PT, R222, R37, !P6 ;  /* 0x00000025de00720c */ /* 0x000fe200077a1270 */
[----:B------:R-:W-:Y:S01]  /*27c50*/  IMAD.WIDE R24, R33, 0x2, R218 ;  /* 0x0000000221187825 */ /* 0x000fe200078e02da */
[----:B------:R-:W-:-:S04]  /*27c60*/  PRMT R29, R63, 0x7632, R29 ;  /* 0x000076323f1d7816 */ /* 0x000fc8000000001d */
[----:B------:R-:W4:Y:S01]  /*27c70*/  LDC R37, c[0x0][0x228] ;  /* 0x00008a00ff257b82 */ /* 0x000f220000000800 */
[----:B------:R-:W-:Y:S01]  /*27c80*/  VIADD R0, R217, 0x28 ;  /* 0x00000028d9007836 */ /* 0x000fe20000000000 */
[----:B------:R1:W-:Y:S01]  /*27c90*/  @P1 STG.E.U16 desc[UR60][R24.64], R29 ;  /* 0x0000001d18001986 */ /* 0x0003e2000c10153c */
[----:B0-----:R-:W-:-:S03]  /*27ca0*/  ISETP.LT.AND P6, PT, R221, R34, !P6 ;  /* 0x00000022dd00720c */ /* 0x001fc600077c1270 */
[----:B-1----:R-:W-:Y:S02]  /*27cb0*/  ISETP.GE.AND P1, PT, R0, R31, PT ;  /* 0x0000001f0000720c */ /* 0x002fe40003f26270 */
[----:B------:R-:W0:Y:S01]  /*27cc0*/  LDC R31, c[0x0][0x22c] ;  /* 0x00008b00ff1f7b82 */ /* 0x000e220000000800 */
[----:B------:R-:W-:Y:S01]  /*27cd0*/  IMAD.WIDE R28, R33, 0x2, R244 ;  /* 0x00000002211c7825 */ /* 0x000fe200078e02f4 */
[----:B------:R-:W-:-:S06]  /*27ce0*/  PRMT R25, R67, 0x7632, R25 ;  /* 0x0000763243197816 */ /* 0x000fcc0000000019 */
[----:B------:R-:W1:Y:S01]  /*27cf0*/  LDC R34, c[0x0][0x228] ;  /* 0x00008a00ff227b82 */ /* 0x000e620000000800 */
[----:B------:R-:W-:Y:S01]  /*27d00*/  @P5 STG.E.U16 desc[UR60][R28.64], R67 ;  /* 0x000000431c005986 */ /* 0x000fe2000c10153c */
[----:B--2---:R-:W-:Y:S01]  /*27d10*/  ISETP.LT.AND P5, PT, R220, R35, !P1 ;  /* 0x00000023dc00720c */ /* 0x004fe20004fa1270 */
[----:B------:R-:W-:-:S05]  /*27d20*/  IMAD.WIDE R26, R33, 0x2, R246 ;  /* 0x00000002211a7825 */ /* 0x000fca00078e02f6 */
[----:B------:R-:W2:Y:S01]  /*27d30*/  LDC R35, c[0x0][0x228] ;  /* 0x00008a00ff237b82 */ /* 0x000ea20000000800 */
[----:B---3--:R-:W-:Y:S01]  /*27d40*/  IMAD.IADD R33, R33, 0x1, R30 ;  /* 0x0000000121217824 */ /* 0x008fe200078e021e */
[----:B------:R3:W-:Y:S01]  /*27d50*/  @P6 STG.E.U16 desc[UR60][R26.64], R25 ;  /* 0x000000191a006986 */ /* 0x0007e2000c10153c */
[----:B----4-:R-:W-:-:S05]  /*27d60*/  ISETP.LT.AND P6, PT, R223, R32, !P1 ;  /* 0x00000020df00720c */ /* 0x010fca0004fc1270 */
[----:B------:R-:W4:Y:S01]  /*27d70*/  LDC R30, c[0x0][0x248] ;  /* 0x00009200ff1e7b82 */ /* 0x000f220000000800 */
[----:B---3--:R-:W-:Y:S01]  /*27d80*/  IMAD.WIDE R24, R33, 0x2, R2 ;  /* 0x0000000221187825 */ /* 0x008fe200078e0202 */
[----:B------:R-:W-:-:S06]  /*27d90*/  PRMT R27, R56, 0x7632, R27 ;  /* 0x00007632381b7816 */ /* 0x000fcc000000001b */
[----:B------:R-:W3:Y:S01]  /*27da0*/  LDC R32, c[0x0][0x228] ;  /* 0x00008a00ff207b82 */ /* 0x000ee20000000800 */
[----:B------:R-:W-:Y:S01]  /*27db0*/  @P5 STG.E.U16 desc[UR60][R24.64], R56 ;  /* 0x0000003818005986 */ /* 0x000fe2000c10153c */
[----:B------:R-:W-:Y:S01]  /*27dc0*/  ISETP.LT.AND P5, PT, R222, R37, !P1 ;  /* 0x00000025de00720c */ /* 0x000fe20004fa1270 */
[----:B------:R-:W-:-:S05]  /*27dd0*/  IMAD.WIDE R28, R33, 0x2, R218 ;  /* 0x00000002211c7825 */ /* 0x000fca00078e02da */
[----:B------:R-:W3:Y:S01]  /*27de0*/  LDC R37, c[0x0][0x228] ;  /* 0x00008a00ff257b82 */ /* 0x000ee20000000800 */
[----:B------:R-:W-:Y:S01]  /*27df0*/  VIADD R0, R217, 0x29 ;  /* 0x00000029d9007836 */ /* 0x000fe20000000000 */
[----:B------:R0:W-:Y:S01]  /*27e00*/  @P6 STG.E.U16 desc[UR60][R28.64], R27 ;  /* 0x0000001b1c006986 */ /* 0x0001e2000c10153c */
[----:B-1----:R-:W-:-:S03]  /*27e10*/  ISETP.LT.AND P1, PT, R221, R34, !P1 ;  /* 0x00000022dd00720c */ /* 0x002fc60004f21270 */
[----:B0-----:R-:W-:Y:S02]  /*27e20*/  ISETP.GE.AND P6, PT, R0, R31, PT ;  /* 0x0000001f0000720c */ /* 0x001fe40003fc6270 */
[----:B------:R-:W0:Y:S01]  /*27e30*/  LDC R34, c[0x0][0x228] ;  /* 0x00008a00ff227b82 */ /* 0x000e220000000800 */
[----:B------:R-:W-:-:S05]  /*27e40*/  IMAD.WIDE R26, R33, 0x2, R244 ;  /* 0x00000002211a7825 */ /* 0x000fca00078e02f4 */
[----:B------:R1:W-:Y:S01]  /*27e50*/  @P5 STG.E.U16 desc[UR60][R26.64], R44 ;  /* 0x0000002c1a005986 */ /* 0x0003e2000c10153c */
[----:B--2---:R-:W-:Y:S02]  /*27e60*/  ISETP.LT.AND P5, PT, R220, R35, !P6 ;  /* 0x00000023dc00720c */ /* 0x004fe400077a1270 */
[----:B------:R-:W2:Y:S01]  /*27e70*/  LDC R35, c[0x0][0x22c] ;  /* 0x00008b00ff237b82 */ /* 0x000ea20000000800 */
[C---:B----4-:R-:W-:Y:S01]  /*27e80*/  IMAD.IADD R31, R33.reuse, 0x1, R30 ;  /* 0x00000001211f7824 */ /* 0x050fe200078e021e */
[----:B------:R-:W-:Y:S01]  /*27e90*/  PRMT R36, R44, 0x7632, R36 ;  /* 0x000076322c247816 */ /* 0x000fe20000000024 */
[----:B------:R-:W-:-:S05]  /*27ea0*/  IMAD.WIDE R24, R33, 0x2, R246 ;  /* 0x0000000221187825 */ /* 0x000fca00078e02f6 */
[----:B------:R-:W4:Y:S01]  /*27eb0*/  LDC R33, c[0x0][0x228] ;  /* 0x00008a00ff217b82 */ /* 0x000f220000000800 */
[----:B------:R-:W-:Y:S01]  /*27ec0*/  IMAD.WIDE R28, R31, 0x2, R2 ;  /* 0x000000021f1c7825 */ /* 0x000fe200078e0202 */
[----:B------:R-:W-:Y:S01]  /*27ed0*/  @P1 STG.E.U16 desc[UR60][R24.64], R36 ;  /* 0x0000002418001986 */ /* 0x000fe2000c10153c */
[----:B---3--:R-:W-:-:S05]  /*27ee0*/  ISETP.LT.AND P1, PT, R223, R32, !P6 ;  /* 0x00000020df00720c */ /* 0x008fca0007721270 */
[----:B------:R-:W3:Y:S01]  /*27ef0*/  LDC R30, c[0x0][0x248] ;  /* 0x00009200ff1e7b82 */ /* 0x000ee20000000800 */
[----:B------:R0:W-:Y:S01]  /*27f00*/  @P5 STG.E.U16 desc[UR60][R28.64], R48 ;  /* 0x000000301c005986 */ /* 0x0001e2000c10153c */
[----:B------:R-:W-:Y:S01]  /*27f10*/  ISETP.LT.AND P5, PT, R222, R37, !P6 ;  /* 0x00000025de00720c */ /* 0x000fe200077a1270 */
[----:B-1----:R-:W-:-:S05]  /*27f20*/  IMAD.WIDE R26, R31, 0x2, R218 ;  /* 0x000000021f1a7825 */ /* 0x002fca00078e02da */
[----:B------:R-:W1:Y:S01]  /*27f30*/  LDC R32, c[0x0][0x228] ;  /* 0x00008a00ff207b82 */ /* 0x000e620000000800 */
[----:B------:R-:W-:Y:S01]  /*27f40*/  VIADD R0, R217, 0x2a ;  /* 0x0000002ad9007836 */ /* 0x000fe20000000000 */
[----:B0-----:R-:W-:-:S06]  /*27f50*/  PRMT R29, R48, 0x7632, R29 ;  /* 0x00007632301d7816 */ /* 0x001fcc000000001d */
[----:B------:R-:W0:Y:S01]  /*27f60*/  LDC R37, c[0x0][0x228] ;  /* 0x00008a00ff257b82 */ /* 0x000e220000000800 */
[----:B------:R-:W-:Y:S01]  /*27f70*/  IMAD.WIDE R24, R31, 0x2, R244 ;  /* 0x000000021f187825 */ /* 0x000fe200078e02f4 */
[----:B------:R4:W-:Y:S01]  /*27f80*/  @P1 STG.E.U16 desc[UR60][R26.64], R29 ;  /* 0x0000001d1a001986 */ /* 0x0009e2000c10153c */
[----:B--2---:R-:W-:Y:S02]  /*27f90*/  ISETP.GE.AND P1, PT, R0, R35, PT ;  /* 0x000000230000720c */ /* 0x004fe40003f26270 */
[----:B------:R-:W-:Y:S01]  /*27fa0*/  ISETP.LT.AND P6, PT, R221, R34, !P6 ;  /* 0x00000022dd00720c */ /* 0x000fe200077c1270 */
[----:B------:R2:W-:Y:S01]  /*27fb0*/  @P5 STG.E.U16 desc[UR60][R24.64], R52 ;  /* 0x0000003418005986 */ /* 0x0005e2000c10153c */
[----:B----4-:R-:W-:Y:S01]  /*27fc0*/  ISETP.LT.AND P5, PT, R220, R33, !P1 ;  /* 0x00000021dc00720c */ /* 0x010fe20004fa1270 */
[----:B------:R-:W4:Y:S01]  /*27fd0*/  LDC R34, c[0x0][0x228] ;  /* 0x00008a00ff227b82 */ /* 0x000f220000000800 */
[----:B------:R-:W-:-:S07]  /*27fe0*/  PRMT R0, R52, 0x7632, R0 ;  /* 0x0000763234007816 */ /* 0x000fce0000000000 */
[----:B------:R-:W4:Y:S01]  /*27ff0*/  LDC R33, c[0x0][0x22c] ;  /* 0x00008b00ff217b82 */ /* 0x000f220000000800 */
[----:B------:R-:W-:-:S04]  /*28000*/  IMAD.WIDE R28, R31, 0x2, R246 ;  /* 0x000000021f1c7825 */ /* 0x000fc800078e02f6 */
[----:B---3--:R-:W-:-:S03]  /*28010*/  IMAD.IADD R31, R31, 0x1, R30 ;  /* 0x000000011f1f7824 */ /* 0x008fc600078e021e */
[----:B------:R-:W3:Y:S01]  /*28020*/  LDC R35, c[0x0][0x228] ;  /* 0x00008a00ff237b82 */ /* 0x000ee20000000800 */
[----:B------:R-:W-:Y:S01]  /*28030*/  IMAD.WIDE R26, R31, 0x2, R2 ;  /* 0x000000021f1a7825 */ /* 0x000fe200078e0202 */
[----:B------:R-:W-:Y:S01]  /*28040*/  @P6 STG.E.U16 desc[UR60][R28.64], R0 ;  /* 0x000000001c006986 */ /* 0x000fe2000c10153c */
[----:B-1----:R-:W-:-:S05]  /*28050*/  ISETP.LT.AND P6, PT, R223, R32, !P1 ;  /* 0x00000020df00720c */ /* 0x002fca0004fc1270 */
[----:B------:R-:W1:Y:S01]  /*28060*/  LDC R30, c[0x0][0x248] ;  /* 0x00009200ff1e7b82 */ /* 0x000e620000000800 */
[----:B------:R2:W-:Y:S01]  /*28070*/  @P5 STG.E.U16 desc[UR60][R26.64], R57 ;  /* 0x000000391a005986 */ /* 0x0005e2000c10153c */
[----:B0-----:R-:W-:-:S06]  /*28080*/  ISETP.LT.AND P5, PT, R222, R37, !P1 ;  /* 0x00000025de00720c */ /* 0x001fcc0004fa1270 */
[----:B------:R-:W0:Y:S01]  /*28090*/  LDC R32, c[0x0][0x228] ;  /* 0x00008a00ff207b82 */ /* 0x000e220000000800 */
[----:B--2---:R-:W-:Y:S01]  /*280a0*/  IMAD.WIDE R24, R31, 0x2, R218 ;  /* 0x000000021f187825 */ /* 0x004fe200078e02da */
[----:B------:R-:W-:-:S03]  /*280b0*/  PRMT R27, R57, 0x7632, R27 ;  /* 0x00007632391b7816 */ /* 0x000fc6000000001b */
[----:B------:R-:W-:-:S03]  /*280c0*/  VIADD R0, R217, 0x2b ;  /* 0x0000002bd9007836 */ /* 0x000fc60000000000 */
[----:B------:R-:W2:Y:S01]  /*280d0*/  LDC R37, c[0x0][0x228] ;  /* 0x00008a00ff257b82 */ /* 0x000ea20000000800 */
[----:B------:R-:W-:Y:S01]  /*280e0*/  IMAD.WIDE R28, R31, 0x2, R244 ;  /* 0x000000021f1c7825 */ /* 0x000fe200078e02f4 */
[----:B----4-:R-:W-:Y:S01]  /*280f0*/  ISETP.LT.AND P1, PT, R221, R34, !P1 ;  /* 0x00000022dd00720c */ /* 0x010fe20004f21270 */
[----:B------:R4:W-:Y:S01]  /*28100*/  @P6 STG.E.U16 desc[UR60][R24.64], R27 ;  /* 0x0000001b18006986 */ /* 0x0009e2000c10153c */
[----:B------:R-:W-:-:S03]  /*28110*/  ISETP.GE.AND P6, PT, R0, R33, PT ;  /* 0x000000210000720c */ /* 0x000fc60003fc6270 */
[----:B------:R1:W-:Y:S01]  /*28120*/  @P5 STG.E.U16 desc[UR60][R28.64], R45 ;  /* 0x0000002d1c005986 */ /* 0x0003e2000c10153c */
[----:B---3--:R-:W-:Y:S01]  /*28130*/  ISETP.LT.AND P5, PT, R220, R35, !P6 ;  /* 0x00000023dc00720c */ /* 0x008fe200077a1270 */
[----:B------:R-:W3:Y:S01]  /*28140*/  LDC R33, c[0x0][0x22c] ;  /* 0x00008b00ff217b82 */ /* 0x000ee20000000800 */
[----:B----4-:R-:W-:-:S07]  /*28150*/  IMAD.WIDE R24, R31, 0x2, R246 ;  /* 0x000000021f187825 */ /* 0x010fce00078e02f6 */
[----:B------:R-:W4:Y:S01]  /*28160*/  LDC R34, c[0x0][0x228] ;  /* 0x00008a00ff227b82 */ /* 0x000f220000000800 */
[----:B-1----:R-:W-:Y:S01]  /*28170*/  PRMT R29, R45, 0x7632, R29 ;  /* 0x000076322d1d7816 */ /* 0x002fe2000000001d */
[----:B------:R-:W-:-:S06]  /*28180*/  IMAD.IADD R31, R31, 0x1, R30 ;  /* 0x000000011f1f7824 */ /* 0x000fcc00078e021e */
[----:B------:R-:W1:Y:S01]  /*28190*/  LDC R35, c[0x0][0x228] ;  /* 0x00008a00ff237b82 */ /* 0x000e620000000800 */
[----:B------:R2:W-:Y:S01]  /*281a0*/  @P1 STG.E.U16 desc[UR60][R24.64], R29 ;  /* 0x0000001d18001986 */ /* 0x0005e2000c10153c */
[----:B------:R-:W-:Y:S01]  /*281b0*/  IMAD.WIDE R26, R31, 0x2, R2 ;  /* 0x000000021f1a7825 */ /* 0x000fe200078e0202 */
[----:B0-----:R-:W-:-:S05]  /*281c0*/  ISETP.LT.AND P1, PT, R223, R32, !P6 ;  /* 0x00000020df00720c */ /* 0x001fca0007721270 */
[----:B------:R-:W0:Y:S01]  /*281d0*/  LDC R30, c[0x0][0x248] ;  /* 0x00009200ff1e7b82 */ /* 0x000e220000000800 */
[----:B------:R-:W-:Y:S01]  /*281e0*/  @P5 STG.E.U16 desc[UR60][R26.64], R49 ;  /* 0x000000311a005986 */ /* 0x000fe2000c10153c */
[----:B--2---:R-:W-:Y:S02]  /*281f0*/  ISETP.LT.AND P5, PT, R222, R37, !P6 ;  /* 0x00000025de00720c */ /* 0x004fe400077a1270 */
[----:B------:R-:W-:Y:S01]  /*28200*/  PRMT R25, R49, 0x7632, R25 ;  /* 0x0000763231197816 */ /* 0x000fe20000000019 */
[----:B------:R-:W-:-:S03]  /*28210*/  IMAD.WIDE R28, R31, 0x2, R218 ;  /* 0x000000021f1c7825 */ /* 0x000fc600078e02da */
[----:B------:R-:W2:Y:S01]  /*28220*/  LDC R32, c[0x0][0x228] ;  /* 0x00008a00ff207b82 */ /* 0x000ea20000000800 */
[----:B------:R-:W-:Y:S01]  /*28230*/  VIADD R0, R217, 0x2c ;  /* 0x0000002cd9007836 */ /* 0x000fe20000000000 */
[----:B------:R4:W-:Y:S06]  /*28240*/  @P1 STG.E.U16 desc[UR60][R28.64], R25 ;  /* 0x000000191c001986 */ /* 0x0009ec000c10153c */
[----:B------:R-:W2:Y:S01]  /*28250*/  LDC R37, c[0x0][0x228] ;  /* 0x00008a00ff257b82 */ /* 0x000ea20000000800 */
[----:B---3--:R-:W-:Y:S02]  /*28260*/  ISETP.GE.AND P1, PT, R0, R33, PT ;  /* 0x000000210000720c */ /* 0x008fe40003f26270 */
[----:B----4-:R-:W-:Y:S01]  /*28270*/  ISETP.LT.AND P6, PT, R221, R34, !P6 ;  /* 0x00000022dd00720c */ /* 0x010fe200077c1270 */
[----:B------:R-:W-:-:S04]  /*28280*/  IMAD.WIDE R24, R31, 0x2, R244 ;  /* 0x000000021f187825 */ /* 0x000fc800078e02f4 */
[----:B------:R-:W3:Y:S01]  /*28290*/  LDC R34, c[0x0][0x228] ;  /* 0x00008a00ff227b82 */ /* 0x000ee20000000800 */
[----:B------:R4:W-:Y:S01]  /*282a0*/  @P5 STG.E.U16 desc[UR60][R24.64], R53 ;  /* 0x0000003518005986 */ /* 0x0009e2000c10153c */
[----:B-1----:R-:W-:-:S06]  /*282b0*/  ISETP.LT.AND P5, PT, R220, R35, !P1 ;  /* 0x00000023dc00720c */ /* 0x002fcc0004fa1270 */
[----:B------:R-:W1:Y:S01]  /*282c0*/  LDC R35, c[0x0][0x22c] ;  /* 0x00008b00ff237b82 */ /* 0x000e620000000800 */
[----:B0-----:R-:W-:Y:S01]  /*282d0*/  IMAD.IADD R33, R31, 0x1, R30 ;  /* 0x000000011f217824 */ /* 0x001fe200078e021e */
[----:B------:R-:W-:Y:S01]  /*282e0*/  PRMT R36, R53, 0x7632, R36 ;  /* 0x0000763235247816 */ /* 0x000fe20000000024 */
[----:B------:R-:W-:-:S05]  /*282f0*/  IMAD.WIDE R26, R31, 0x2, R246 ;  /* 0x000000021f1a7825 */ /* 0x000fca00078e02f6 */
[----:B------:R-:W0:Y:S01]  /*28300*/  LDC R31, c[0x0][0x228] ;  /* 0x00008a00ff1f7b82 */ /* 0x000e220000000800 */
        /* <DEDUP_REMOVED lines=9> */
[----:B---3--:R-:W-:-:S06]  /*283a0*/  PRMT R29, R58, 0x7632, R29 ;  /* 0x000076323a1d7816 */ /* 0x008fcc000000001d */
[----:B------:R-:W3:Y:S01]  /*283b0*/  LDC R37, c[0x0][0x228] ;  /* 0x00008a00ff257b82 */ /* 0x000ee20000000800 */
[----:B------:R-:W-:Y:S01]  /*283c0*/  IMAD.WIDE R26, R33, 0x2, R244 ;  /* 0x00000002211a7825 */ /* 0x000fe200078e02f4 */
[----:B------:R0:W-:Y:S01]  /*283d0*/  @P6 STG.E.U16 desc[UR60][R24.64], R29 ;  /* 0x0000001d18006986 */ /* 0x0001e2000c10153c */
[----:B-1----:R-:W-:Y:S02]  /*283e0*/  ISETP.GE.AND P6, PT, R0, R35, PT ;  /* 0x000000230000720c */ /* 0x002fe40003fc6270 */
[----:B------:R-:W-:Y:S01]  /*283f0*/  ISETP.LT.AND P1, PT, R221, R34, !P1 ;  /* 0x00000022dd00720c */ /* 0x000fe20004f21270 */
[----:B------:R1:W-:Y:S01]  /*28400*/  @P5 STG.E.U16 desc[UR60][R26.64], R46 ;  /* 0x0000002e1a005986 */ /* 0x0003e2000c10153c */
[----:B0-----:R-:W-:Y:S01]  /*28410*/  ISETP.LT.AND P5, PT, R220, R31, !P6 ;  /* 0x0000001fdc00720c */ /* 0x001fe200077a1270 */
[----:B------:R-:W0:Y:S01]  /*28420*/  LDC R34, c[0x0][0x228] ;  /* 0x00008a00ff227b82 */ /* 0x000e220000000800 */
[----:B------:R-:W-:-:S07]  /*28430*/  PRMT R0, R46, 0x7632, R0 ;  /* 0x000076322e007816 */ /* 0x000fce0000000000 */
[----:B------:R-:W0:Y:S01]  /*28440*/  LDC R31, c[0x0][0x22c] ;  /* 0x00008b00ff1f7b82 */ /* 0x000e220000000800 */
        /* <DEDUP_REMOVED lines=8> */
[----:B---3--:R-:W-:-:S06]  /*284d0*/  ISETP.LT.AND P5, PT, R222, R37, !P6 ;  /* 0x00000025de00720c */ /* 0x008fcc00077a1270 */
[----:B------:R-:W3:Y:S01]  /*284e0*/  LDC R32, c[0x0][0x228] ;  /* 0x00008a00ff207b82 */ /* 0x000ee20000000800 */
[----:B-1----:R-:W-:Y:S01]  /*284f0*/  IMAD.WIDE R26, R33, 0x2, R218 ;  /* 0x00000002211a7825 */ /* 0x002fe200078e02da */
[----:B------:R-:W-:-:S03]  /*28500*/  PRMT R25, R50, 0x7632, R25 ;  /* 0x0000763232197816 */ /* 0x000fc60000000019 */
[----:B------:R-:W-:-:S03]  /*28510*/  VIADD R0, R217, 0x2e ;  /* 0x0000002ed9007836 */ /* 0x000fc60000000000 */
[----:B------:R-:W1:Y:S01]  /*28520*/  LDC R37, c[0x0][0x228] ;  /* 0x00008a00ff257b82 */ /* 0x000e620000000800 */
[----:B------:R-:W-:Y:S01]  /*28530*/  IMAD.WIDE R28, R33, 0x2, R244 ;  /* 0x00000002211c7825 */ /* 0x000fe200078e02f4 */
[----:B0-----:R-:W-:Y:S01]  /*28540*/  ISETP.LT.AND P6, PT, R221, R34, !P6 ;  /* 0x00000022dd00720c */ /* 0x001fe200077c1270 */
[----:B------:R0:W-:Y:S01]  /*28550*/  @P1 STG.E.U16 desc[UR60][R26.64], R25 ;  /* 0x000000191a001986 */ /* 0x0001e2000c10153c */
[----:B------:R-:W-:-:S03]  /*28560*/  ISETP.GE.AND P1, PT, R0, R31, PT ;  /* 0x0000001f0000720c */ /* 0x000fc60003f26270 */
[----:B------:R-:W-:Y:S01]  /*28570*/  @P5 STG.E.U16 desc[UR60][R28.64], R54 ;  /* 0x000000361c005986 */ /* 0x000fe2000c10153c */
[----:B------:R-:W1:Y:S01]  /*28580*/  LDC R34, c[0x0][0x228] ;  /* 0x00008a00ff227b82 */ /* 0x000e620000000800 */
[----:B--2---:R-:W-:-:S07]  /*28590*/  ISETP.LT.AND P5, PT, R220, R35, !P1 ;  /* 0x00000023dc00720c */ /* 0x004fce0004fa1270 */
[----:B------:R-:W2:Y:S01]  /*285a0*/  LDC R31, c[0x0][0x22c] ;  /* 0x00008b00ff1f7b82 */ /* 0x000ea20000000800 */
[----:B0-----:R-:W-:Y:S01]  /*285b0*/  PRMT R27, R54, 0x7632, R27 ;  /* 0x00007632361b7816 */ /* 0x001fe2000000001b */
[----:B------:R-:W-:-:S04]  /*285c0*/  IMAD.WIDE R24, R33, 0x2, R246 ;  /* 0x0000000221187825 */ /* 0x000fc800078e02f6 */
[----:B----4-:R-:W-:Y:S02]  /*285d0*/  IMAD.IADD R33, R33, 0x1, R30 ;  /* 0x0000000121217824 */ /* 0x010fe400078e021e */
[----:B------:R-:W0:Y:S01]  /*285e0*/  LDC R35, c[0x0][0x228] ;  /* 0x00008a00ff237b82 */ /* 0x000e220000000800 */
[----:B------:R4:W-:Y:S01]  /*285f0*/  @P6 STG.E.U16 desc[UR60][R24.64], R27 ;  /* 0x0000001b18006986 */ /* 0x0009e2000c10153c */
[----:B---3--:R-:W-:-:S06]  /*28600*/  ISETP.LT.AND P6, PT, R223, R32, !P1 ;  /* 0x00000020df00720c */ /* 0x008fcc0004fc1270 */
[----:B------:R-:W3:Y:S01]  /*28610*/  LDC R30, c[0x0][0x248] ;  /* 0x00009200ff1e7b82 */ /* 0x000ee20000000800 */
[----:B----4-:R-:W-:-:S07]  /*28620*/  IMAD.WIDE R26, R33, 0x2, R2 ;  /* 0x00000002211a7825 */ /* 0x010fce00078e0202 */
[----:B------:R-:W4:Y:S01]  /*28630*/  LDC R32, c[0x0][0x228] ;  /* 0x00008a00ff207b82 */ /* 0x000f220000000800 */
[----:B------:R-:W-:Y:S01]  /*28640*/  @P5 STG.E.U16 desc[UR60][R26.64], R59 ;  /* 0x0000003b1a005986 */ /* 0x000fe2000c10153c */
[----:B-1----:R-:W-:Y:S01]  /*28650*/  ISETP.LT.AND P5, PT, R222, R37, !P1 ;  /* 0x00000025de00720c */ /* 0x002fe20004fa1270 */
[----:B------:R-:W-:Y:S01]  /*28660*/  IMAD.WIDE R28, R33, 0x2, R218 ;  /* 0x00000002211c7825 */ /* 0x000fe200078e02da */
[----:B------:R-:W-:-:S04]  /*28670*/  PRMT R25, R59, 0x7632, R25 ;  /* 0x000076323b197816 */ /* 0x000fc80000000019 */
[----:B------:R-:W1:Y:S01]  /*28680*/  LDC R37, c[0x0][0x228] ;  /* 0x00008a00ff257b82 */ /* 0x000e620000000800 */
[----:B------:R-:W-:Y:S01]  /*28690*/  VIADD R0, R217, 0x2f ;  /* 0x0000002fd9007836 */ /* 0x000fe20000000000 */
[----:B------:R2:W-:Y:S01]  /*286a0*/  @P6 STG.E.U16 desc[UR60][R28.64], R25 ;  /* 0x000000191c006986 */ /* 0x0005e2000c10153c */
[----:B------:R-:W-:-:S03]  /*286b0*/  ISETP.LT.AND P1, PT, R221, R34, !P1 ;  /* 0x00000022dd00720c */ /* 0x000fc60004f21270 */
[----:B--2---:R-:W-:Y:S02]  /*286c0*/  ISETP.GE.AND P6, PT, R0, R31, PT ;  /* 0x0000001f0000720c */ /* 0x004fe40003fc6270 */
[----:B------:R-:W2:Y:S01]  /*286d0*/  LDC R34, c[0x0][0x228] ;  /* 0x00008a00ff227b82 */ /* 0x000ea20000000800 */
[----:B------:R-:W-:-:S07]  /*286e0*/  IMAD.WIDE R24, R33, 0x2, R244 ;  /* 0x0000000221187825 */ /* 0x000fce00078e02f4 */
[----:B------:R-:W2:Y:S01]  /*286f0*/  LDC R31, c[0x0][0x22c] ;  /* 0x00008b00ff1f7b82 */ /* 0x000ea20000000800 */
[----:B------:R-:W-:Y:S01]  /*28700*/  @P5 STG.E.U16 desc[UR60][R24.64], R47 ;  /* 0x0000002f18005986 */ /* 0x000fe2000c10153c */
[----:B0-----:R-:W-:Y:S01]  /*28710*/  ISETP.LT.AND P5, PT, R220, R35, !P6 ;  /* 0x00000023dc00720c */ /* 0x001fe200077a1270 */
[----:B------:R-:W-:Y:S01]  /*28720*/  IMAD.WIDE R26, R33, 0x2, R246 ;  /* 0x00000002211a7825 */ /* 0x000fe200078e02f6 */
[----:B------:R-:W-:-:S04]  /*28730*/  PRMT R29, R47, 0x7632, R29 ;  /* 0x000076322f1d7816 */ /* 0x000fc8000000001d */
[----:B------:R-:W0:Y:S01]  /*28740*/  LDC R35, c[0x0][0x228] ;  /* 0x00008a00ff237b82 */ /* 0x000e220000000800 */
[----:B---3--:R-:W-:Y:S01]  /*28750*/  IMAD.IADD R33, R33, 0x1, R30 ;  /* 0x0000000121217824 */ /* 0x008fe200078e021e */
[----:B------:R3:W-:Y:S01]  /*28760*/  @P1 STG.E.U16 desc[UR60][R26.64], R29 ;  /* 0x0000001d1a001986 */ /* 0x0007e2000c10153c */
[----:B----4-:R-:W-:-:S05]  /*28770*/  ISETP.LT.AND P1, PT, R223, R32, !P6 ;  /* 0x00000020df00720c */ /* 0x010fca0007721270 */
[----:B------:R-:W4:Y:S01]  /*28780*/  LDC R30, c[0x0][0x248] ;  /* 0x00009200ff1e7b82 */ /* 0x000f220000000800 */
[----:B---3--:R-:W-:-:S07]  /*28790*/  IMAD.WIDE R28, R33, 0x2, R2 ;  /* 0x00000002211c7825 */ /* 0x008fce00078e0202 */
[----:B------:R-:W3:Y:S01]  /*287a0*/  LDC R32, c[0x0][0x228] ;  /* 0x00008a00ff207b82 */ /* 0x000ee20000000800 */
[----:B------:R-:W-:Y:S01]  /*287b0*/  PRMT R27, R51, 0x7632, R27 ;  /* 0x00007632331b7816 */ /* 0x000fe2000000001b */
[----:B------:R-:W-:Y:S01]  /*287c0*/  @P5 STG.E.U16 desc[UR60][R28.64], R51 ;  /* 0x000000331c005986 */ /* 0x000fe2000c10153c */
[----:B-1----:R-:W-:Y:S01]  /*287d0*/  ISETP.LT.AND P5, PT, R222, R37, !P6 ;  /* 0x00000025de00720c */ /* 0x002fe200077a1270 */
[----:B------:R-:W-:-:S04]  /*287e0*/  IMAD.WIDE R24, R33, 0x2, R218 ;  /* 0x0000000221187825 */ /* 0x000fc800078e02da */
[----:B------:R-:W1:Y:S01]  /*287f0*/  LDC R37, c[0x0][0x228] ;  /* 0x00008a00ff257b82 */ /* 0x000e620000000800 */
[----:B------:R-:W-:Y:S01]  /*28800*/  VIADD R0, R217, 0x30 ;  /* 0x00000030d9007836 */ /* 0x000fe20000000000 */
[----:B------:R0:W-:Y:S01]  /*28810*/  @P1 STG.E.U16 desc[UR60][R24.64], R27 ;  /* 0x0000001b18001986 */ /* 0x0001e2000c10153c */
[----:B--2---:R-:W-:-:S03]  /*28820*/  ISETP.LT.AND P6, PT, R221, R34, !P6 ;  /* 0x00000022dd00720c */ /* 0x004fc600077c1270 */
[----:B------:R-:W-:Y:S02]  /*28830*/  ISETP.GE.AND P1, PT, R0, R31, PT ;  /* 0x0000001f0000720c */ /* 0x000fe40003f26270 */
[----:B------:R-:W2:Y:S01]  /*28840*/  LDC R34, c[0x0][0x228] ;  /* 0x00008a00ff227b82 */ /* 0x000ea20000000800 */
[----:B0-----:R-:W-:-:S07]  /*28850*/  IMAD.WIDE R26, R33, 0x2, R244 ;  /* 0x00000002211a7825 */ /* 0x001fce00078e02f4 */
[----:B------:R-:W0:Y:S01]  /*28860*/  LDC R31, c[0x0][0x22c] ;  /* 0x00008b00ff1f7b82 */ /* 0x000e220000000800 */
[----:B------:R-:W-:Y:S01]  /*28870*/  PRMT R25, R55, 0x7632, R25 ;  /* 0x0000763237197816 */ /* 0x000fe20000000019 */
[----:B------:R-:W-:Y:S01]  /*28880*/  @P5 STG.E.U16 desc[UR60][R26.64], R55 ;  /* 0x000000371a005986 */ /* 0x000fe2000c10153c */
[----:B------:R-:W-:Y:S01]  /*28890*/  ISETP.LT.AND P5, PT, R220, R35, !P1 ;  /* 0x00000023dc00720c */ /* 0x000fe20004fa1270 */
[----:B------:R-:W-:-:S04]  /*288a0*/  IMAD.WIDE R28, R33, 0x2, R246 ;  /* 0x00000002211c7825 */ /* 0x000fc800078e02f6 */
[----:B------:R-:W0:Y:S01]  /*288b0*/  LDC R35, c[0x0][0x228] ;  /* 0x00008a00ff237b82 */ /* 0x000e220000000800 */
[----:B----4-:R-:W-:Y:S01]  /*288c0*/  IMAD.IADD R33, R33, 0x1, R30 ;  /* 0x0000000121217824 */ /* 0x010fe200078e021e */
[----:B------:R4:W-:Y:S01]  /*288d0*/  @P6 STG.E.U16 desc[UR60][R28.64], R25 ;  /* 0x000000191c006986 */ /* 0x0009e2000c10153c */
[----:B---3--:R-:W-:-:S05]  /*288e0*/  ISETP.LT.AND P6, PT, R223, R32, !P1 ;  /* 0x00000020df00720c */ /* 0x008fca0004fc1270 */
[----:B------:R-:W3:Y:S01]  /*288f0*/  LDC R30, c[0x0][0x248] ;  /* 0x00009200ff1e7b82 */ /* 0x000ee20000000800 */
[----:B----4-:R-:W-:-:S07]  /*28900*/  IMAD.WIDE R24, R33, 0x2, R2 ;  /* 0x0000000221187825 */ /* 0x010fce00078e0202 */
[----:B------:R-:W4:Y:S01]  /*28910*/  LDC R32, c[0x0][0x228] ;  /* 0x00008a00ff207b82 */ /* 0x000f220000000800 */
        /* <DEDUP_REMOVED lines=8> */
[----:B0-----:R-:W-:Y:S02]  /*289a0*/  ISETP.GE.AND P6, PT, R0, R31, PT ;  /* 0x0000001f0000720c */ /* 0x001fe40003fc6270 */
[----:B------:R-:W0:Y:S01]  /*289b0*/  LDC R34, c[0x0][0x228] ;  /* 0x00008a00ff227b82 */ /* 0x000e220000000800 */
[----:B------:R-:W-:Y:S01]  /*289c0*/  IMAD.WIDE R28, R33, 0x2, R244 ;  /* 0x00000002211c7825 */ /* 0x000fe200078e02f4 */
[----:B------:R-:W-:-:S06]  /*289d0*/  PRMT R36, R16, 0x7632, R36 ;  /* 0x0000763210247816 */ /* 0x000fcc0000000024 */
[----:B------:R-:W2:Y:S01]  /*289e0*/  LDC R20, c[0x0][0x248] ;  /* 0x00009200ff147b82 */ /* 0x000ea20000000800 */
[----:B------:R1:W-:Y:S01]  /*289f0*/  @P5 STG.E.U16 desc[UR60][R28.64], R16 ;  /* 0x000000101c005986 */ /* 0x0003e2000c10153c */
[----:B------:R-:W-:Y:S01]  /*28a00*/  ISETP.LT.AND P5, PT, R220, R35, !P6 ;  /* 0x00000023dc00720c */ /* 0x000fe200077a1270 */
[----:B---3--:R-:W-:-:S05]  /*28a10*/  IMAD.IADD R31, R33, 0x1, R30 ;  /* 0x00000001211f7824 */ /* 0x008fca00078e021e */
[----:B------:R-:W3:Y:S01]  /*28a20*/  LDC R35, c[0x0][0x22c] ;  /* 0x00008b00ff237b82 */ /* 0x000ee20000000800 */
[----:B------:R-:W-:-:S07]  /*28a30*/  IMAD.WIDE R24, R33, 0x2, R246 ;  /* 0x0000000221187825 */ /* 0x000fce00078e02f6 */
[----:B------:R-:W2:Y:S01]  /*28a40*/  LDC R33, c[0x0][0x228] ;  /* 0x00008a00ff217b82 */ /* 0x000ea20000000800 */
[----:B------:R-:W-:Y:S01]  /*28a50*/  IMAD.WIDE R26, R31, 0x2, R2 ;  /* 0x000000021f1a7825 */ /* 0x000fe200078e0202 */
[----:B------:R-:W-:Y:S01]  /*28a60*/  @P1 STG.E.U16 desc[UR60][R24.64], R36 ;  /* 0x0000002418001986 */ /* 0x000fe2000c10153c */
[----:B----4-:R-:W-:-:S03]  /*28a70*/  ISETP.LT.AND P1, PT, R223, R32, !P6 ;  /* 0x00000020df00720c */ /* 0x010fc60007721270 */
[----:B------:R4:W-:Y:S01]  /*28a80*/  @P5 STG.E.U16 desc[UR60][R26.64], R12 ;  /* 0x0000000c1a005986 */ /* 0x0009e2000c10153c */
[----:B-1----:R-:W-:Y:S01]  /*28a90*/  ISETP.LT.AND P5, PT, R222, R37, !P6 ;  /* 0x00000025de00720c */ /* 0x002fe200077a1270 */
[----:B------:R-:W1:Y:S01]  /*28aa0*/  LDC R16, c[0x0][0x228] ;  /* 0x00008a00ff107b82 */ /* 0x000e620000000800 */
[----:B------:R-:W-:-:S04]  /*28ab0*/  IMAD.WIDE R28, R31, 0x2, R218 ;  /* 0x000000021f1c7825 */ /* 0x000fc800078e02da */
[----:B------:R-:W-:-:S03]  /*28ac0*/  VIADD R0, R217, 0x32 ;  /* 0x00000032d9007836 */ /* 0x000fc60000000000 */
[----:B------:R-:W1:Y:S01]  /*28ad0*/  LDC R37, c[0x0][0x228] ;  /* 0x00008a00ff257b82 */ /* 0x000e620000000800 */
[----:B----4-:R-:W-:Y:S01]  /*28ae0*/  PRMT R27, R12, 0x7632, R27 ;  /* 0x000076320c1b7816 */ /* 0x010fe2000000001b */
[----:B------:R-:W-:Y:S01]  /*28af0*/  IMAD.WIDE R24, R31, 0x2, R244 ;  /* 0x000000021f187825 */ /* 0x000fe200078e02f4 */
[----:B0-----:R-:W-:-:S03]  /*28b00*/  ISETP.LT.AND P6, PT, R221, R34, !P6 ;  /* 0x00000022dd00720c */ /* 0x001fc600077c1270 */
[----:B------:R0:W-:Y:S01]  /*28b10*/  @P1 STG.E.U16 desc[UR60][R28.64], R27 ;  /* 0x0000001b1c001986 */ /* 0x0001e2000c10153c */
[----:B---3--:R-:W-:Y:S01]  /*28b20*/  ISETP.GE.AND P1, PT, R0, R35, PT ;  /* 0x000000230000720c */ /* 0x008fe20003f26270 */
[----:B------:R-:W3:Y:S02]  /*28b30*/  LDC R12, c[0x0][0x228] ;  /* 0x00008a00ff0c7b82 */ /* 0x000ee40000000800 */
[----:B------:R4:W-:Y:S01]  /*28b40*/  @P5 STG.E.U16 desc[UR60][R24.64], R8 ;  /* 0x0000000818005986 */ /* 0x0009e2000c10153c */
[----:B--2---:R-:W-:-:S05]  /*28b50*/  ISETP.LT.AND P5, PT, R220, R33, !P1 ;  /* 0x00000021dc00720c */ /* 0x004fca0004fa1270 */
[----:B------:R-:W2:Y:S01]  /*28b60*/  LDC R33, c[0x0][0x22c] ;  /* 0x00008b00ff217b82 */ /* 0x000ea20000000800 */
[----:B------:R-:W-:Y:S01]  /*28b70*/  PRMT R0, R8, 0x7632, R0 ;  /* 0x0000763208007816 */ /* 0x000fe20000000000 */
[----:B0-----:R-:W-:-:S04]  /*28b80*/  IMAD.WIDE R26, R31, 0x2, R246 ;  /* 0x000000021f1a7825 */ /* 0x001fc800078e02f6 */
[----:B------:R-:W-:Y:S02]  /*28b90*/  IMAD.IADD R31, R31, 0x1, R20 ;  /* 0x000000011f1f7824 */ /* 0x000fe400078e0214 */
[----:B------:R-:W0:Y:S01]  /*28ba0*/  LDC R35, c[0x0][0x228] ;  /* 0x00008a00ff237b82 */ /* 0x000e220000000800 */
[----:B------:R3:W-:Y:S01]  /*28bb0*/  @P6 STG.E.U16 desc[UR60][R26.64], R0 ;  /* 0x000000001a006986 */ /* 0x0007e2000c10153c */
[----:B------:R-:W-:Y:S01]  /*28bc0*/  IMAD.WIDE R28, R31, 0x2, R2 ;  /* 0x000000021f1c7825 */ /* 0x000fe200078e0202 */
[----:B-1----:R-:W-:-:S05]  /*28bd0*/  ISETP.LT.AND P6, PT, R223, R16, !P1 ;  /* 0x00000010df00720c */ /* 0x002fca0004fc1270 */
[----:B----4-:R-:W1:Y:S01]  /*28be0*/  LDC R8, c[0x0][0x248] ;  /* 0x00009200ff087b82 */ /* 0x010e620000000800 */
[----:B------:R-:W-:Y:S01]  /*28bf0*/  @P5 STG.E.U16 desc[UR60][R28.64], R21 ;  /* 0x000000151c005986 */ /* 0x000fe2000c10153c */
[----:B------:R-:W-:-:S06]  /*28c00*/  ISETP.LT.AND P5, PT, R222, R37, !P1 ;  /* 0x00000025de00720c */ /* 0x000fcc0004fa1270 */
        /* <DEDUP_REMOVED lines=8> */
[----:B--2---:R-:W-:-:S03]  /*28c90*/  ISETP.GE.AND P6, PT, R0, R33, PT ;  /* 0x000000210000720c */ /* 0x004fc60003fc6270 */
[----:B------:R-:W-:Y:S01]  /*28ca0*/  @P5 STG.E.U16 desc[UR60][R26.64], R17 ;  /* 0x000000111a005986 */ /* 0x000fe2000c10153c */
[----:B0-----:R-:W-:Y:S01]  /*28cb0*/  ISETP.LT.AND P5, PT, R220, R35, !P6 ;  /* 0x00000023dc00720c */ /* 0x001fe200077a1270 */
[----:B------:R-:W0:Y:S01]  /*28cc0*/  LDC R12, c[0x0][0x228] ;  /* 0x00008a00ff0c7b82 */ /* 0x000e220000000800 */
[----:B------:R-:W-:-:S07]  /*28cd0*/  PRMT R25, R17, 0x7632, R25 ;  /* 0x0000763211197816 */ /* 0x000fce0000000019 */
[----:B------:R-:W2:Y:S01]  /*28ce0*/  LDC R29, c[0x0][0x22c] ;  /* 0x00008b00ff1d7b82 */ /* 0x000ea20000000800 */
[----:B------:R-:W-:-:S04]  /*28cf0*/  IMAD.WIDE R20, R31, 0x2, R246 ;  /* 0x000000021f147825 */ /* 0x000fc800078e02f6 */
[----:B-1----:R-:W-:-:S03]  /*28d00*/  IMAD.IADD R31, R31, 0x1, R8 ;  /* 0x000000011f1f7824 */ /* 0x002fc600078e0208 */
[----:B------:R-:W1:Y:S01]  /*28d10*/  LDC R33, c[0x0][0x228] ;  /* 0x00008a00ff217b82 */ /* 0x000e620000000800 */
[----:B------:R3:W-:Y:S01]  /*28d20*/  @P1 STG.E.U16 desc[UR60][R20.64], R25 ;  /* 0x0000001914001986 */ /* 0x0007e2000c10153c */
[----:B----4-:R-:W-:-:S06]  /*28d30*/  ISETP.LT.AND P1, PT, R223, R16, !P6 ;  /* 0x00000010df00720c */ /* 0x010fcc0007721270 */
        /* <DEDUP_REMOVED lines=10> */
[----:B0-----:R-:W-:-:S03]  /*28de0*/  ISETP.LT.AND P6, PT, R221, R12, !P6 ;  /* 0x0000000cdd00720c */ /* 0x001fc600077c1270 */
[----:B--2---:R-:W-:Y:S02]  /*28df0*/  ISETP.GE.AND P1, PT, R0, R29, PT ;  /* 0x0000001d0000720c */ /* 0x004fe40003f26270 */
[----:B------:R-:W0:Y:S01]  /*28e00*/  LDC R28, c[0x0][0x228] ;  /* 0x00008a00ff1c7b82 */ /* 0x000e220000000800 */
[----:B------:R-:W-:-:S07]  /*28e10*/  IMAD.WIDE R20, R31, 0x2, R244 ;  /* 0x000000021f147825 */ /* 0x000fce00078e02f4 */
[----:B------:R-:W2:Y:S01]  /*28e20*/  LDC R27, c[0x0][0x22c] ;  /* 0x00008b00ff1b7b82 */ /* 0x000ea20000000800 */
[----:B------:R3:W-:Y:S01]  /*28e30*/  @P5 STG.E.U16 desc[UR60][R20.64], R9 ;  /* 0x0000000914005986 */ /* 0x0007e2000c10153c */
[----:B-1----:R-:W-:Y:S01]  /*28e40*/  ISETP.LT.AND P5, PT, R220, R33, !P1 ;  /* 0x00000021dc00720c */ /* 0x002fe20004fa1270 */
[----:B----4-:R-:W-:Y:S01]  /*28e50*/  IMAD.IADD R25, R31, 0x1, R8 ;  /* 0x000000011f197824 */ /* 0x010fe200078e0208 */
[----:B------:R-:W-:Y:S01]  /*28e60*/  PRMT R30, R9, 0x7632, R30 ;  /* 0x00007632091e7816 */ /* 0x000fe2000000001e */
[----:B------:R-:W-:-:S03]  /*28e70*/  IMAD.WIDE R12, R31, 0x2, R246 ;  /* 0x000000021f0c7825 */ /* 0x000fc600078e02f6 */
[----:B------:R-:W1:Y:S01]  /*28e80*/  LDC R29, c[0x0][0x228] ;  /* 0x00008a00ff1d7b82 */ /* 0x000e620000000800 */
[----:B------:R-:W-:Y:S01]  /*28e90*/  IMAD.WIDE R16, R25, 0x2, R2 ;  /* 0x0000000219107825 */ /* 0x000fe200078e0202 */
[----:B------:R-:W-:Y:S01]  /*28ea0*/  @P6 STG.E.U16 desc[UR60][R12.64], R30 ;  /* 0x0000001e0c006986 */ /* 0x000fe2000c10153c */
[----:B---3--:R-:W-:-:S05]  /*28eb0*/  ISETP.LT.AND P6, PT, R223, R26, !P1 ;  /* 0x0000001adf00720c */ /* 0x008fca0004fc1270 */
[----:B------:R-:W3:Y:S01]  /*28ec0*/  LDC R24, c[0x0][0x248] ;  /* 0x00009200ff187b82 */ /* 0x000ee20000000800 */
[----:B------:R4:W-:Y:S01]  /*28ed0*/  @P5 STG.E.U16 desc[UR60][R16.64], R22 ;  /* 0x0000001610005986 */ /* 0x0009e2000c10153c */
[----:B------:R-:W-:Y:S01]  /*28ee0*/  ISETP.LT.AND P5, PT, R222, R35, !P1 ;  /* 0x00000023de00720c */ /* 0x000fe20004fa1270 */
[----:B------:R-:W-:-:S05]  /*28ef0*/  IMAD.WIDE R8, R25, 0x2, R218 ;  /* 0x0000000219087825 */ /* 0x000fca00078e02da */
[----:B------:R-:W3:Y:S01]  /*28f00*/  LDC R20, c[0x0][0x228] ;  /* 0x00008a00ff147b82 */ /* 0x000ee20000000800 */
[----:B------:R-:W-:Y:S01]  /*28f10*/  VIADD R0, R217, 0x35 ;  /* 0x00000035d9007836 */ /* 0x000fe20000000000 */
[----:B----4-:R-:W-:-:S06]  /*28f20*/  PRMT R17, R22, 0x7632, R17 ;  /* 0x0000763216117816 */ /* 0x010fcc0000000011 */
[----:B------:R-:W4:Y:S01]  /*28f30*/  LDC R31, c[0x0][0x228] ;  /* 0x00008a00ff1f7b82 */ /* 0x000f220000000800 */
[----:B------:R-:W-:Y:S01]  /*28f40*/  IMAD.WIDE R12, R25, 0x2, R244 ;  /* 0x00000002190c7825 */ /* 0x000fe200078e02f4 */
[----:B------:R1:W-:Y:S01]  /*28f50*/  @P6 STG.E.U16 desc[UR60][R8.64], R17 ;  /* 0x0000001108006986 */ /* 0x0003e2000c10153c */
[----:B0-----:R-:W-:Y:S02]  /*28f60*/  ISETP.LT.AND P1, PT, R221, R28, !P1 ;  /* 0x0000001cdd00720c */ /* 0x001fe40004f21270 */
[----:B--2---:R-:W-:Y:S01]  /*28f70*/  ISETP.GE.AND P6, PT, R0, R27, PT ;  /* 0x0000001b0000720c */ /* 0x004fe20003fc6270 */
[----:B------:R0:W-:Y:S02]  /*28f80*/  @P5 STG.E.U16 desc[UR60][R12.64], R18 ;  /* 0x000000120c005986 */ /* 0x0001e4000c10153c */
[----:B------:R-:W2:Y:S01]  /*28f90*/  LDC R22, c[0x0][0x228] ;  /* 0x00008a00ff167b82 */ /* 0x000ea20000000800 */
[----:B-1----:R-:W-:Y:S02]  /*28fa0*/  ISETP.LT.AND P5, PT, R220, R29, !P6 ;  /* 0x0000001ddc00720c */ /* 0x002fe400077a1270 */
[----:B------:R-:W-:-:S05]  /*28fb0*/  PRMT R0, R18, 0x7632, R0 ;  /* 0x0000763212007816 */ /* 0x000fca0000000000 */
[----:B------:R-:W1:Y:S01]  /*28fc0*/  LDC R21, c[0x0][0x22c] ;  /* 0x00008b00ff157b82 */ /* 0x000e620000000800 */
[----:B------:R-:W-:-:S04]  /*28fd0*/  IMAD.WIDE R16, R25, 0x2, R246 ;  /* 0x0000000219107825 */ /* 0x000fc800078e02f6 */
[----:B---3--:R-:W-:-:S03]  /*28fe0*/  IMAD.IADD R25, R25, 0x1, R24 ;  /* 0x0000000119197824 */ /* 0x008fc600078e0218 */
[----:B------:R-:W3:Y:S01]  /*28ff0*/  LDC R27, c[0x0][0x228] ;  /* 0x00008a00ff1b7b82 */ /* 0x000ee20000000800 */
[----:B------:R-:W-:Y:S01]  /*29000*/  IMAD.WIDE R8, R25, 0x2, R2 ;  /* 0x0000000219087825 */ /* 0x000fe200078e0202 */
[----:B------:R-:W-:Y:S01]  /*29010*/  @P1 STG.E.U16 desc[UR60][R16.64], R0 ;  /* 0x0000000010001986 */ /* 0x000fe2000c10153c */
[----:B------:R-:W-:-:S05]  /*29020*/  ISETP.LT.AND P1, PT, R223, R20, !P6 ;  /* 0x00000014df00720c */ /* 0x000fca0007721270 */
[----:B0-----:R-:W0:Y:S01]  /*29030*/  LDC R18, c[0x0][0x248] ;  /* 0x00009200ff127b82 */ /* 0x001e220000000800 */
[----:B------:R2:W-:Y:S01]  /*29040*/  @P5 STG.E.U16 desc[UR60][R8.64], R14 ;  /* 0x0000000e08005986 */ /* 0x0005e2000c10153c */
[----:B----4-:R-:W-:-:S06]  /*29050*/  ISETP.LT.AND P5, PT, R222, R31, !P6 ;  /* 0x0000001fde00720c */ /* 0x010fcc00077a1270 */
[----:B------:R-:W4:Y:S01]  /*29060*/  LDC R20, c[0x0][0x228] ;  /* 0x00008a00ff147b82 */ /* 0x000f220000000800 */
[----:B------:R-:W-:Y:S01]  /*29070*/  IMAD.WIDE R12, R25, 0x2, R218 ;  /* 0x00000002190c7825 */ /* 0x000fe200078e02da */
[----:B--2---:R-:W-:-:S03]  /*29080*/  PRMT R9, R14, 0x7632, R9 ;  /* 0x000076320e097816 */ /* 0x004fc60000000009 */
[----:B------:R-:W-:-:S03]  /*29090*/  VIADD R0, R217, 0x36 ;  /* 0x00000036d9007836 */ /* 0x000fc60000000000 */
[----:B------:R-:W2:Y:S01]  /*290a0*/  LDC R29, c[0x0][0x228] ;  /* 0x00008a00ff1d7b82 */ /* 0x000ea20000000800 */
[----:B------:R-:W-:Y:S01]  /*290b0*/  IMAD.WIDE R16, R25, 0x2, R244 ;  /* 0x0000000219107825 */ /* 0x000fe200078e02f4 */
[----:B------:R-:W-:Y:S01]  /*290c0*/  ISETP.LT.AND P6, PT, R221, R22, !P6 ;  /* 0x00000016dd00720c */ /* 0x000fe200077c1270 */
[----:B------:R3:W-:Y:S01]  /*290d0*/  @P1 STG.E.U16 desc[UR60][R12.64], R9 ;  /* 0x000000090c001986 */ /* 0x0007e2000c10153c */
[----:B-1----:R-:W-:-:S03]  /*290e0*/  ISETP.GE.AND P1, PT, R0, R21, PT ;  /* 0x000000150000720c */ /* 0x002fc60003f26270 */
[----:B------:R1:W-:Y:S01]  /*290f0*/  @P5 STG.E.U16 desc[UR60][R16.64], R10 ;  /* 0x0000000a10005986 */ /* 0x0003e2000c10153c */
[----:B------:R-:W2:Y:S01]  /*29100*/  LDC R14, c[0x0][0x228] ;  /* 0x00008a00ff0e7b82 */ /* 0x000ea20000000800 */
[----:B---3--:R-:W-:-:S07]  /*29110*/  ISETP.LT.AND P5, PT, R220, R27, !P1 ;  /* 0x0000001bdc00720c */ /* 0x008fce0004fa1270 */
[----:B------:R-:W3:Y:S01]  /*29120*/  LDC R21, c[0x0][0x22c] ;  /* 0x00008b00ff157b82 */ /* 0x000ee20000000800 */
[----:B------:R-:W-:Y:S01]  /*29130*/  PRMT R13, R10, 0x7632, R13 ;  /* 0x000076320a0d7816 */ /* 0x000fe2000000000d */
[----:B------:R-:W-:-:S04]  /*29140*/  IMAD.WIDE R8, R25, 0x2, R246 ;  /* 0x0000000219087825 */ /* 0x000fc800078e02f6 */
[----:B0-----:R-:W-:Y:S02]  /*29150*/  IMAD.IADD R25, R25, 0x1, R18 ;  /* 0x0000000119197824 */ /* 0x001fe400078e0212 */
[----:B------:R-:W0:Y:S01]  /*29160*/  LDC R27, c[0x0][0x228] ;  /* 0x00008a00ff1b7b82 */ /* 0x000e220000000800 */
[----:B------:R1:W-:Y:S01]  /*29170*/  @P6 STG.E.U16 desc[UR60][R8.64], R13 ;  /* 0x0000000d08006986 */ /* 0x0003e2000c10153c */
[----:B----4-:R-:W-:-:S06]  /*29180*/  ISETP.LT.AND P6, PT, R223, R20, !P1 ;  /* 0x00000014df00720c */ /* 0x010fcc0004fc1270 */
[----:B-1----:R-:W1:Y:S01]  /*29190*/  LDC R10, c[0x0][0x248] ;  /* 0x00009200ff0a7b82 */ /* 0x002e620000000800 */
[----:B------:R-:W-:-:S07]  /*291a0*/  IMAD.WIDE R12, R25, 0x2, R2 ;  /* 0x00000002190c7825 */ /* 0x000fce00078e0202 */
[----:B------:R-:W4:Y:S01]  /*291b0*/  LDC R18, c[0x0][0x228] ;  /* 0x00008a00ff127b82 */ /* 0x000f220000000800 */
[----:B------:R-:W-:Y:S01]  /*291c0*/  @P5 STG.E.U16 desc[UR60][R12.64], R23 ;  /* 0x000000170c005986 */ /* 0x000fe2000c10153c */
[----:B--2---:R-:W-:Y:S01]  /*291d0*/  ISETP.LT.AND P5, PT, R222, R29, !P1 ;  /* 0x0000001dde00720c */ /* 0x004fe20004fa1270 */
[----:B------:R-:W-:Y:S01]  /*291e0*/  IMAD.WIDE R16, R25, 0x2, R218 ;  /* 0x0000000219107825 */ /* 0x000fe200078e02da */
[----:B------:R-:W-:-:S04]  /*291f0*/  PRMT R9, R23, 0x7632, R9 ;  /* 0x0000763217097816 */ /* 0x000fc80000000009 */
[----:B------:R-:W2:Y:S01]  /*29200*/  LDC R29, c[0x0][0x228] ;  /* 0x00008a00ff1d7b82 */ /* 0x000ea20000000800 */
[----:B------:R-:W-:Y:S01]  /*29210*/  VIADD R0, R217, 0x37 ;  /* 0x00000037d9007836 */ /* 0x000fe20000000000 */
[----:B------:R3:W-:Y:S01]  /*29220*/  @P6 STG.E.U16 desc[UR60][R16.64], R9 ;  /* 0x0000000910006986 */ /* 0x0007e2000c10153c */
[----:B------:R-:W-:-:S03]  /*29230*/  ISETP.LT.AND P1, PT, R221, R14, !P1 ;  /* 0x0000000edd00720c */ /* 0x000fc60004f21270 */
[----:B---3--:R-:W-:Y:S02]  /*29240*/  ISETP.GE.AND P6, PT, R0, R21, PT ;  /* 0x000000150000720c */ /* 0x008fe40003fc6270 */
[----:B------:R-:W3:Y:S01]  /*29250*/  LDC R14, c[0x0][0x228] ;  /* 0x00008a00ff0e7b82 */ /* 0x000ee20000000800 */
[----:B------:R-:W-:-:S07]  /*29260*/  IMAD.WIDE R8, R25, 0x2, R244 ;  /* 0x0000000219087825 */ /* 0x000fce00078e02f4 */
[----:B------:R-:W3:Y:S01]  /*29270*/  LDC R21, c[0x0][0x22c] ;  /* 0x00008b00ff157b82 */ /* 0x000ee20000000800 */
[----:B------:R-:W-:Y:S01]  /*29280*/  @P5 STG.E.U16 desc[UR60][R8.64], R19 ;  /* 0x0000001308005986 */ /* 0x000fe2000c10153c */
[----:B0-----:R-:W-:Y:S01]  /*29290*/  ISETP.LT.AND P5, PT, R220, R27, !P6 ;  /* 0x0000001bdc00720c */ /* 0x001fe200077a1270 */
[----:B------:R-:W-:Y:S01]  /*292a0*/  IMAD.WIDE R12, R25, 0x2, R246 ;  /* 0x00000002190c7825 */ /* 0x000fe200078e02f6 */
[----:B------:R-:W-:-:S04]  /*292b0*/  PRMT R17, R19, 0x7632, R17 ;  /* 0x0000763213117816 */ /* 0x000fc80000000011 */
[----:B------:R-:W0:Y:S01]  /*292c0*/  LDC R23, c[0x0][0x228] ;  /* 0x00008a00ff177b82 */ /* 0x000e220000000800 */
[----:B-1----:R-:W-:Y:S01]  /*292d0*/  IMAD.IADD R25, R25, 0x1, R10 ;  /* 0x0000000119197824 */ /* 0x002fe200078e020a */
[----:B------:R1:W-:Y:S01]  /*292e0*/  @P1 STG.E.U16 desc[UR60][R12.64], R17 ;  /* 0x000000110c001986 */ /* 0x0003e2000c10153c */
[----:B----4-:R-:W-:-:S05]  /*292f0*/  ISETP.LT.AND P1, PT, R223, R18, !P6 ;  /* 0x00000012df00720c */ /* 0x010fca0007721270 */
[----:B------:R-:W4:Y:S01]  /*29300*/  LDC R10, c[0x0][0x248] ;  /* 0x00009200ff0a7b82 */ /* 0x000f220000000800 */
[----:B-1----:R-:W-:-:S07]  /*29310*/  IMAD.WIDE R16, R25, 0x2, R2 ;  /* 0x0000000219107825 */ /* 0x002fce00078e0202 */
[----:B------:R-:W1:Y:S01]  /*29320*/  LDC R18, c[0x0][0x228] ;  /* 0x00008a00ff127b82 */ /* 0x000e620000000800 */
[----:B------:R-:W-:Y:S01]  /*29330*/  PRMT R13, R15, 0x7632, R13 ;  /* 0x000076320f0d7816 */ /* 0x000fe2000000000d */
[----:B------:R-:W-:Y:S01]  /*29340*/  @P5 STG.E.U16 desc[UR60][R16.64], R15 ;  /* 0x0000000f10005986 */ /* 0x000fe2000c10153c */
[----:B--2---:R-:W-:Y:S01]  /*29350*/  ISETP.LT.AND P5, PT, R222, R29, !P6 ;  /* 0x0000001dde00720c */ /* 0x004fe200077a1270 */
[----:B------:R-:W-:-:S04]  /*29360*/  IMAD.WIDE R8, R25, 0x2, R218 ;  /* 0x0000000219087825 */ /* 0x000fc800078e02da */
[----:B------:R-:W2:Y:S01]  /*29370*/  LDC R19, c[0x0][0x228] ;  /* 0x00008a00ff137b82 */ /* 0x000ea20000000800 */
[----:B------:R-:W-:Y:S01]  /*29380*/  VIADD R0, R217, 0x38 ;  /* 0x00000038d9007836 */ /* 0x000fe20000000000 */
[----:B------:R0:W-:Y:S01]  /*29390*/  @P1 STG.E.U16 desc[UR60][R8.64], R13 ;  /* 0x0000000d08001986 */ /* 0x0001e2000c10153c */
[----:B---3--:R-:W-:-:S03]  /*293a0*/  ISETP.LT.AND P6, PT, R221, R14, !P6 ;  /* 0x0000000edd00720c */ /* 0x008fc600077c1270 */
[----:B------:R-:W-:Y:S02]  /*293b0*/  ISETP.GE.AND P1, PT, R0, R21, PT ;  /* 0x000000150000720c */ /* 0x000fe40003f26270 */
[----:B------:R-:W3:Y:S01]  /*293c0*/  LDC R20, c[0x0][0x228] ;  /* 0x00008a00ff147b82 */ /* 0x000ee20000000800 */
        /* <DEDUP_REMOVED lines=9> */
[----:B-1----:R-:W-:-:S05]  /*29460*/  ISETP.LT.AND P6, PT, R223, R18, !P1 ;  /* 0x00000012df00720c */ /* 0x002fca0004fc1270 */
[----:B------:R-:W1:Y:S01]  /*29470*/  LDC R16, c[0x0][0x248] ;  /* 0x00009200ff107b82 */ /* 0x000e620000000800 */
[----:B----4-:R-:W-:-:S07]  /*29480*/  IMAD.WIDE R8, R25, 0x2, R2 ;  /* 0x0000000219087825 */ /* 0x010fce00078e0202 */
[----:B------:R-:W4:Y:S01]  /*29490*/  LDC R18, c[0x0][0x228] ;  /* 0x00008a00ff127b82 */ /* 0x000f220000000800 */
        /* <DEDUP_REMOVED lines=8> */
[----:B0-----:R-:W-:Y:S02]  /*29520*/  ISETP.GE.AND P6, PT, R0, R17, PT ;  /* 0x000000110000720c */ /* 0x001fe40003fc6270 */
[----:B------:R-:W0:Y:S01]  /*29530*/  LDC R14, c[0x0][0x228] ;  /* 0x00008a00ff0e7b82 */ /* 0x000e220000000800 */
[----:B------:R-:W-:-:S07]  /*29540*/  IMAD.WIDE R12, R25, 0x2, R244 ;  /* 0x00000002190c7825 */ /* 0x000fce00078e02f4 */
[----:B------:R-:W3:Y:S01]  /*29550*/  LDC R17, c[0x0][0x22c] ;  /* 0x00008b00ff117b82 */ /* 0x000ee20000000800 */
[----:B------:R2:W-:Y:S01]  /*29560*/  @P5 STG.E.U16 desc[UR60][R12.64], R92 ;  /* 0x0000005c0c005986 */ /* 0x0005e2000c10153c */
[----:B------:R-:W-:Y:S01]  /*29570*/  ISETP.LT.AND P5, PT, R220, R21, !P6 ;  /* 0x00000015dc00720c */ /* 0x000fe200077a1270 */
[C---:B-1----:R-:W-:Y:S01]  /*29580*/  IMAD.IADD R15, R25.reuse, 0x1, R16 ;  /* 0x00000001190f7824 */ /* 0x042fe200078e0210 */
[----:B------:R-:W-:Y:S01]  /*29590*/  PRMT R20, R92, 0x7632, R20 ;  /* 0x000076325c147816 */ /* 0x000fe20000000014 */
[----:B------:R-:W-:-:S03]  /*295a0*/  IMAD.WIDE R8, R25, 0x2, R246 ;  /* 0x0000000219087825 */ /* 0x000fc600078e02f6 */
[----:B------:R-:W1:Y:S01]  /*295b0*/  LDC R21, c[0x0][0x228] ;  /* 0x00008a00ff157b82 */ /* 0x000e620000000800 */
[----:B------:R-:W-:Y:S01]  /*295c0*/  IMAD.WIDE R10, R15, 0x2, R2 ;  /* 0x000000020f0a7825 */ /* 0x000fe200078e0202 */
[----:B------:R-:W-:Y:S01]  /*295d0*/  @P1 STG.E.U16 desc[UR60][R8.64], R20 ;  /* 0x0000001408001986 */ /* 0x000fe2000c10153c */
[----:B----4-:R-:W-:-:S05]  /*295e0*/  ISETP.LT.AND P1, PT, R223, R18, !P6 ;  /* 0x00000012df00720c */ /* 0x010fca0007721270 */
[----:B------:R-:W4:Y:S01]  /*295f0*/  LDC R4, c[0x0][0x248] ;  /* 0x00009200ff047b82 */ /* 0x000f220000000800 */
[----:B------:R0:W-:Y:S01]  /*29600*/  @P5 STG.E.U16 desc[UR60][R10.64], R96 ;  /* 0x000000600a005986 */ /* 0x0001e2000c10153c */
[----:B--2---:R-:W-:-:S06]  /*29610*/  ISETP.LT.AND P5, PT, R222, R19, !P6 ;  /* 0x00000013de00720c */ /* 0x004fcc00077a1270 */
[----:B------:R-:W2:Y:S01]  /*29620*/  LDC R16, c[0x0][0x228] ;  /* 0x00008a00ff107b82 */ /* 0x000ea20000000800 */
[----:B------:R-:W-:Y:S01]  /*29630*/  IMAD.WIDE R12, R15, 0x2, R218 ;  /* 0x000000020f0c7825 */ /* 0x000fe200078e02da */
[----:B0-----:R-:W-:-:S03]  /*29640*/  PRMT R11, R96, 0x7632, R11 ;  /* 0x00007632600b7816 */ /* 0x001fc6000000000b */
[----:B------:R-:W-:-:S03]  /*29650*/  VIADD R0, R217, 0x3a ;  /* 0x0000003ad9007836 */ /* 0x000fc60000000000 */
[----:B------:R-:W0:Y:S01]  /*29660*/  LDC R19, c[0x0][0x228] ;  /* 0x00008a00ff137b82 */ /* 0x000e220000000800 */
[----:B------:R-:W-:Y:S01]  /*29670*/  ISETP.LT.AND P6, PT, R221, R14, !P6 ;  /* 0x0000000edd00720c */ /* 0x000fe200077c1270 */
[----:B------:R-:W-:Y:S01]  /*29680*/  IMAD.WIDE R8, R15, 0x2, R244 ;  /* 0x000000020f087825 */ /* 0x000fe200078e02f4 */
[----:B------:R1:W-:Y:S01]  /*29690*/  @P1 STG.E.U16 desc[UR60][R12.64], R11 ;  /* 0x0000000b0c001986 */ /* 0x0003e2000c10153c */
[----:B---3--:R-:W-:-:S03]  /*296a0*/  ISETP.GE.AND P1, PT, R0, R17, PT ;  /* 0x000000110000720c */ /* 0x008fc60003f26270 */
[----:B------:R3:W-:Y:S01]  /*296b0*/  @P5 STG.E.U16 desc[UR60][R8.64], R100 ;  /* 0x0000006408005986 */ /* 0x0007e2000c10153c */
[----:B------:R-:W3:Y:S01]  /*296c0*/  LDC R18, c[0x0][0x228] ;  /* 0x00008a00ff127b82 */ /* 0x000ee20000000800 */
[----:B-1----:R-:W-:Y:S02]  /*296d0*/  ISETP.LT.AND P5, PT, R220, R21, !P1 ;  /* 0x00000015dc00720c */ /* 0x002fe40004fa1270 */
[----:B------:R-:W-:-:S05]  /*296e0*/  PRMT R0, R100, 0x7632, R0 ;  /* 0x0000763264007816 */ /* 0x000fca0000000000 */
[----:B------:R-:W1:Y:S01]  /*296f0*/  LDC R17, c[0x0][0x22c] ;  /* 0x00008b00ff117b82 */ /* 0x000e620000000800 */
[----:B------:R-:W-:-:S04]  /*29700*/  IMAD.WIDE R10, R15, 0x2, R246 ;  /* 0x000000020f0a7825 */ /* 0x000fc800078e02f6 */
[----:B----4-:R-:W-:-:S03]  /*29710*/  IMAD.IADD R15, R15, 0x1, R4 ;  /* 0x000000010f0f7824 */ /* 0x010fc600078e0204 */
[----:B------:R-:W4:Y:S01]  /*29720*/  LDC R21, c[0x0][0x228] ;  /* 0x00008a00ff157b82 */ /* 0x000f220000000800 */
[----:B------:R3:W-:Y:S01]  /*29730*/  @P6 STG.E.U16 desc[UR60][R10.64], R0 ;  /* 0x000000000a006986 */ /* 0x0007e2000c10153c */
[----:B--2---:R-:W-:Y:S01]  /*29740*/  ISETP.LT.AND P6, PT, R223, R16, !P1 ;  /* 0x00000010df00720c */ /* 0x004fe20004fc1270 */
[----:B------:R-:W-:-:S05]  /*29750*/  IMAD.WIDE R12, R15, 0x2, R2 ;  /* 0x000000020f0c7825 */ /* 0x000fca00078e0202 */
[----:B------:R-:W2:Y:S01]  /*29760*/  LDC R14, c[0x0][0x248] ;  /* 0x00009200ff0e7b82 */ /* 0x000ea20000000800 */
[----:B------:R-:W-:Y:S01]  /*29770*/  @P5 STG.E.U16 desc[UR60][R12.64], R5 ;  /* 0x000000050c005986 */ /* 0x000fe2000c10153c */
[----:B0-----:R-:W-:Y:S01]  /*29780*/  ISETP.LT.AND P5, PT, R222, R19, !P1 ;  /* 0x00000013de00720c */ /* 0x001fe20004fa1270 */
[----:B---3--:R-:W-:Y:S01]  /*29790*/  IMAD.WIDE R8, R15, 0x2, R218 ;  /* 0x000000020f087825 */ /* 0x008fe200078e02da */
[----:B------:R-:W-:-:S04]  /*297a0*/  PRMT R4, R5, 0x7632, R4 ;  /* 0x0000763205047816 */ /* 0x000fc80000000004 */
[----:B------:R-:W0:Y:S01]  /*297b0*/  LDC R16, c[0x0][0x228] ;  /* 0x00008a00ff107b82 */ /* 0x000e220000000800 */
[----:B------:R-:W-:Y:S01]  /*297c0*/  VIADD R0, R217, 0x3b ;  /* 0x0000003bd9007836 */ /* 0x000fe20000000000 */
[----:B------:R3:W-:Y:S01]  /*297d0*/  @P6 STG.E.U16 desc[UR60][R8.64], R4 ;  /* 0x0000000408006986 */ /* 0x0007e2000c10153c */
[----:B------:R-:W-:Y:S01]  /*297e0*/  IMAD.WIDE R10, R15, 0x2, R244 ;  /* 0x000000020f0a7825 */ /* 0x000fe200078e02f4 */
[----:B------:R-:W-:-:S04]  /*297f0*/  ISETP.LT.AND P6, PT, R221, R18, !P1 ;  /* 0x00000012dd00720c */ /* 0x000fc80004fc1270 */
[----:B------:R-:W0:Y:S01]  /*29800*/  LDC R19, c[0x0][0x228] ;  /* 0x00008a00ff137b82 */ /* 0x000e220000000800 */
[----:B-1----:R-:W-:Y:S01]  /*29810*/  ISETP.GE.AND P1, PT, R0, R17, PT ;  /* 0x000000110000720c */ /* 0x002fe20003f26270 */
[----:B------:R-:W-:Y:S03]  /*29820*/  @P5 STG.E.U16 desc[UR60][R10.64], R93 ;  /* 0x0000005d0a005986 */ /* 0x000fe6000c10153c */
[----:B----4-:R-:W-:-:S03]  /*29830*/  ISETP.LT.AND P5, PT, R220, R21, !P1 ;  /* 0x00000015dc00720c */ /* 0x010fc60004fa1270 */
[----:B------:R-:W1:Y:S01]  /*29840*/  LDC R18, c[0x0][0x228] ;  /* 0x00008a00ff127b82 */ /* 0x000e620000000800 */
[----:B---3--:R-:W-:Y:S01]  /*29850*/  PRMT R9, R93, 0x7632, R9 ;  /* 0x000076325d097816 */ /* 0x008fe20000000009 */
[----:B------:R-:W-:-:S06]  /*29860*/  IMAD.WIDE R4, R15, 0x2, R246 ;  /* 0x000000020f047825 */ /* 0x000fcc00078e02f6 */
[----:B------:R-:W3:Y:S01]  /*29870*/  LDC R13, c[0x0][0x22c] ;  /* 0x00008b00ff0d7b82 */ /* 0x000ee20000000800 */
[----:B--2---:R-:W-:Y:S01]  /*29880*/  IMAD.IADD R15, R15, 0x1, R14 ;  /* 0x000000010f0f7824 */ /* 0x004fe200078e020e */
[----:B------:R2:W-:Y:S01]  /*29890*/  @P6 STG.E.U16 desc[UR60][R4.64], R9 ;  /* 0x0000000904006986 */ /* 0x0005e2000c10153c */
[----:B0-----:R-:W-:-:S05]  /*298a0*/  ISETP.LT.AND P6, PT, R223, R16, !P1 ;  /* 0x00000010df00720c */ /* 0x001fca0004fc1270 */
[----:B------:R-:W0:Y:S01]  /*298b0*/  LDC R17, c[0x0][0x228] ;  /* 0x00008a00ff117b82 */ /* 0x000e220000000800 */
[----:B--2---:R-:W-:-:S07]  /*298c0*/  IMAD.WIDE R8, R15, 0x2, R2 ;  /* 0x000000020f087825 */ /* 0x004fce00078e0202 */
[----:B------:R-:W2:Y:S01]  /*298d0*/  LDC R12, c[0x0][0x248] ;  /* 0x00009200ff0c7b82 */ /* 0x000ea20000000800 */
[----:B------:R-:W-:Y:S01]  /*298e0*/  @P5 STG.E.U16 desc[UR60][R8.64], R97 ;  /* 0x0000006108005986 */ /* 0x000fe2000c10153c */
[----:B------:R-:W-:Y:S01]  /*298f0*/  ISETP.LT.AND P5, PT, R222, R19, !P1 ;  /* 0x00000013de00720c */ /* 0x000fe20004fa1270 */
[----:B------:R-:W-:Y:S01]  /*29900*/  IMAD.WIDE R10, R15, 0x2, R218 ;  /* 0x000000020f0a7825 */ /* 0x000fe200078e02da */
[----:B------:R-:W-:-:S04]  /*29910*/  PRMT R5, R97, 0x7632, R5 ;  /* 0x0000763261057816 */ /* 0x000fc80000000005 */
[----:B------:R-:W4:Y:S01]  /*29920*/  LDC R14, c[0x0][0x228] ;  /* 0x00008a00ff0e7b82 */ /* 0x000f220000000800 */
[----:B------:R-:W-:Y:S01]  /*29930*/  VIADD R0, R217, 0x3c ;  /* 0x0000003cd9007836 */ /* 0x000fe20000000000 */
[----:B------:R3:W-:Y:S01]  /*29940*/  @P6 STG.E.U16 desc[UR60][R10.64], R5 ;  /* 0x000000050a006986 */ /* 0x0007e2000c10153c */
[----:B-1----:R-:W-:-:S05]  /*29950*/  ISETP.LT.AND P6, PT, R221, R18, !P1 ;  /* 0x00000012dd00720c */ /* 0x002fca0004fc1270 */
[----:B------:R-:W1:Y:S01]  /*29960*/  LDC R19, c[0x0][0x228] ;  /* 0x00008a00ff137b82 */ /* 0x000e620000000800 */
[----:B---3--:R-:W-:Y:S01]  /*29970*/  ISETP.GE.AND P1, PT, R0, R13, PT ;  /* 0x0000000d0000720c */ /* 0x008fe20003f26270 */
[----:B------:R-:W-:-:S06]  /*29980*/  IMAD.WIDE R4, R15, 0x2, R244 ;  /* 0x000000020f047825 */ /* 0x000fcc00078e02f4 */
[----:B------:R-:W3:Y:S01]  /*29990*/  LDC R16, c[0x0][0x228] ;  /* 0x00008a00ff107b82 */ /* 0x000ee20000000800 */
[----:B------:R1:W-:Y:S01]  /*299a0*/  @P5 STG.E.U16 desc[UR60][R4.64], R101 ;  /* 0x0000006504005986 */ /* 0x0003e2000c10153c */
[----:B0-----:R-:W-:-:S06]  /*299b0*/  ISETP.LT.AND P5, PT, R220, R17, !P1 ;  /* 0x00000011dc00720c */ /* 0x001fcc0004fa1270 */
[----:B------:R-:W0:Y:S01]  /*299c0*/  LDC R17, c[0x0][0x22c] ;  /* 0x00008b00ff117b82 */ /* 0x000e220000000800 */
[----:B--2---:R-:W-:Y:S01]  /*299d0*/  IMAD.IADD R13, R15, 0x1, R12 ;  /* 0x000000010f0d7824 */ /* 0x004fe200078e020c */
[----:B------:R-:W-:Y:S01]  /*299e0*/  PRMT R18, R101, 0x7632, R18 ;  /* 0x0000763265127816 */ /* 0x000fe20000000012 */
[----:B------:R-:W-:-:S05]  /*299f0*/  IMAD.WIDE R8, R15, 0x2, R246 ;  /* 0x000000020f087825 */ /* 0x000fca00078e02f6 */
[----:B------:R-:W2:Y:S01]  /*29a00*/  LDC R15, c[0x0][0x228] ;  /* 0x00008a00ff0f7b82 */ /* 0x000ea20000000800 */
[----:B------:R-:W-:Y:S01]  /*29a10*/  IMAD.WIDE R10, R13, 0x2, R2 ;  /* 0x000000020d0a7825 */ /* 0x000fe200078e0202 */
[----:B------:R-:W-:Y:S01]  /*29a20*/  @P6 STG.E.U16 desc[UR60][R8.64], R18 ;  /* 0x0000001208006986 */ /* 0x000fe2000c10153c */
[----:B----4-:R-:W-:-:S05]  /*29a30*/  ISETP.LT.AND P6, PT, R223, R14, !P1 ;  /* 0x0000000edf00720c */ /* 0x010fca0004fc1270 */
[----:B------:R-:W4:Y:S01]  /*29a40*/  LDC R12, c[0x0][0x248] ;  /* 0x00009200ff0c7b82 */ /* 0x000f220000000800 */
[----:B------:R3:W-:Y:S01]  /*29a50*/  @P5 STG.E.U16 desc[UR60][R10.64], R6 ;  /* 0x000000060a005986 */ /* 0x0007e2000c10153c */
[----:B-1----:R-:W-:Y:S01]  /*29a60*/  ISETP.LT.AND P5, PT, R222, R19, !P1 ;  /* 0x00000013de00720c */ /* 0x002fe20004fa1270 */
[----:B------:R-:W-:-:S05]  /*29a70*/  IMAD.WIDE R4, R13, 0x2, R218 ;  /* 0x000000020d047825 */ /* 0x000fca00078e02da */
[----:B------:R-:W1:Y:S01]  /*29a80*/  LDC R14, c[0x0][0x228] ;  /* 0x00008a00ff0e7b82 */ /* 0x000e620000000800 */
[----:B------:R-:W-:Y:S01]  /*29a90*/  VIADD R0, R217, 0x3d ;  /* 0x0000003dd9007836 */ /* 0x000fe20000000000 */
[----:B---3--:R-:W-:-:S06]  /*29aa0*/  PRMT R11, R6, 0x7632, R11 ;  /* 0x00007632060b7816 */ /* 0x008fcc000000000b */
[----:B------:R-:W3:Y:S01]  /*29ab0*/  LDC R19, c[0x0][0x228] ;  /* 0x00008a00ff137b82 */ /* 0x000ee20000000800 */
[----:B------:R-:W-:Y:S01]  /*29ac0*/  IMAD.WIDE R8, R13, 0x2, R244 ;  /* 0x000000020d087825 */ /* 0x000fe200078e02f4 */
[----:B------:R-:W-:Y:S01]  /*29ad0*/  ISETP.LT.AND P1, PT, R221, R16, !P1 ;  /* 0x00000010dd00720c */ /* 0x000fe20004f21270 */
[----:B------:R2:W-:Y:S01]  /*29ae0*/  @P6 STG.E.U16 desc[UR60][R4.64], R11 ;  /* 0x0000000b04006986 */ /* 0x0005e2000c10153c */
[----:B0-----:R-:W-:-:S03]  /*29af0*/  ISETP.GE.AND P6, PT, R0, R17, PT ;  /* 0x000000110000720c */ /* 0x001fc60003fc6270 */
[----:B------:R-:W-:Y:S01]  /*29b00*/  @P5 STG.E.U16 desc[UR60][R8.64], R94 ;  /* 0x0000005e08005986 */ /* 0x000fe2000c10153c */
[----:B------:R-:W0:Y:S01]  /*29b10*/  LDC R16, c[0x0][0x228] ;  /* 0x00008a00ff107b82 */ /* 0x000e220000000800 */
[----:B--2---:R-:W-:-:S07]  /*29b20*/  ISETP.LT.AND P5, PT, R220, R15, !P6 ;  /* 0x0000000fdc00720c */ /* 0x004fce00077a1270 */
[----:B------:R-:W2:Y:S01]  /*29b30*/  LDC R15, c[0x0][0x22c] ;  /* 0x00008b00ff0f7b82 */ /* 0x000ea20000000800 */
[----:B------:R-:W-:Y:S01]  /*29b40*/  PRMT R5, R94, 0x7632, R5 ;  /* 0x000076325e057816 */ /* 0x000fe20000000005 */
[----:B------:R-:W-:-:S04]  /*29b50*/  IMAD.WIDE R10, R13, 0x2, R246 ;  /* 0x000000020d0a7825 */ /* 0x000fc800078e02f6 */
[----:B----4-:R-:W-:Y:S02]  /*29b60*/  IMAD.IADD R13, R13, 0x1, R12 ;  /* 0x000000010d0d7824 */ /* 0x010fe400078e020c */
[----:B------:R-:W4:Y:S01]  /*29b70*/  LDC R17, c[0x0][0x228] ;  /* 0x00008a00ff117b82 */ /* 0x000f220000000800 */
[----:B------:R3:W-:Y:S01]  /*29b80*/  @P1 STG.E.U16 desc[UR60][R10.64], R5 ;  /* 0x000000050a001986 */ /* 0x0007e2000c10153c */
[----:B-1----:R-:W-:-:S06]  /*29b90*/  ISETP.LT.AND P1, PT, R223, R14, !P6 ;  /* 0x0000000edf00720c */ /* 0x002fcc0007721270 */
[----:B------:R-:W1:Y:S01]  /*29ba0*/  LDC R6, c[0x0][0x248] ;  /* 0x00009200ff067b82 */ /* 0x000e620000000800 */
[----:B---3--:R-:W-:-:S07]  /*29bb0*/  IMAD.WIDE R4, R13, 0x2, R2 ;  /* 0x000000020d047825 */ /* 0x008fce00078e0202 */
[----:B------:R-:W3:Y:S01]  /*29bc0*/  LDC R12, c[0x0][0x228] ;  /* 0x00008a00ff0c7b82 */ /* 0x000ee20000000800 */
[----:B------:R-:W-:Y:S01]  /*29bd0*/  @P5 STG.E.U16 desc[UR60][R4.64], R98 ;  /* 0x0000006204005986 */ /* 0x000fe2000c10153c */
[----:B------:R-:W-:Y:S01]  /*29be0*/  ISETP.LT.AND P5, PT, R222, R19, !P6 ;  /* 0x00000013de00720c */ /* 0x000fe200077a1270 */
[----:B------:R-:W-:Y:S01]  /*29bf0*/  IMAD.WIDE R8, R13, 0x2, R218 ;  /* 0x000000020d087825 */ /* 0x000fe200078e02da */
[----:B------:R-:W-:-:S04]  /*29c00*/  PRMT R11, R98, 0x7632, R11 ;  /* 0x00007632620b7816 */ /* 0x000fc8000000000b */
[----:B------:R-:W3:Y:S01]  /*29c10*/  LDC R19, c[0x0][0x228] ;  /* 0x00008a00ff137b82 */ /* 0x000ee20000000800 */
[----:B------:R-:W-:Y:S01]  /*29c20*/  VIADD R0, R217, 0x3e ;  /* 0x0000003ed9007836 */ /* 0x000fe20000000000 */
[----:B------:R2:W-:Y:S01]  /*29c30*/  @P1 STG.E.U16 desc[UR60][R8.64], R11 ;  /* 0x0000000b08001986 */ /* 0x0005e2000c10153c */
[----:B0-----:R-:W-:-:S03]  /*29c40*/  ISETP.LT.AND P6, PT, R221, R16, !P6 ;  /* 0x00000010dd00720c */ /* 0x001fc600077c1270 */
[----:B--2---:R-:W-:Y:S02]  /*29c50*/  ISETP.GE.AND P1, PT, R0, R15, PT ;  /* 0x0000000f0000720c */ /* 0x004fe40003f26270 */
[----:B------:R-:W0:Y:S01]  /*29c60*/  LDC R14, c[0x0][0x228] ;  /* 0x00008a00ff0e7b82 */ /* 0x000e220000000800 */
[----:B------:R-:W-:Y:S01]  /*29c70*/  IMAD.WIDE R10, R13, 0x2, R244 ;  /* 0x000000020d0a7825 */ /* 0x000fe200078e02f4 */
[----:B------:R-:W-:-:S06]  /*29c80*/  PRMT R9, R102, 0x7632, R9 ;  /* 0x0000763266097816 */ /* 0x000fcc0000000009 */
[----:B------:R-:W2:Y:S01]  /*29c90*/  LDC R15, c[0x0][0x22c] ;  /* 0x00008b00ff0f7b82 */ /* 0x000ea20000000800 */
[----:B------:R-:W-:Y:S01]  /*29ca0*/  @P5 STG.E.U16 desc[UR60][R10.64], R102 ;  /* 0x000000660a005986 */ /* 0x000fe2000c10153c */
[----:B----4-:R-:W-:Y:S01]  /*29cb0*/  ISETP.LT.AND P5, PT, R220, R17, !P1 ;  /* 0x00000011dc00720c */ /* 0x010fe20004fa1270 */
[----:B------:R-:W-:-:S05]  /*29cc0*/  IMAD.WIDE R4, R13, 0x2, R246 ;  /* 0x000000020d047825 */ /* 0x000fca00078e02f6 */
[----:B------:R-:W4:Y:S01]  /*29cd0*/  LDC R17, c[0x0][0x228] ;  /* 0x00008a00ff117b82 */ /* 0x000f220000000800 */
[----:B-1----:R-:W-:Y:S01]  /*29ce0*/  IMAD.IADD R13, R13, 0x1, R6 ;  /* 0x000000010d0d7824 */ /* 0x002fe200078e0206 */
[----:B------:R1:W-:Y:S01]  /*29cf0*/  @P6 STG.E.U16 desc[UR60][R4.64], R9 ;  /* 0x0000000904006986 */ /* 0x0003e2000c10153c */
[----:B---3--:R-:W-:-:S05]  /*29d00*/  ISETP.LT.AND P6, PT, R223, R12, !P1 ;  /* 0x0000000cdf00720c */ /* 0x008fca0004fc1270 */
[----:B------:R-:W3:Y:S01]  /*29d10*/  LDC R12, c[0x0][0x248] ;  /* 0x00009200ff0c7b82 */ /* 0x000ee20000000800 */
[----:B-1----:R-:W-:-:S07]  /*29d20*/  IMAD.WIDE R8, R13, 0x2, R2 ;  /* 0x000000020d087825 */ /* 0x002fce00078e0202 */
[----:B------:R-:W1:Y:S01]  /*29d30*/  LDC R16, c[0x0][0x228] ;  /* 0x00008a00ff107b82 */ /* 0x000e620000000800 */
[----:B------:R-:W-:Y:S01]  /*29d40*/  @P5 STG.E.U16 desc[UR60][R8.64], R7 ;  /* 0x0000000708005986 */ /* 0x000fe2000c10153c */
[----:B------:R-:W-:Y:S01]  /*29d50*/  ISETP.LT.AND P5, PT, R222, R19, !P1 ;  /* 0x00000013de00720c */ /* 0x000fe20004fa1270 */
[----:B------:R-:W-:Y:S01]  /*29d60*/  IMAD.WIDE R10, R13, 0x2, R218 ;  /* 0x000000020d0a7825 */ /* 0x000fe200078e02da */
[----:B------:R-:W-:-:S04]  /*29d70*/  PRMT R5, R7, 0x7632, R5 ;  /* 0x0000763207057816 */ /* 0x000fc80000000005 */
[----:B------:R-:W1:Y:S01]  /*29d80*/  LDC R19, c[0x0][0x228] ;  /* 0x00008a00ff137b82 */ /* 0x000e620000000800 */
[----:B------:R-:W-:Y:S01]  /*29d90*/  VIADD R0, R217, 0x3f ;  /* 0x0000003fd9007836 */ /* 0x000fe20000000000 */
[----:B------:R4:W-:Y:S01]  /*29da0*/  @P6 STG.E.U16 desc[UR60][R10.64], R5 ;  /* 0x000000050a006986 */ /* 0x0009e2000c10153c */
[----:B0-----:R-:W-:-:S03]  /*29db0*/  ISETP.LT.AND P6, PT, R221, R14, !P1 ;  /* 0x0000000edd00720c */ /* 0x001fc60004fc1270 */
[----:B--2---:R-:W-:Y:S02]  /*29dc0*/  ISETP.GE.AND P1, PT, R0, R15, PT ;  /* 0x0000000f0000720c */ /* 0x004fe40003f26270 */
[----:B------:R-:W0:Y:S01]  /*29dd0*/  LDC R14, c[0x0][0x228] ;  /* 0x00008a00ff0e7b82 */ /* 0x000e220000000800 */
[----:B----4-:R-:W-:-:S07]  /*29de0*/  IMAD.WIDE R4, R13, 0x2, R244 ;  /* 0x000000020d047825 */ /* 0x010fce00078e02f4 */
[----:B------:R-:W2:Y:S01]  /*29df0*/  LDC R15, c[0x0][0x22c] ;  /* 0x00008b00ff0f7b82 */ /* 0x000ea20000000800 */
[----:B------:R-:W-:Y:S01]  /*29e00*/  PRMT R9, R95, 0x7632, R9 ;  /* 0x000076325f097816 */ /* 0x000fe20000000009 */
[----:B------:R-:W-:Y:S01]  /*29e10*/  @P5 STG.E.U16 desc[UR60][R4.64], R95 ;  /* 0x0000005f04005986 */ /* 0x000fe2000c10153c */
[----:B------:R-:W-:Y:S01]  /*29e20*/  ISETP.LT.AND P5, PT, R220, R17, !P1 ;  /* 0x00000011dc00720c */ /* 0x000fe20004fa1270 */
[----:B------:R-:W-:-:S04]  /*29e30*/  IMAD.WIDE R6, R13, 0x2, R246 ;  /* 0x000000020d067825 */ /* 0x000fc800078e02f6 */
[----:B------:R-:W4:Y:S01]  /*29e40*/  LDC R11, c[0x0][0x228] ;  /* 0x00008a00ff0b7b82 */ /* 0x000f220000000800 */
[----:B---3--:R-:W-:Y:S01]  /*29e50*/  IMAD.IADD R13, R13, 0x1, R12 ;  /* 0x000000010d0d7824 */ /* 0x008fe200078e020c */
[----:B------:R3:W-:Y:S01]  /*29e60*/  @P6 STG.E.U16 desc[UR60][R6.64], R9 ;  /* 0x0000000906006986 */ /* 0x0007e2000c10153c */
[----:B-1----:R-:W-:-:S05]  /*29e70*/  ISETP.LT.AND P6, PT, R223, R16, !P1 ;  /* 0x00000010df00720c */ /* 0x002fca0004fc1270 */
[----:B------:R-:W1:Y:S01]  /*29e80*/  LDC R10, c[0x0][0x248] ;  /* 0x00009200ff0a7b82 */ /* 0x000e620000000800 */
[----:B---3--:R-:W-:-:S07]  /*29e90*/  IMAD.WIDE R8, R13, 0x2, R2 ;  /* 0x000000020d087825 */ /* 0x008fce00078e0202 */
[----:B------:R-:W3:Y:S01]  /*29ea0*/  LDC R12, c[0x0][0x228] ;  /* 0x00008a00ff0c7b82 */ /* 0x000ee20000000800 */
[----:B------:R-:W-:Y:S01]  /*29eb0*/  PRMT R7, R99, 0x7632, R7 ;  /* 0x0000763263077816 */ /* 0x000fe20000000007 */
[----:B------:R-:W-:Y:S01]  /*29ec0*/  @P5 STG.E.U16 desc[UR60][R8.64], R99 ;  /* 0x0000006308005986 */ /* 0x000fe2000c10153c */
[----:B------:R-:W-:Y:S01]  /*29ed0*/  ISETP.LT.AND P5, PT, R222, R19, !P1 ;  /* 0x00000013de00720c */ /* 0x000fe20004fa1270 */
[----:B------:R-:W-:-:S04]  /*29ee0*/  IMAD.WIDE R4, R13, 0x2, R218 ;  /* 0x000000020d047825 */ /* 0x000fc800078e02da */
[----:B------:R-:W3:Y:S01]  /*29ef0*/  LDC R17, c[0x0][0x228] ;  /* 0x00008a00ff117b82 */ /* 0x000ee20000000800 */
[----:B------:R-:W-:Y:S01]  /*29f00*/  VIADD R0, R217, 0x40 ;  /* 0x00000040d9007836 */ /* 0x000fe20000000000 */
[----:B------:R4:W-:Y:S01]  /*29f10*/  @P6 STG.E.U16 desc[UR60][R4.64], R7 ;  /* 0x0000000704006986 */ /* 0x0009e2000c10153c */
[----:B0-----:R-:W-:-:S03]  /*29f20*/  ISETP.LT.AND P6, PT, R221, R14, !P1 ;  /* 0x0000000edd00720c */ /* 0x001fc60004fc1270 */
[----:B--2---:R-:W-:Y:S02]  /*29f30*/  ISETP.GE.AND P1, PT, R0, R15, PT ;  /* 0x0000000f0000720c */ /* 0x004fe40003f26270 */
[----:B------:R-:W0:Y:S01]  /*29f40*/  LDC R14, c[0x0][0x228] ;  /* 0x00008a00ff0e7b82 */ /* 0x000e220000000800 */
[----:B----4-:R-:W-:Y:S01]  /*29f50*/  IMAD.WIDE R6, R13, 0x2, R244 ;  /* 0x000000020d067825 */ /* 0x010fe200078e02f4 */
[----:B------:R-:W-:-:S06]  /*29f60*/  PRMT R5, R103, 0x7632, R5 ;  /* 0x0000763267057816 */ /* 0x000fcc0000000005 */
[----:B------:R-:W2:Y:S01]  /*29f70*/  LDC R15, c[0x0][0x228] ;  /* 0x00008a00ff0f7b82 */ /* 0x000ea20000000800 */
[----:B------:R-:W-:Y:S01]  /*29f80*/  @P5 STG.E.U16 desc[UR60][R6.64], R103 ;  /* 0x0000006706005986 */ /* 0x000fe2000c10153c */
[----:B------:R-:W-:Y:S01]  /*29f90*/  ISETP.LT.AND P5, PT, R220, R11, !P1 ;  /* 0x0000000bdc00720c */ /* 0x000fe20004fa1270 */
[----:B------:R-:W-:-:S05]  /*29fa0*/  IMAD.WIDE R8, R13, 0x2, R246 ;  /* 0x000000020d087825 */ /* 0x000fca00078e02f6 */
[----:B------:R-:W4:Y:S01]  /*29fb0*/  LDC R11, c[0x0][0x22c] ;  /* 0x00008b00ff0b7b82 */ /* 0x000f220000000800 */
[----:B-1----:R-:W-:Y:S01]  /*29fc0*/  IMAD.IADD R13, R13, 0x1, R10 ;  /* 0x000000010d0d7824 */ /* 0x002fe200078e020a */
[----:B------:R1:W-:Y:S01]  /*29fd0*/  @P6 STG.E.U16 desc[UR60][R8.64], R5 ;  /* 0x0000000508006986 */ /* 0x0003e2000c10153c */
[----:B---3--:R-:W-:-:S05]  /*29fe0*/  ISETP.LT.AND P6, PT, R223, R12, !P1 ;  /* 0x0000000cdf00720c */ /* 0x008fca0004fc1270 */
[----:B------:R-:W3:Y:S01]  /*29ff0*/  LDC R10, c[0x0][0x248] ;  /* 0x00009200ff0a7b82 */ /* 0x000ee20000000800 */
[----:B-1----:R-:W-:Y:S01]  /*2a000*/  IMAD.WIDE R4, R13, 0x2, R2 ;  /* 0x000000020d047825 */ /* 0x002fe200078e0202 */
[----:B------:R-:W-:-:S06]  /*2a010*/  PRMT R9, R104, 0x7632, R9 ;  /* 0x0000763268097816 */ /* 0x000fcc0000000009 */
[----:B------:R-:W1:Y:S01]  /*2a020*/  LDC R12, c[0x0][0x228] ;  /* 0x00008a00ff0c7b82 */ /* 0x000e620000000800 */
[----:B------:R-:W-:Y:S01]  /*2a030*/  @P5 STG.E.U16 desc[UR60][R4.64], R104 ;  /* 0x0000006804005986 */ /* 0x000fe2000c10153c */
[----:B------:R-:W-:Y:S01]  /*2a040*/  ISETP.LT.AND P5, PT, R222, R17, !P1 ;  /* 0x00000011de00720c */ /* 0x000fe20004fa1270 */
[----:B------:R-:W-:-:S05]  /*2a050*/  IMAD.WIDE R6, R13, 0x2, R218 ;  /* 0x000000020d067825 */ /* 0x000fca00078e02da */
[----:B------:R-:W1:Y:S01]  /*2a060*/  LDC R17, c[0x0][0x228] ;  /* 0x00008a00ff117b82 */ /* 0x000e620000000800 */
[----:B------:R-:W-:Y:S01]  /*2a070*/  VIADD R0, R217, 0x41 ;  /* 0x00000041d9007836 */ /* 0x000fe20000000000 */
[----:B------:R2:W-:Y:S01]  /*2a080*/  @P6 STG.E.U16 desc[UR60][R6.64], R9 ;  /* 0x0000000906006986 */ /* 0x0005e2000c10153c */
[----:B0-----:R-:W-:-:S03]  /*2a090*/  ISETP.LT.AND P6, PT, R221, R14, !P1 ;  /* 0x0000000edd00720c */ /* 0x001fc60004fc1270 */
[----:B----4-:R-:W-:Y:S02]  /*2a0a0*/  ISETP.GE.AND P1, PT, R0, R11, PT ;  /* 0x0000000b0000720c */ /* 0x010fe40003f26270 */
[----:B------:R-:W0:Y:S01]  /*2a0b0*/  LDC R14, c[0x0][0x228] ;  /* 0x00008a00ff0e7b82 */ /* 0x000e220000000800 */
[----:B--2---:R-:W-:Y:S01]  /*2a0c0*/  IMAD.WIDE R8, R13, 0x2, R244 ;  /* 0x000000020d087825 */ /* 0x004fe200078e02f4 */
        /* <DEDUP_REMOVED lines=10> */
[----:B-1----:R-:W-:-:S05]  /*2a170*/  ISETP.LT.AND P6, PT, R223, R12, !P1 ;  /* 0x0000000cdf00720c */ /* 0x002fca0004fc1270 */
[----:B------:R-:W1:Y:S01]  /*2a180*/  LDC R10, c[0x0][0x248] ;  /* 0x00009200ff0a7b82 */ /* 0x000e620000000800 */
[----:B------:R0:W-:Y:S01]  /*2a190*/  @P5 STG.E.U16 desc[UR60][R6.64], R112 ;  /* 0x0000007006005986 */ /* 0x0001e2000c10153c */
[----:B------:R-:W-:Y:S01]  /*2a1a0*/  ISETP.LT.AND P5, PT, R222, R17, !P1 ;  /* 0x00000011de00720c */ /* 0x000fe20004fa1270 */
[----:B----4-:R-:W-:-:S05]  /*2a1b0*/  IMAD.WIDE R8, R11, 0x2, R218 ;  /* 0x000000020b087825 */ /* 0x010fca00078e02da */
[----:B------:R-:W4:Y:S01]  /*2a1c0*/  LDC R12, c[0x0][0x228] ;  /* 0x00008a00ff0c7b82 */ /* 0x000f220000000800 */
[----:B------:R-:W-:Y:S01]  /*2a1d0*/  VIADD R0, R217, 0x42 ;  /* 0x00000042d9007836 */ /* 0x000fe20000000000 */
[----:B0-----:R-:W-:-:S06]  /*2a1e0*/  PRMT R7, R112, 0x7632, R7 ;  /* 0x0000763270077816 */ /* 0x001fcc0000000007 */
[----:B------:R-:W0:Y:S01]  /*2a1f0*/  LDC R17, c[0x0][0x228] ;  /* 0x00008a00ff117b82 */ /* 0x000e220000000800 */
[----:B------:R-:W-:Y:S01]  /*2a200*/  IMAD.WIDE R4, R11, 0x2, R244 ;  /* 0x000000020b047825 */ /* 0x000fe200078e02f4 */
[----:B------:R-:W-:Y:S01]  /*2a210*/  ISETP.LT.AND P1, PT, R221, R14, !P1 ;  /* 0x0000000edd00720c */ /* 0x000fe20004f21270 */
[----:B------:R2:W-:Y:S01]  /*2a220*/  @P6 STG.E.U16 desc[UR60][R8.64], R7 ;  /* 0x0000000708006986 */ /* 0x0005e2000c10153c */
[----:B---3--:R-:W-:-:S03]  /*2a230*/  ISETP.GE.AND P6, PT, R0, R15, PT ;  /* 0x0000000f0000720c */ /* 0x008fc60003fc6270 */
[----:B------:R3:W-:Y:S01]  /*2a240*/  @P5 STG.E.U16 desc[UR60][R4.64], R116 ;  /* 0x0000007404005986 */ /* 0x0007e2000c10153c */
[----:B------:R-:W3:Y:S01]  /*2a250*/  LDC R14, c[0x0][0x228] ;  /* 0x00008a00ff0e7b82 */ /* 0x000ee20000000800 */
[----:B--2---:R-:W-:Y:S02]  /*2a260*/  ISETP.LT.AND P5, PT, R220, R13, !P6 ;  /* 0x0000000ddc00720c */ /* 0x004fe400077a1270 */
[----:B------:R-:W-:-:S05]  /*2a270*/  PRMT R0, R116, 0x7632, R0 ;  /* 0x0000763274007816 */ /* 0x000fca0000000000 */
[----:B------:R-:W2:Y:S01]  /*2a280*/  LDC R13, c[0x0][0x22c] ;  /* 0x00008b00ff0d7b82 */ /* 0x000ea20000000800 */
[----:B------:R-:W-:-:S04]  /*2a290*/  IMAD.WIDE R6, R11, 0x2, R246 ;  /* 0x000000020b067825 */ /* 0x000fc800078e02f6 */
[----:B-1----:R-:W-:-:S03]  /*2a2a0*/  IMAD.IADD R11, R11, 0x1, R10 ;  /* 0x000000010b0b7824 */ /* 0x002fc600078e020a */
[----:B------:R-:W1:Y:S01]  /*2a2b0*/  LDC R15, c[0x0][0x228] ;  /* 0x00008a00ff0f7b82 */ /* 0x000e620000000800 */
[----:B------:R3:W-:Y:S01]  /*2a2c0*/  @P1 STG.E.U16 desc[UR60][R6.64], R0 ;  /* 0x0000000006001986 */ /* 0x0007e2000c10153c */
[----:B----4-:R-:W-:Y:S01]  /*2a2d0*/  ISETP.LT.AND P1, PT, R223, R12, !P6 ;  /* 0x0000000cdf00720c */ /* 0x010fe20007721270 */
[----:B------:R-:W-:-:S05]  /*2a2e0*/  IMAD.WIDE R8, R11, 0x2, R2 ;  /* 0x000000020b087825 */ /* 0x000fca00078e0202 */
[----:B------:R-:W4:Y:S01]  /*2a2f0*/  LDC R10, c[0x0][0x248] ;  /* 0x00009200ff0a7b82 */ /* 0x000f220000000800 */
[----:B------:R2:W-:Y:S01]  /*2a300*/  @P5 STG.E.U16 desc[UR60][R8.64], R105 ;  /* 0x0000006908005986 */ /* 0x0005e2000c10153c */
[----:B0-----:R-:W-:Y:S01]  /*2a310*/  ISETP.LT.AND P5, PT, R222, R17, !P6 ;  /* 0x00000011de00720c */ /* 0x001fe200077a1270 */
[----:B---3--:R-:W-:-:S05]  /*2a320*/  IMAD.WIDE R4, R11, 0x2, R218 ;  /* 0x000000020b047825 */ /* 0x008fca00078e02da */
[----:B------:R-:W0:Y:S01]  /*2a330*/  LDC R12, c[0x0][0x228] ;  /* 0x00008a00ff0c7b82 */ /* 0x000e220000000800 */
[----:B------:R-:W-:Y:S01]  /*2a340*/  PRMT R7, R105, 0x7632, R7 ;  /* 0x0000763269077816 */ /* 0x000fe20000000007 */
[----:B------:R-:W-:Y:S01]  /*2a350*/  VIADD R0, R217, 0x43 ;  /* 0x00000043d9007836 */ /* 0x000fe20000000000 */
[----:B------:R-:W-:-:S05]  /*2a360*/  ISETP.LT.AND P6, PT, R221, R14, !P6 ;  /* 0x0000000edd00720c */ /* 0x000fca00077c1270 */
[----:B------:R-:W3:Y:S01]  /*2a370*/  LDC R17, c[0x0][0x228] ;  /* 0x00008a00ff117b82 */ /* 0x000ee20000000800 */
[----:B------:R1:W-:Y:S01]  /*2a380*/  @P1 STG.E.U16 desc[UR60][R4.64], R7 ;  /* 0x0000000704001986 */ /* 0x0003e2000c10153c */
[----:B--2---:R-:W-:Y:S02]  /*2a390*/  ISETP.GE.AND P1, PT, R0, R13, PT ;  /* 0x0000000d0000720c */ /* 0x004fe40003f26270 */
[----:B------:R-:W-:-:S04]  /*2a3a0*/  PRMT R9, R109, 0x7632, R9 ;  /* 0x000076326d097816 */ /* 0x000fc80000000009 */
[----:B------:R-:W2:Y:S01]  /*2a3b0*/  LDC R14, c[0x0][0x228] ;  /* 0x00008a00ff0e7b82 */ /* 0x000ea20000000800 */
[----:B-1----:R-:W-:-:S07]  /*2a3c0*/  IMAD.WIDE R6, R11, 0x2, R244 ;  /* 0x000000020b067825 */ /* 0x002fce00078e02f4 */
[----:B------:R-:W1:Y:S01]  /*2a3d0*/  LDC R13, c[0x0][0x22c] ;  /* 0x00008b00ff0d7b82 */ /* 0x000e620000000800 */
[----:B------:R-:W-:Y:S01]  /*2a3e0*/  @P5 STG.E.U16 desc[UR60][R6.64], R109 ;  /* 0x0000006d06005986 */ /* 0x000fe2000c10153c */
[----:B------:R-:W-:Y:S01]  /*2a3f0*/  ISETP.LT.AND P5, PT, R220, R15, !P1 ;  /* 0x0000000fdc00720c */ /* 0x000fe20004fa1270 */
[----:B------:R-:W-:-:S04]  /*2a400*/  IMAD.WIDE R4, R11, 0x2, R246 ;  /* 0x000000020b047825 */ /* 0x000fc800078e02f6 */
[----:B----4-:R-:W-:Y:S01]  /*2a410*/  IMAD.IADD R11, R11, 0x1, R10 ;  /* 0x000000010b0b7824 */ /* 0x010fe200078e020a */
[----:B------:R-:W4:Y:S01]  /*2a420*/  LDC R15, c[0x0][0x228] ;  /* 0x00008a00ff0f7b82 */ /* 0x000f220000000800 */
[----:B------:R3:W-:Y:S01]  /*2a430*/  @P6 STG.E.U16 desc[UR60][R4.64], R9 ;  /* 0x0000000904006986 */ /* 0x0007e2000c10153c */
[----:B0-----:R-:W-:-:S06]  /*2a440*/  ISETP.LT.AND P6, PT, R223, R12, !P1 ;  /* 0x0000000cdf00720c */ /* 0x001fcc0004fc1270 */
[----:B------:R-:W0:Y:S01]  /*2a450*/  LDC R10, c[0x0][0x248] ;  /* 0x00009200ff0a7b82 */ /* 0x000e220000000800 */
        /* <DEDUP_REMOVED lines=9> */
[----:B--2---:R-:W-:-:S03]  /*2a4f0*/  ISETP.LT.AND P6, PT, R221, R14, !P1 ;  /* 0x0000000edd00720c */ /* 0x004fc60004fc1270 */
[----:B-1----:R-:W-:Y:S02]  /*2a500*/  ISETP.GE.AND P1, PT, R0, R13, PT ;  /* 0x0000000d0000720c */ /* 0x002fe40003f26270 */
[----:B------:R-:W1:Y:S01]  /*2a510*/  LDC R14, c[0x0][0x228] ;  /* 0x00008a00ff0e7b82 */ /* 0x000e620000000800 */
[----:B------:R-:W-:-:S07]  /*2a520*/  IMAD.WIDE R4, R11, 0x2, R244 ;  /* 0x000000020b047825 */ /* 0x000fce00078e02f4 */
[----:B------:R-:W2:Y:S01]  /*2a530*/  LDC R21, c[0x0][0x228] ;  /* 0x00008a00ff157b82 */ /* 0x000ea20000000800 */
[----:B------:R3:W-:Y:S01]  /*2a540*/  @P5 STG.E.U16 desc[UR60][R4.64], R117 ;  /* 0x0000007504005986 */ /* 0x0007e2000c10153c */
[----:B----4-:R-:W-:Y:S01]  /*2a550*/  ISETP.LT.AND P5, PT, R220, R15, !P1 ;  /* 0x0000000fdc00720c */ /* 0x010fe20004fa1270 */
[----:B0-----:R-:W-:-:S05]  /*2a560*/  IMAD.IADD R13, R11, 0x1, R10 ;  /* 0x000000010b0d7824 */ /* 0x001fca00078e020a */
[----:B------:R-:W0:Y:S01]  /*2a570*/  LDC R15, c[0x0][0x22c] ;  /* 0x00008b00ff0f7b82 */ /* 0x000e220000000800 */
[----:B------:R-:W-:Y:S01]  /*2a580*/  IMAD.WIDE R8, R11, 0x2, R246 ;  /* 0x000000020b087825 */ /* 0x000fe200078e02f6 */
[----:B------:R-:W-:-:S06]  /*2a590*/  PRMT R16, R117, 0x7632, R16 ;  /* 0x0000763275107816 */ /* 0x000fcc0000000010 */
[----:B------:R-:W4:Y:S01]  /*2a5a0*/  LDC R11, c[0x0][0x228] ;  /* 0x00008a00ff0b7b82 */ /* 0x000f220000000800 */
[----:B------:R-:W-:Y:S01]  /*2a5b0*/  IMAD.WIDE R6, R13, 0x2, R2 ;  /* 0x000000020d067825 */ /* 0x000fe200078e0202 */
[----:B------:R-:W-:Y:S01]  /*2a5c0*/  @P6 STG.E.U16 desc[UR60][R8.64], R16 ;  /* 0x0000001008006986 */ /* 0x000fe2000c10153c */
[----:B---3--:R-:W-:-:S05]  /*2a5d0*/  ISETP.LT.AND P6, PT, R223, R12, !P1 ;  /* 0x0000000cdf00720c */ /* 0x008fca0004fc1270 */
[----:B------:R-:W3:Y:S01]  /*2a5e0*/  LDC R10, c[0x0][0x248] ;  /* 0x00009200ff0a7b82 */ /* 0x000ee20000000800 */
[----:B------:R1:W-:Y:S01]  /*2a5f0*/  @P5 STG.E.U16 desc[UR60][R6.64], R106 ;  /* 0x0000006a06005986 */ /* 0x0003e2000c10153c */
[----:B------:R-:W-:Y:S01]  /*2a600*/  ISETP.LT.AND P5, PT, R222, R17, !P1 ;  /* 0x00000011de00720c */ /* 0x000fe20004fa1270 */
[----:B------:R-:W-:-:S05]  /*2a610*/  IMAD.WIDE R4, R13, 0x2, R218 ;  /* 0x000000020d047825 */ /* 0x000fca00078e02da */
[----:B------:R-:W2:Y:S01]  /*2a620*/  LDC R12, c[0x0][0x228] ;  /* 0x00008a00ff0c7b82 */ /* 0x000ea20000000800 */
[----:B------:R-:W-:Y:S01]  /*2a630*/  VIADD R0, R217, 0x45 ;  /* 0x00000045d9007836 */ /* 0x000fe20000000000 */
[----:B-1----:R-:W-:-:S06]  /*2a640*/  PRMT R7, R106, 0x7632, R7 ;  /* 0x000076326a077816 */ /* 0x002fcc0000000007 */
[----:B------:R-:W1:Y:S01]  /*2a650*/  LDC R17, c[0x0][0x228] ;  /* 0x00008a00ff117b82 */ /* 0x000e620000000800 */
[----:B------:R-:W-:Y:S01]  /*2a660*/  IMAD.WIDE R8, R13, 0x2, R244 ;  /* 0x000000020d087825 */ /* 0x000fe200078e02f4 */
[----:B------:R4:W-:Y:S01]  /*2a670*/  @P6 STG.E.U16 desc[UR60][R4.64], R7 ;  /* 0x0000000704006986 */ /* 0x0009e2000c10153c */
[----:B0-----:R-:W-:Y:S02]  /*2a680*/  ISETP.GE.AND P6, PT, R0, R15, PT ;  /* 0x0000000f0000720c */ /* 0x001fe40003fc6270 */
        /* <DEDUP_REMOVED lines=11> */
[----:B--2---:R-:W-:-:S05]  /*2a740*/  ISETP.LT.AND P1, PT, R223, R12, !P6 ;  /* 0x0000000cdf00720c */ /* 0x004fca0007721270 */
[----:B------:R-:W2:Y:S01]  /*2a750*/  LDC R10, c[0x0][0x248] ;  /* 0x00009200ff0a7b82 */ /* 0x000ea20000000800 */
        /* <DEDUP_REMOVED lines=8> */
[----:B----4-:R-:W-:Y:S01]  /*2a7e0*/  ISETP.LT.AND P6, PT, R221, R14, !P6 ;  /* 0x0000000edd00720c */ /* 0x010fe200077c1270 */
[----:B------:R4:W-:Y:S01]  /*2a7f0*/  @P1 STG.E.U16 desc[UR60][R8.64], R5 ;  /* 0x0000000508001986 */ /* 0x0009e2000c10153c */
[----:B------:R-:W-:-:S03]  /*2a800*/  ISETP.GE.AND P1, PT, R0, R11, PT ;  /* 0x0000000b0000720c */ /* 0x000fc60003f26270 */
[----:B------:R2:W-:Y:S01]  /*2a810*/  @P5 STG.E.U16 desc[UR60][R6.64], R118 ;  /* 0x0000007606005986 */ /* 0x0005e2000c10153c */
[----:B------:R-:W0:Y:S01]  /*2a820*/  LDC R14, c[0x0][0x228] ;  /* 0x00008a00ff0e7b82 */ /* 0x000e220000000800 */
[----:B---3--:R-:W-:-:S07]  /*2a830*/  ISETP.LT.AND P5, PT, R220, R15, !P1 ;  /* 0x0000000fdc00720c */ /* 0x008fce0004fa1270 */
[----:B------:R-:W3:Y:S01]  /*2a840*/  LDC R11, c[0x0][0x22c] ;  /* 0x00008b00ff0b7b82 */ /* 0x000ee20000000800 */
[----:B----4-:R-:W-:Y:S01]  /*2a850*/  IMAD.WIDE R4, R13, 0x2, R246 ;  /* 0x000000020d047825 */ /* 0x010fe200078e02f6 */
[----:B--2---:R-:W-:-:S03]  /*2a860*/  PRMT R7, R118, 0x7632, R7 ;  /* 0x0000763276077816 */ /* 0x004fc60000000007 */
[----:B------:R-:W-:-:S03]  /*2a870*/  IMAD.IADD R13, R13, 0x1, R10 ;  /* 0x000000010d0d7824 */ /* 0x000fc600078e020a */
[----:B------:R-:W2:Y:S01]  /*2a880*/  LDC R15, c[0x0][0x228] ;  /* 0x00008a00ff0f7b82 */ /* 0x000ea20000000800 */
[----:B------:R4:W-:Y:S01]  /*2a890*/  @P6 STG.E.U16 desc[UR60][R4.64], R7 ;  /* 0x0000000704006986 */ /* 0x0009e2000c10153c */
[----:B------:R-:W-:Y:S01]  /*2a8a0*/  IMAD.WIDE R8, R13, 0x2, R2 ;  /* 0x000000020d087825 */ /* 0x000fe200078e0202 */
[----:B-1----:R-:W-:-:S05]  /*2a8b0*/  ISETP.LT.AND P6, PT, R223, R12, !P1 ;  /* 0x0000000cdf00720c */ /* 0x002fca0004fc1270 */
[----:B------:R-:W1:Y:S01]  /*2a8c0*/  LDC R10, c[0x0][0x248] ;  /* 0x00009200ff0a7b82 */ /* 0x000e620000000800 */
[----:B------:R-:W-:Y:S01]  /*2a8d0*/  @P5 STG.E.U16 desc[UR60][R8.64], R107 ;  /* 0x0000006b08005986 */ /* 0x000fe2000c10153c */
[----:B0-----:R-:W-:-:S06]  /*2a8e0*/  ISETP.LT.AND P5, PT, R222, R17, !P1 ;  /* 0x00000011de00720c */ /* 0x001fcc0004fa1270 */
[----:B------:R-:W0:Y:S01]  /*2a8f0*/  LDC R12, c[0x0][0x228] ;  /* 0x00008a00ff0c7b82 */ /* 0x000e220000000800 */
[----:B----4-:R-:W-:Y:S01]  /*2a900*/  PRMT R5, R107, 0x7632, R5 ;  /* 0x000076326b057816 */ /* 0x010fe20000000005 */
[----:B------:R-:W-:-:S04]  /*2a910*/  IMAD.WIDE R6, R13, 0x2, R218 ;  /* 0x000000020d067825 */ /* 0x000fc800078e02da */
[----:B------:R-:W-:Y:S02]  /*2a920*/  VIADD R0, R217, 0x47 ;  /* 0x00000047d9007836 */ /* 0x000fe40000000000 */
[----:B------:R-:W4:Y:S01]  /*2a930*/  LDC R17, c[0x0][0x228] ;  /* 0x00008a00ff117b82 */ /* 0x000f220000000800 */
[----:B------:R3:W-:Y:S01]  /*2a940*/  @P6 STG.E.U16 desc[UR60][R6.64], R5 ;  /* 0x0000000506006986 */ /* 0x0007e2000c10153c */
[----:B------:R-:W-:Y:S02]  /*2a950*/  ISETP.LT.AND P6, PT, R221, R14, !P1 ;  /* 0x0000000edd00720c */ /* 0x000fe40004fc1270 */
[----:B---3--:R-:W-:-:S04]  /*2a960*/  ISETP.GE.AND P1, PT, R0, R11, PT ;  /* 0x0000000b0000720c */ /* 0x008fc80003f26270 */
[----:B------:R-:W3:Y:S01]  /*2a970*/  LDC R14, c[0x0][0x228] ;  /* 0x00008a00ff0e7b82 */ /* 0x000ee20000000800 */
[----:B------:R-:W-:Y:S01]  /*2a980*/  IMAD.WIDE R4, R13, 0x2, R244 ;  /* 0x000000020d047825 */ /* 0x000fe200078e02f4 */
[----:B------:R-:W-:-:S06]  /*2a990*/  PRMT R7, R111, 0x7632, R7 ;  /* 0x000076326f077816 */ /* 0x000fcc0000000007 */
[----:B------:R-:W3:Y:S01]  /*2a9a0*/  LDC R11, c[0x0][0x22c] ;  /* 0x00008b00ff0b7b82 */ /* 0x000ee20000000800 */
[----:B------:R-:W-:Y:S01]  /*2a9b0*/  @P5 STG.E.U16 desc[UR60][R4.64], R111 ;  /* 0x0000006f04005986 */ /* 0x000fe2000c10153c */
[----:B--2---:R-:W-:Y:S01]  /*2a9c0*/  ISETP.LT.AND P5, PT, R220, R15, !P1 ;  /* 0x0000000fdc00720c */ /* 0x004fe20004fa1270 */
[----:B------:R-:W-:-:S04]  /*2a9d0*/  IMAD.WIDE R8, R13, 0x2, R246 ;  /* 0x000000020d087825 */ /* 0x000fc800078e02f6 */
[----:B-1----:R-:W-:Y:S01]  /*2a9e0*/  IMAD.IADD R13, R13, 0x1, R10 ;  /* 0x000000010d0d7824 */ /* 0x002fe200078e020a */
[----:B------:R-:W1:Y:S01]  /*2a9f0*/  LDC R15, c[0x0][0x228] ;  /* 0x00008a00ff0f7b82 */ /* 0x000e620000000800 */
[----:B------:R2:W-:Y:S01]  /*2aa00*/  @P6 STG.E.U16 desc[UR60][R8.64], R7 ;  /* 0x0000000708006986 */ /* 0x0005e2000c10153c */
[----:B0-----:R-:W-:-:S06]  /*2aa10*/  ISETP.LT.AND P6, PT, R223, R12, !P1 ;  /* 0x0000000cdf00720c */ /* 0x001fcc0004fc1270 */
[----:B------:R-:W0:Y:S01]  /*2aa20*/  LDC R10, c[0x0][0x248] ;  /* 0x00009200ff0a7b82 */ /* 0x000e220000000800 */
[----:B--2---:R-:W-:-:S07]  /*2aa30*/  IMAD.WIDE R6, R13, 0x2, R2 ;  /* 0x000000020d067825 */ /* 0x004fce00078e0202 */
[----:B------:R-:W2:Y:S01]  /*2aa40*/  LDC R12, c[0x0][0x228] ;  /* 0x00008a00ff0c7b82 */ /* 0x000ea20000000800 */
[----:B------:R-:W-:Y:S01]  /*2aa50*/  @P5 STG.E.U16 desc[UR60][R6.64], R115 ;  /* 0x0000007306005986 */ /* 0x000fe2000c10153c */
[----:B----4-:R-:W-:Y:S01]  /*2aa60*/  ISETP.LT.AND P5, PT, R222, R17, !P1 ;  /* 0x00000011de00720c */ /* 0x010fe20004fa1270 */
[----:B------:R-:W-:Y:S01]  /*2aa70*/  IMAD.WIDE R4, R13, 0x2, R218 ;  /* 0x000000020d047825 */ /* 0x000fe200078e02da */
[----:B------:R-:W-:-:S04]  /*2aa80*/  PRMT R9, R115, 0x7632, R9 ;  /* 0x0000763273097816 */ /* 0x000fc80000000009 */
[----:B------:R-:W4:Y:S01]  /*2aa90*/  LDC R17, c[0x0][0x228] ;  /* 0x00008a00ff117b82 */ /* 0x000f220000000800 */
[----:B------:R-:W-:Y:S01]  /*2aaa0*/  VIADD R0, R217, 0x48 ;  /* 0x00000048d9007836 */ /* 0x000fe20000000000 */
[----:B------:R1:W-:Y:S01]  /*2aab0*/  @P6 STG.E.U16 desc[UR60][R4.64], R9 ;  /* 0x0000000904006986 */ /* 0x0003e2000c10153c */
[----:B---3--:R-:W-:-:S03]  /*2aac0*/  ISETP.LT.AND P6, PT, R221, R14, !P1 ;  /* 0x0000000edd00720c */ /* 0x008fc60004fc1270 */
[----:B------:R-:W-:Y:S02]  /*2aad0*/  ISETP.GE.AND P1, PT, R0, R11, PT ;  /* 0x0000000b0000720c */ /* 0x000fe40003f26270 */
        /* <DEDUP_REMOVED lines=8> */
[----:B0-----:R-:W-:Y:S01]  /*2ab60*/  IMAD.IADD R13, R13, 0x1, R10 ;  /* 0x000000010d0d7824 */ /* 0x001fe200078e020a */
[----:B------:R0:W-:Y:S01]  /*2ab70*/  @P6 STG.E.U16 desc[UR60][R6.64], R5 ;  /* 0x0000000506006986 */ /* 0x0001e2000c10153c */
[----:B--2---:R-:W-:-:S05]  /*2ab80*/  ISETP.LT.AND P6, PT, R223, R12, !P1 ;  /* 0x0000000cdf00720c */ /* 0x004fca0004fc1270 */
[----:B------:R-:W2:Y:S01]  /*2ab90*/  LDC R10, c[0x0][0x248] ;  /* 0x00009200ff0a7b82 */ /* 0x000ea20000000800 */
[----:B0-----:R-:W-:-:S07]  /*2aba0*/  IMAD.WIDE R4, R13, 0x2, R2 ;  /* 0x000000020d047825 */ /* 0x001fce00078e0202 */
[----:B------:R-:W0:Y:S01]  /*2abb0*/  LDC R12, c[0x0][0x228] ;  /* 0x00008a00ff0c7b82 */ /* 0x000e220000000800 */
[----:B------:R-:W-:Y:S01]  /*2abc0*/  PRMT R7, R120, 0x7632, R7 ;  /* 0x0000763278077816 */ /* 0x000fe20000000007 */
[----:B------:R-:W-:Y:S01]  /*2abd0*/  @P5 STG.E.U16 desc[UR60][R4.64], R120 ;  /* 0x0000007804005986 */ /* 0x000fe2000c10153c */
[----:B----4-:R-:W-:Y:S01]  /*2abe0*/  ISETP.LT.AND P5, PT, R222, R17, !P1 ;  /* 0x00000011de00720c */ /* 0x010fe20004fa1270 */
[----:B------:R-:W-:-:S04]  /*2abf0*/  IMAD.WIDE R8, R13, 0x2, R218 ;  /* 0x000000020d087825 */ /* 0x000fc800078e02da */
[----:B------:R-:W4:Y:S01]  /*2ac00*/  LDC R17, c[0x0][0x228] ;  /* 0x00008a00ff117b82 */ /* 0x000f220000000800 */
[----:B------:R-:W-:Y:S01]  /*2ac10*/  VIADD R0, R217, 0x49 ;  /* 0x00000049d9007836 */ /* 0x000fe20000000000 */
[----:B------:R1:W-:Y:S01]  /*2ac20*/  @P6 STG.E.U16 desc[UR60][R8.64], R7 ;  /* 0x0000000708006986 */ /* 0x0003e2000c10153c */
[----:B---3--:R-:W-:-:S03]  /*2ac30*/  ISETP.LT.AND P6, PT, R221, R14, !P1 ;  /* 0x0000000edd00720c */ /* 0x008fc60004fc1270 */
[----:B-1----:R-:W-:Y:S02]  /*2ac40*/  ISETP.GE.AND P1, PT, R0, R11, PT ;  /* 0x0000000b0000720c */ /* 0x002fe40003f26270 */
[----:B------:R-:W1:Y:S01]  /*2ac50*/  LDC R14, c[0x0][0x228] ;  /* 0x00008a00ff0e7b82 */ /* 0x000e620000000800 */
[----:B------:R-:W-:-:S07]  /*2ac60*/  IMAD.WIDE R6, R13, 0x2, R244 ;  /* 0x000000020d067825 */ /* 0x000fce00078e02f4 */
[----:B------:R-:W3:Y:S01]  /*2ac70*/  LDC R18, c[0x0][0x228] ;  /* 0x00008a00ff127b82 */ /* 0x000ee20000000800 */
[----:B------:R4:W-:Y:S01]  /*2ac80*/  @P5 STG.E.U16 desc[UR60][R6.64], R124 ;  /* 0x0000007c06005986 */ /* 0x0009e2000c10153c */
[----:B------:R-:W-:-:S06]  /*2ac90*/  ISETP.LT.AND P5, PT, R220, R15, !P1 ;  /* 0x0000000fdc00720c */ /* 0x000fcc0004fa1270 */
[----:B------:R-:W1:Y:S01]  /*2aca0*/  LDC R15, c[0x0][0x22c] ;  /* 0x00008b00ff0f7b82 */ /* 0x000e620000000800 */
[C---:B--2---:R-:W-:Y:S01]  /*2acb0*/  IMAD.IADD R11, R13.reuse, 0x1, R10 ;  /* 0x000000010d0b7824 */ /* 0x044fe200078e020a */
[----:B------:R-:W-:Y:S01]  /*2acc0*/  PRMT R16, R124, 0x7632, R16 ;  /* 0x000076327c107816 */ /* 0x000fe20000000010 */
[----:B------:R-:W-:-:S05]  /*2acd0*/  IMAD.WIDE R4, R13, 0x2, R246 ;  /* 0x000000020d047825 */ /* 0x000fca00078e02f6 */
[----:B------:R-:W2:Y:S01]  /*2ace0*/  LDC R13, c[0x0][0x228] ;  /* 0x00008a00ff0d7b82 */ /* 0x000ea20000000800 */
[----:B------:R-:W-:Y:S01]  /*2acf0*/  IMAD.WIDE R8, R11, 0x2, R2 ;  /* 0x000000020b087825 */ /* 0x000fe200078e0202 */
[----:B------:R-:W-:Y:S01]  /*2ad00*/  @P6 STG.E.U16 desc[UR60][R4.64], R16 ;  /* 0x0000001004006986 */ /* 0x000fe2000c10153c */
[----:B0-----:R-:W-:-:S05]  /*2ad10*/  ISETP.LT.AND P6, PT, R223, R12, !P1 ;  /* 0x0000000cdf00720c */ /* 0x001fca0004fc1270 */
[----:B------:R-:W0:Y:S01]  /*2ad20*/  LDC R10, c[0x0][0x248] ;  /* 0x00009200ff0a7b82 */ /* 0x000e220000000800 */
[----:B------:R3:W-:Y:S01]  /*2ad30*/  @P5 STG.E.U16 desc[UR60][R8.64], R128 ;  /* 0x0000008008005986 */ /* 0x0007e2000c10153c */
[----:B----4-:R-:W-:Y:S01]  /*2ad40*/  ISETP.LT.AND P5, PT, R222, R17, !P1 ;  /* 0x00000011de00720c */ /* 0x010fe20004fa1270 */
[----:B------:R-:W-:-:S05]  /*2ad50*/  IMAD.WIDE R6, R11, 0x2, R218 ;  /* 0x000000020b067825 */ /* 0x000fca00078e02da */
        /* <DEDUP_REMOVED lines=9> */
[----:B--2---:R-:W-:Y:S01]  /*2adf0*/  ISETP.LT.AND P5, PT, R220, R13, !P6 ;  /* 0x0000000ddc00720c */ /* 0x004fe200077a1270 */
[----:B------:R-:W2:Y:S01]  /*2ae00*/  LDC R14, c[0x0][0x228] ;  /* 0x00008a00ff0e7b82 */ /* 0x000ea20000000800 */
[----:B------:R-:W-:-:S07]  /*2ae10*/  PRMT R0, R132, 0x7632, R0 ;  /* 0x0000763284007816 */ /* 0x000fce0000000000 */
[----:B------:R-:W2:Y:S01]  /*2ae20*/  LDC R13, c[0x0][0x22c] ;  /* 0x00008b00ff0d7b82 */ /* 0x000ea20000000800 */
        /* <DEDUP_REMOVED lines=15> */
[----:B--2---:R-:W-:Y:S01]  /*2af20*/  ISETP.LT.AND P6, PT, R221, R14, !P6 ;  /* 0x0000000edd00720c */ /* 0x004fe200077c1270 */
[----:B------:R2:W-:Y:S01]  /*2af30*/  @P1 STG.E.U16 desc[UR60][R4.64], R7 ;  /* 0x0000000704001986 */ /* 0x0005e2000c10153c */
[----:B------:R-:W-:-:S03]  /*2af40*/  ISETP.GE.AND P1, PT, R0, R13, PT ;  /* 0x0000000d0000720c */ /* 0x000fc60003f26270 */
[----:B------:R2:W-:Y:S01]  /*2af50*/  @P5 STG.E.U16 desc[UR60][R8.64], R125 ;  /* 0x0000007d08005986 */ /* 0x0005e2000c10153c */
[----:B------:R-:W1:Y:S01]  /*2af60*/  LDC R14, c[0x0][0x228] ;  /* 0x00008a00ff0e7b82 */ /* 0x000e620000000800 */
[----:B0-----:R-:W-:-:S07]  /*2af70*/  ISETP.LT.AND P5, PT, R220, R15, !P1 ;  /* 0x0000000fdc00720c */ /* 0x001fce0004fa1270 */
[----:B------:R-:W0:Y:S01]  /*2af80*/  LDC R13, c[0x0][0x22c] ;  /* 0x00008b00ff0d7b82 */ /* 0x000e220000000800 */
[----:B--2---:R-:W-:Y:S01]  /*2af90*/  IMAD.WIDE R4, R11, 0x2, R246 ;  /* 0x000000020b047825 */ /* 0x004fe200078e02f6 */
[----:B------:R-:W-:-:S03]  /*2afa0*/  PRMT R9, R125, 0x7632, R9 ;  /* 0x000076327d097816 */ /* 0x000fc60000000009 */
[----:B----4-:R-:W-:-:S03]  /*2afb0*/  IMAD.IADD R11, R11, 0x1, R10 ;  /* 0x000000010b0b7824 */ /* 0x010fc600078e020a */
[----:B------:R-:W2:Y:S01]  /*2afc0*/  LDC R15, c[0x0][0x228] ;  /* 0x00008a00ff0f7b82 */ /* 0x000ea20000000800 */
[----:B------:R4:W-:Y:S01]  /*2afd0*/  @P6 STG.E.U16 desc[UR60][R4.64], R9 ;  /* 0x0000000904006986 */ /* 0x0009e2000c10153c */
[----:B------:R-:W-:Y:S01]  /*2afe0*/  IMAD.WIDE R6, R11, 0x2, R2 ;  /* 0x000000020b067825 */ /* 0x000fe200078e0202 */
[----:B---3--:R-:W-:-:S05]  /*2aff0*/  ISETP.LT.AND P6, PT, R223, R12, !P1 ;  /* 0x0000000cdf00720c */ /* 0x008fca0004fc1270 */
[----:B------:R-:W3:Y:S01]  /*2b000*/  LDC R10, c[0x0][0x248] ;  /* 0x00009200ff0a7b82 */ /* 0x000ee20000000800 */
[----:B------:R-:W-:Y:S01]  /*2b010*/  @P5 STG.E.U16 desc[UR60][R6.64], R129 ;  /* 0x0000008106005986 */ /* 0x000fe2000c10153c */
[----:B-1----:R-:W-:Y:S02]  /*2b020*/  ISETP.LT.AND P5, PT, R222, R17, !P1 ;  /* 0x00000011de00720c */ /* 0x002fe40004fa1270 */
[----:B----4-:R-:W-:Y:S01]  /*2b030*/  PRMT R5, R129, 0x7632, R5 ;  /* 0x0000763281057816 */ /* 0x010fe20000000005 */
[----:B------:R-:W-:-:S03]  /*2b040*/  IMAD.WIDE R8, R11, 0x2, R218 ;  /* 0x000000020b087825 */ /* 0x000fc600078e02da */
[----:B------:R-:W1:Y:S01]  /*2b050*/  LDC R12, c[0x0][0x228] ;  /* 0x00008a00ff0c7b82 */ /* 0x000e620000000800 */
[----:B------:R-:W-:Y:S01]  /*2b060*/  VIADD R0, R217, 0x4c ;  /* 0x0000004cd9007836 */ /* 0x000fe20000000000 */
[----:B------:R4:W-:Y:S01]  /*2b070*/  @P6 STG.E.U16 desc[UR60][R8.64], R5 ;  /* 0x0000000508006986 */ /* 0x0009e2000c10153c */
[----:B------:R-:W-:-:S05]  /*2b080*/  ISETP.LT.AND P6, PT, R221, R14, !P1 ;  /* 0x0000000edd00720c */ /* 0x000fca0004fc1270 */
[----:B------:R-:W1:Y:S01]  /*2b090*/  LDC R17, c[0x0][0x228] ;  /* 0x00008a00ff117b82 */ /* 0x000e620000000800 */
[----:B0-----:R-:W-:Y:S01]  /*2b0a0*/  ISETP.GE.AND P1, PT, R0, R13, PT ;  /* 0x0000000d0000720c */ /* 0x001fe20003f26270 */
[----:B----4-:R-:W-:-:S06]  /*2b0b0*/  IMAD.WIDE R4, R11, 0x2, R244 ;  /* 0x000000020b047825 */ /* 0x010fcc00078e02f4 */
[----:B------:R-:W0:Y:S01]  /*2b0c0*/  LDC R14, c[0x0][0x228] ;  /* 0x00008a00ff0e7b82 */ /* 0x000e220000000800 */
[----:B------:R4:W-:Y:S01]  /*2b0d0*/  @P5 STG.E.U16 desc[UR60][R4.64], R133 ;  /* 0x0000008504005986 */ /* 0x0009e2000c10153c */
[----:B--2---:R-:W-:-:S06]  /*2b0e0*/  ISETP.LT.AND P5, PT, R220, R15, !P1 ;  /* 0x0000000fdc00720c */ /* 0x004fcc0004fa1270 */
[----:B------:R-:W2:Y:S01]  /*2b0f0*/  LDC R15, c[0x0][0x22c] ;  /* 0x00008b00ff0f7b82 */ /* 0x000ea20000000800 */
[----:B---3--:R-:W-:Y:S01]  /*2b100*/  IMAD.IADD R13, R11, 0x1, R10 ;  /* 0x000000010b0d7824 */ /* 0x008fe200078e020a */
[----:B------:R-:W-:Y:S01]  /*2b110*/  PRMT R16, R133, 0x7632, R16 ;  /* 0x0000763285107816 */ /* 0x000fe20000000010 */
[----:B------:R-:W-:-:S05]  /*2b120*/  IMAD.WIDE R6, R11, 0x2, R246 ;  /* 0x000000020b067825 */ /* 0x000fca00078e02f6 */
[----:B------:R-:W3:Y:S01]  /*2b130*/  LDC R11, c[0x0][0x228] ;  /* 0x00008a00ff0b7b82 */ /* 0x000ee20000000800 */
        /* <DEDUP_REMOVED lines=9> */
[----:B------:R-:W-:-:S06]  /*2b1d0*/  PRMT R9, R122, 0x7632, R9 ;  /* 0x000076327a097816 */ /* 0x000fcc0000000009 */
[----:B------:R-:W4:Y:S01]  /*2b1e0*/  LDC R17, c[0x0][0x228] ;  /* 0x00008a00ff117b82 */ /* 0x000f220000000800 */
[----:B------:R-:W-:Y:S01]  /*2b1f0*/  IMAD.WIDE R6, R13, 0x2, R244 ;  /* 0x000000020d067825 */ /* 0x000fe200078e02f4 */
[----:B------:R1:W-:Y:S01]  /*2b200*/  @P6 STG.E.U16 desc[UR60][R4.64], R9 ;  /* 0x0000000904006986 */ /* 0x0003e2000c10153c */
[----:B--2---:R-:W-:Y:S02]  /*2b210*/  ISETP.GE.AND P6, PT, R0, R15, PT ;  /* 0x0000000f0000720c */ /* 0x004fe40003fc6270 */
[----:B0-----:R-:W-:Y:S01]  /*2b220*/  ISETP.LT.AND P1, PT, R221, R14, !P1 ;  /* 0x0000000edd00720c */ /* 0x001fe20004f21270 */
[----:B------:R0:W-:Y:S01]  /*2b230*/  @P5 STG.E.U16 desc[UR60][R6.64], R126 ;  /* 0x0000007e06005986 */ /* 0x0001e2000c10153c */
[----:B---3--:R-:W-:Y:S01]  /*2b240*/  ISETP.LT.AND P5, PT, R220, R11, !P6 ;  /* 0x0000000bdc00720c */ /* 0x008fe200077a1270 */
[----:B------:R-:W2:Y:S01]  /*2b250*/  LDC R14, c[0x0][0x228] ;  /* 0x00008a00ff0e7b82 */ /* 0x000ea20000000800 */
[----:B------:R-:W-:-:S07]  /*2b260*/  PRMT R0, R126, 0x7632, R0 ;  /* 0x000076327e007816 */ /* 0x000fce0000000000 */
[----:B------:R-:W3:Y:S01]  /*2b270*/  LDC R11, c[0x0][0x22c] ;  /* 0x00008b00ff0b7b82 */ /* 0x000ee20000000800 */
[----:B-1----:R-:W-:-:S04]  /*2b280*/  IMAD.WIDE R8, R13, 0x2, R246 ;  /* 0x000000020d087825 */ /* 0x002fc800078e02f6 */
[----:B------:R-:W-:-:S03]  /*2b290*/  IMAD.IADD R13, R13, 0x1, R10 ;  /* 0x000000010d0d7824 */ /* 0x000fc600078e020a */
[----:B------:R-:W1:Y:S01]  /*2b2a0*/  LDC R15, c[0x0][0x228] ;  /* 0x00008a00ff0f7b82 */ /* 0x000e620000000800 */
[----:B------:R-:W-:Y:S01]  /*2b2b0*/  IMAD.WIDE R4, R13, 0x2, R2 ;  /* 0x000000020d047825 */ /* 0x000fe200078e0202 */
[----:B------:R-:W-:Y:S01]  /*2b2c0*/  @P1 STG.E.U16 desc[UR60][R8.64], R0 ;  /* 0x0000000008001986 */ /* 0x000fe2000c10153c */
[----:B----4-:R-:W-:-:S05]  /*2b2d0*/  ISETP.LT.AND P1, PT, R223, R12, !P6 ;  /* 0x0000000cdf00720c */ /* 0x010fca0007721270 */
[----:B------:R-:W4:Y:S01]  /*2b2e0*/  LDC R10, c[0x0][0x248] ;  /* 0x00009200ff0a7b82 */ /* 0x000f220000000800 */
[----:B------:R0:W-:Y:S01]  /*2b2f0*/  @P5 STG.E.U16 desc[UR60][R4.64], R130 ;  /* 0x0000008204005986 */ /* 0x0001e2000c10153c */
[----:B------:R-:W-:-:S06]  /*2b300*/  ISETP.LT.AND P5, PT, R222, R17, !P6 ;  /* 0x00000011de00720c */ /* 0x000fcc00077a1270 */
[----:B------:R-:W4:Y:S01]  /*2b310*/  LDC R12, c[0x0][0x228] ;  /* 0x00008a00ff0c7b82 */ /* 0x000f220000000800 */
[----:B0-----:R-:W-:Y:S01]  /*2b320*/  IMAD.WIDE R6, R13, 0x2, R218 ;  /* 0x000000020d067825 */ /* 0x001fe200078e02da */
[----:B------:R-:W-:-:S03]  /*2b330*/  PRMT R5, R130, 0x7632, R5 ;  /* 0x0000763282057816 */ /* 0x000fc60000000005 */
[----:B------:R-:W-:-:S03]  /*2b340*/  VIADD R0, R217, 0x4e ;  /* 0x0000004ed9007836 */ /* 0x000fc60000000000 */
[----:B------:R-:W0:Y:S01]  /*2b350*/  LDC R17, c[0x0][0x228] ;  /* 0x00008a00ff117b82 */ /* 0x000e220000000800 */
[----:B------:R-:W-:Y:S01]  /*2b360*/  IMAD.WIDE R8, R13, 0x2, R244 ;  /* 0x000000020d087825 */ /* 0x000fe200078e02f4 */
[----:B--2---:R-:W-:Y:S01]  /*2b370*/  ISETP.LT.AND P6, PT, R221, R14, !P6 ;  /* 0x0000000edd00720c */ /* 0x004fe200077c1270 */
[----:B------:R2:W-:Y:S01]  /*2b380*/  @P1 STG.E.U16 desc[UR60][R6.64], R5 ;  /* 0x0000000506001986 */ /* 0x0005e2000c10153c */
[----:B---3--:R-:W-:-:S03]  /*2b390*/  ISETP.GE.AND P1, PT, R0, R11, PT ;  /* 0x0000000b0000720c */ /* 0x008fc60003f26270 */
[----:B------:R-:W-:Y:S01]  /*2b3a0*/  @P5 STG.E.U16 desc[UR60][R8.64], R134 ;  /* 0x0000008608005986 */ /* 0x000fe2000c10153c */
[----:B------:R-:W3:Y:S01]  /*2b3b0*/  LDC R14, c[0x0][0x228] ;  /* 0x00008a00ff0e7b82 */ /* 0x000ee20000000800 */
[----:B-1----:R-:W-:-:S07]  /*2b3c0*/  ISETP.LT.AND P5, PT, R220, R15, !P1 ;  /* 0x0000000fdc00720c */ /* 0x002fce0004fa1270 */
[----:B------:R-:W1:Y:S01]  /*2b3d0*/  LDC R11, c[0x0][0x22c] ;  /* 0x00008b00ff0b7b82 */ /* 0x000e620000000800 */
[----:B--2---:R-:W-:Y:S01]  /*2b3e0*/  PRMT R7, R134, 0x7632, R7 ;  /* 0x0000763286077816 */ /* 0x004fe20000000007 */
[----:B------:R-:W-:-:S04]  /*2b3f0*/  IMAD.WIDE R4, R13, 0x2, R246 ;  /* 0x000000020d047825 */ /* 0x000fc800078e02f6 */
[----:B----4-:R-:W-:Y:S02]  /*2b400*/  IMAD.IADD R13, R13, 0x1, R10 ;  /* 0x000000010d0d7824 */ /* 0x010fe400078e020a */
[----:B------:R-:W2:Y:S01]  /*2b410*/  LDC R15, c[0x0][0x228] ;  /* 0x00008a00ff0f7b82 */ /* 0x000ea20000000800 */
[----:B------:R4:W-:Y:S01]  /*2b420*/  @P6 STG.E.U16 desc[UR60][R4.64], R7 ;  /* 0x0000000704006986 */ /* 0x0009e2000c10153c */
[----:B------:R-:W-:-:S06]  /*2b430*/  ISETP.LT.AND P6, PT, R223, R12, !P1 ;  /* 0x0000000cdf00720c */ /* 0x000fcc0004fc1270 */
[----:B------:R-:W2:Y:S01]  /*2b440*/  LDC R10, c[0x0][0x248] ;  /* 0x00009200ff0a7b82 */ /* 0x000ea20000000800 */
[----:B----4-:R-:W-:-:S07]  /*2b450*/  IMAD.WIDE R6, R13, 0x2, R2 ;  /* 0x000000020d067825 */ /* 0x010fce00078e0202 */
[----:B------:R-:W4:Y:S01]  /*2b460*/  LDC R12, c[0x0][0x228] ;  /* 0x00008a00ff0c7b82 */ /* 0x000f220000000800 */
[----:B------:R-:W-:Y:S01]  /*2b470*/  @P5 STG.E.U16 desc[UR60][R6.64], R123 ;  /* 0x0000007b06005986 */ /* 0x000fe2000c10153c */
[----:B0-----:R-:W-:Y:S01]  /*2b480*/  ISETP.LT.AND P5, PT, R222, R17, !P1 ;  /* 0x00000011de00720c */ /* 0x001fe20004fa1270 */
[----:B------:R-:W-:Y:S01]  /*2b490*/  IMAD.WIDE R8, R13, 0x2, R218 ;  /* 0x000000020d087825 */ /* 0x000fe200078e02da */
[----:B------:R-:W-:-:S04]  /*2b4a0*/  PRMT R5, R123, 0x7632, R5 ;  /* 0x000076327b057816 */ /* 0x000fc80000000005 */
[----:B------:R-:W0:Y:S01]  /*2b4b0*/  LDC R17, c[0x0][0x228] ;  /* 0x00008a00ff117b82 */ /* 0x000e220000000800 */
[----:B------:R-:W-:Y:S01]  /*2b4c0*/  VIADD R0, R217, 0x4f ;  /* 0x0000004fd9007836 */ /* 0x000fe20000000000 */
[----:B------:R1:W-:Y:S01]  /*2b4d0*/  @P6 STG.E.U16 desc[UR60][R8.64], R5 ;  /* 0x0000000508006986 */ /* 0x0003e2000c10153c */
[----:B---3--:R-:W-:-:S03]  /*2b4e0*/  ISETP.LT.AND P6, PT, R221, R14, !P1 ;  /* 0x0000000edd00720c */ /* 0x008fc60004fc1270 */
[----:B-1----:R-:W-:Y:S02]  /*2b4f0*/  ISETP.GE.AND P1, PT, R0, R11, PT ;  /* 0x0000000b0000720c */ /* 0x002fe40003f26270 */
[----:B------:R-:W1:Y:S01]  /*2b500*/  LDC R14, c[0x0][0x228] ;  /* 0x00008a00ff0e7b82 */ /* 0x000e620000000800 */
[----:B------:R-:W-:-:S07]  /*2b510*/  IMAD.WIDE R4, R13, 0x2, R244 ;  /* 0x000000020d047825 */ /* 0x000fce00078e02f4 */
[----:B------:R-:W3:Y:S01]  /*2b520*/  LDC R11, c[0x0][0x22c] ;  /* 0x00008b00ff0b7b82 */ /* 0x000ee20000000800 */
[----:B------:R-:W-:Y:S01]  /*2b530*/  @P5 STG.E.U16 desc[UR60][R4.64], R127 ;  /* 0x0000007f04005986 */ /* 0x000fe2000c10153c */
[----:B--2---:R-:W-:Y:S01]  /*2b540*/  ISETP.LT.AND P5, PT, R220, R15, !P1 ;  /* 0x0000000fdc00720c */ /* 0x004fe20004fa1270 */
[----:B------:R-:W-:Y:S01]  /*2b550*/  IMAD.WIDE R6, R13, 0x2, R246 ;  /* 0x000000020d067825 */ /* 0x000fe200078e02f6 */
[----:B------:R-:W-:-:S04]  /*2b560*/  PRMT R9, R127, 0x7632, R9 ;  /* 0x000076327f097816 */ /* 0x000fc80000000009 */
[----:B------:R-:W2:Y:S01]  /*2b570*/  LDC R15, c[0x0][0x228] ;  /* 0x00008a00ff0f7b82 */ /* 0x000ea20000000800 */
[----:B------:R-:W-:Y:S01]  /*2b580*/  IMAD.IADD R13, R13, 0x1, R10 ;  /* 0x000000010d0d7824 */ /* 0x000fe200078e020a */
[----:B------:R0:W-:Y:S01]  /*2b590*/  @P6 STG.E.U16 desc[UR60][R6.64], R9 ;  /* 0x0000000906006986 */ /* 0x0001e2000c10153c */
[----:B----4-:R-:W-:-:S05]  /*2b5a0*/  ISETP.LT.AND P6, PT, R223, R12, !P1 ;  /* 0x0000000cdf00720c */ /* 0x010fca0004fc1270 */
[----:B------:R-:W4:Y:S01]  /*2b5b0*/  LDC R10, c[0x0][0x248] ;  /* 0x00009200ff0a7b82 */ /* 0x000f220000000800 */
[----:B0-----:R-:W-:-:S07]  /*2b5c0*/  IMAD.WIDE R8, R13, 0x2, R2 ;  /* 0x000000020d087825 */ /* 0x001fce00078e0202 */
[----:B------:R-:W0:Y:S01]  /*2b5d0*/  LDC R12, c[0x0][0x228] ;  /* 0x00008a00ff0c7b82 */ /* 0x000e220000000800 */
[----:B------:R-:W-:Y:S01]  /*2b5e0*/  PRMT R7, R131, 0x7632, R7 ;  /* 0x0000763283077816 */ /* 0x000fe20000000007 */
[----:B------:R-:W-:Y:S01]  /*2b5f0*/  @P5 STG.E.U16 desc[UR60][R8.64], R131 ;  /* 0x0000008308005986 */ /* 0x000fe2000c10153c */
[----:B------:R-:W-:Y:S01]  /*2b600*/  ISETP.LT.AND P5, PT, R222, R17, !P1 ;  /* 0x00000011de00720c */ /* 0x000fe20004fa1270 */
[----:B------:R-:W-:-:S04]  /*2b610*/  IMAD.WIDE R4, R13, 0x2, R218 ;  /* 0x000000020d047825 */ /* 0x000fc800078e02da */
[----:B------:R-:W0:Y:S01]  /*2b620*/  LDC R17, c[0x0][0x228] ;  /* 0x00008a00ff117b82 */ /* 0x000e220000000800 */
[----:B------:R-:W-:Y:S01]  /*2b630*/  VIADD R0, R217, 0x50 ;  /* 0x00000050d9007836 */ /* 0x000fe20000000000 */
[----:B------:R2:W-:Y:S01]  /*2b640*/  @P6 STG.E.U16 desc[UR60][R4.64], R7 ;  /* 0x0000000704006986 */ /* 0x0005e2000c10153c */
[----:B-1----:R-:W-:-:S03]  /*2b650*/  ISETP.LT.AND P6, PT, R221, R14, !P1 ;  /* 0x0000000edd00720c */ /* 0x002fc60004fc1270 */
[----:B---3--:R-:W-:Y:S02]  /*2b660*/  ISETP.GE.AND P1, PT, R0, R11, PT ;  /* 0x0000000b0000720c */ /* 0x008fe40003f26270 */
[----:B------:R-:W1:Y:S01]  /*2b670*/  LDC R14, c[0x0][0x228] ;  /* 0x00008a00ff0e7b82 */ /* 0x000e620000000800 */
[----:B--2---:R-:W-:-:S07]  /*2b680*/  IMAD.WIDE R6, R13, 0x2, R244 ;  /* 0x000000020d067825 */ /* 0x004fce00078e02f4 */
[----:B------:R-:W2:Y:S01]  /*2b690*/  LDC R11, c[0x0][0x22c] ;  /* 0x00008b00ff0b7b82 */ /* 0x000ea20000000800 */
[----:B------:R-:W-:Y:S01]  /*2b6a0*/  PRMT R5, R135, 0x7632, R5 ;  /* 0x0000763287057816 */ /* 0x000fe20000000005 */
[----:B------:R-:W-:Y:S01]  /*2b6b0*/  @P5 STG.E.U16 desc[UR60][R6.64], R135 ;  /* 0x0000008706005986 */ /* 0x000fe2000c10153c */
[----:B------:R-:W-:Y:S01]  /*2b6c0*/  ISETP.LT.AND P5, PT, R220, R15, !P1 ;  /* 0x0000000fdc00720c */ /* 0x000fe20004fa1270 */
[----:B------:R-:W-:-:S04]  /*2b6d0*/  IMAD.WIDE R8, R13, 0x2, R246 ;  /* 0x000000020d087825 */ /* 0x000fc800078e02f6 */
[----:B------:R-:W3:Y:S01]  /*2b6e0*/  LDC R15, c[0x0][0x228] ;  /* 0x00008a00ff0f7b82 */ /* 0x000ee20000000800 */
[----:B----4-:R-:W-:Y:S01]  /*2b6f0*/  IMAD.IADD R13, R13, 0x1, R10 ;  /* 0x000000010d0d7824 */ /* 0x010fe200078e020a */
[----:B------:R4:W-:Y:S01]  /*2b700*/  @P6 STG.E.U16 desc[UR60][R8.64], R5 ;  /* 0x0000000508006986 */ /* 0x0009e2000c10153c */
[----:B0-----:R-:W-:-:S05]  /*2b710*/  ISETP.LT.AND P6, PT, R223, R12, !P1 ;  /* 0x0000000cdf00720c */ /* 0x001fca0004fc1270 */
[----:B------:R-:W0:Y:S01]  /*2b720*/  LDC R10, c[0x0][0x248] ;  /* 0x00009200ff0a7b82 */ /* 0x000e220000000800 */
[----:B----4-:R-:W-:-:S07]  /*2b730*/  IMAD.WIDE R4, R13, 0x2, R2 ;  /* 0x000000020d047825 */ /* 0x010fce00078e0202 */
[----:B------:R-:W4:Y:S01]  /*2b740*/  LDC R12, c[0x0][0x228] ;  /* 0x00008a00ff0c7b82 */ /* 0x000f220000000800 */
[----:B------:R-:W-:Y:S01]  /*2b750*/  PRMT R9, R136, 0x7632, R9 ;  /* 0x0000763288097816 */ /* 0x000fe20000000009 */
[----:B------:R-:W-:Y:S01]  /*2b760*/  @P5 STG.E.U16 desc[UR60][R4.64], R136 ;  /* 0x0000008804005986 */ /* 0x000fe2000c10153c */
[----:B------:R-:W-:Y:S01]  /*2b770*/  ISETP.LT.AND P5, PT, R222, R17, !P1 ;  /* 0x00000011de00720c */ /* 0x000fe20004fa1270 */
[----:B------:R-:W-:-:S04]  /*2b780*/  IMAD.WIDE R6, R13, 0x2, R218 ;  /* 0x000000020d067825 */ /* 0x000fc800078e02da */
[----:B------:R-:W4:Y:S01]  /*2b790*/  LDC R17, c[0x0][0x228] ;  /* 0x00008a00ff117b82 */ /* 0x000f220000000800 */
[----:B------:R-:W-:Y:S01]  /*2b7a0*/  VIADD R0, R217, 0x51 ;  /* 0x00000051d9007836 */ /* 0x000fe20000000000 */
[----:B------:R3:W-:Y:S01]  /*2b7b0*/  @P6 STG.E.U16 desc[UR60][R6.64], R9 ;  /* 0x0000000906006986 */ /* 0x0007e2000c10153c */
[----:B-1----:R-:W-:-:S03]  /*2b7c0*/  ISETP.LT.AND P6, PT, R221, R14, !P1 ;  /* 0x0000000edd00720c */ /* 0x002fc60004fc1270 */
[----:B--2---:R-:W-:Y:S02]  /*2b7d0*/  ISETP.GE.AND P1, PT, R0, R11, PT ;  /* 0x0000000b0000720c */ /* 0x004fe40003f26270 */
[----:B------:R-:W1:Y:S01]  /*2b7e0*/  LDC R14, c[0x0][0x228] ;  /* 0x00008a00ff0e7b82 */ /* 0x000e620000000800 */
[----:B---3--:R-:W-:-:S07]  /*2b7f0*/  IMAD.WIDE R8, R13, 0x2, R244 ;  /* 0x000000020d087825 */ /* 0x008fce00078e02f4 */
[----:B------:R-:W2:Y:S01]  /*2b800*/  LDC R20, c[0x0][0x228] ;  /* 0x00008a00ff147b82 */ /* 0x000ea20000000800 */
[----:B------:R3:W-:Y:S01]  /*2b810*/  @P5 STG.E.U16 desc[UR60][R8.64], R140 ;  /* 0x0000008c08005986 */ /* 0x0007e2000c10153c */
[----:B------:R-:W-:-:S06]  /*2b820*/  ISETP.LT.AND P5, PT, R220, R15, !P1 ;  /* 0x0000000fdc00720c */ /* 0x000fcc0004fa1270 */
[----:B------:R-:W2:Y:S01]  /*2b830*/  LDC R15, c[0x0][0x22c] ;  /* 0x00008b00ff0f7b82 */ /* 0x000ea20000000800 */
[C---:B0-----:R-:W-:Y:S01]  /*2b840*/  IMAD.IADD R11, R13.reuse, 0x1, R10 ;  /* 0x000000010d0b7824 */ /* 0x041fe200078e020a */
[----:B------:R-:W-:Y:S01]  /*2b850*/  PRMT R16, R140, 0x7632, R16 ;  /* 0x000076328c107816 */ /* 0x000fe20000000010 */
[----:B------:R-:W-:-:S05]  /*2b860*/  IMAD.WIDE R4, R13, 0x2, R246 ;  /* 0x000000020d047825 */ /* 0x000fca00078e02f6 */
[----:B------:R-:W0:Y:S01]  /*2b870*/  LDC R13, c[0x0][0x228] ;  /* 0x00008a00ff0d7b82 */ /* 0x000e220000000800 */
[----:B------:R-:W-:Y:S01]  /*2b880*/  IMAD.WIDE R6, R11, 0x2, R2 ;  /* 0x000000020b067825 */ /* 0x000fe200078e0202 */
[----:B------:R-:W-:Y:S01]  /*2b890*/  @P6 STG.E.U16 desc[UR60][R4.64], R16 ;  /* 0x0000001004006986 */ /* 0x000fe2000c10153c */
[----:B----4-:R-:W-:-:S05]  /*2b8a0*/  ISETP.LT.AND P6, PT, R223, R12, !P1 ;  /* 0x0000000cdf00720c */ /* 0x010fca0004fc1270 */
[----:B------:R-:W4:Y:S01]  /*2b8b0*/  LDC R10, c[0x0][0x248] ;  /* 0x00009200ff0a7b82 */ /* 0x000f220000000800 */
[----:B------:R1:W-:Y:S01]  /*2b8c0*/  @P5 STG.E.U16 desc[UR60][R6.64], R144 ;  /* 0x0000009006005986 */ /* 0x0003e2000c10153c */
[----:B------:R-:W-:Y:S01]  /*2b8d0*/  ISETP.LT.AND P5, PT, R222, R17, !P1 ;  /* 0x00000011de00720c */ /* 0x000fe20004fa1270 */
[----:B---3--:R-:W-:-:S05]  /*2b8e0*/  IMAD.WIDE R8, R11, 0x2, R218 ;  /* 0x000000020b087825 */ /* 0x008fca00078e02da */
[----:B------:R-:W3:Y:S01]  /*2b8f0*/  LDC R12, c[0x0][0x228] ;  /* 0x00008a00ff0c7b82 */ /* 0x000ee20000000800 */
[----:B------:R-:W-:Y:S01]  /*2b900*/  VIADD R0, R217, 0x52 ;  /* 0x00000052d9007836 */ /* 0x000fe20000000000 */
[----:B-1----:R-:W-:-:S06]  /*2b910*/  PRMT R7, R144, 0x7632, R7 ;  /* 0x0000763290077816 */ /* 0x002fcc0000000007 */
[----:B------:R-:W1:Y:S01]  /*2b920*/  LDC R17, c[0x0][0x228] ;  /* 0x00008a00ff117b82 */ /* 0x000e620000000800 */
[----:B------:R-:W-:Y:S01]  /*2b930*/  IMAD.WIDE R4, R11, 0x2, R244 ;  /* 0x000000020b047825 */ /* 0x000fe200078e02f4 */
[----:B------:R-:W-:Y:S01]  /*2b940*/  ISETP.LT.AND P1, PT, R221, R14, !P1 ;  /* 0x0000000edd00720c */ /* 0x000fe20004f21270 */
[----:B------:R0:W-:Y:S01]  /*2b950*/  @P6 STG.E.U16 desc[UR60][R8.64], R7 ;  /* 0x0000000708006986 */ /* 0x0001e2000c10153c */
[----:B--2---:R-:W-:-:S03]  /*2b960*/  ISETP.GE.AND P6, PT, R0, R15, PT ;  /* 0x0000000f0000720c */ /* 0x004fc60003fc6270 */
[----:B------:R2:W-:Y:S01]  /*2b970*/  @P5 STG.E.U16 desc[UR60][R4.64], R148 ;  /* 0x0000009404005986 */ /* 0x0005e2000c10153c */
[----:B------:R-:W2:Y:S01]  /*2b980*/  LDC R14, c[0x0][0x228] ;  /* 0x00008a00ff0e7b82 */ /* 0x000ea20000000800 */
[----:B0-----:R-:W-:Y:S02]  /*2b990*/  ISETP.LT.AND P5, PT, R220, R13, !P6 ;  /* 0x0000000ddc00720c */ /* 0x001fe400077a1270 */
[----:B------:R-:W-:-:S05]  /*2b9a0*/  PRMT R0, R148, 0x7632, R0 ;  /* 0x0000763294007816 */ /* 0x000fca0000000000 */
[----:B------:R-:W0:Y:S01]  /*2b9b0*/  LDC R13, c[0x0][0x22c] ;  /* 0x00008b00ff0d7b82 */ /* 0x000e220000000800 */
[----:B------:R-:W-:-:S04]  /*2b9c0*/  IMAD.WIDE R6, R11, 0x2, R246 ;  /* 0x000000020b067825 */ /* 0x000fc800078e02f6 */
[----:B----4-:R-:W-:-:S03]  /*2b9d0*/  IMAD.IADD R11, R11, 0x1, R10 ;  /* 0x000000010b0b7824 */ /* 0x010fc600078e020a */
[----:B------:R-:W4:Y:S01]  /*2b9e0*/  LDC R15, c[0x0][0x228] ;  /* 0x00008a00ff0f7b82 */ /* 0x000f220000000800 */
[----:B------:R2:W-:Y:S01]  /*2b9f0*/  @P1 STG.E.U16 desc[UR60][R6.64], R0 ;  /* 0x0000000006001986 */ /* 0x0005e2000c10153c */
[----:B---3--:R-:W-:Y:S01]  /*2ba00*/  ISETP.LT.AND P1, PT, R223, R12, !P6 ;  /* 0x0000000cdf00720c */ /* 0x008fe20007721270 */
[----:B------:R-:W-:-:S05]  /*2ba10*/  IMAD.WIDE R8, R11, 0x2, R2 ;  /* 0x000000020b087825 */ /* 0x000fca00078e0202 */
[----:B------:R-:W3:Y:S01]  /*2ba20*/  LDC R10, c[0x0][0x248] ;  /* 0x00009200ff0a7b82 */ /* 0x000ee20000000800 */
[----:B------:R0:W-:Y:S01]  /*2ba30*/  @P5 STG.E.U16 desc[UR60][R8.64], R137 ;  /* 0x0000008908005986 */ /* 0x0001e2000c10153c */
[----:B-1----:R-:W-:Y:S01]  /*2ba40*/  ISETP.LT.AND P5, PT, R222, R17, !P6 ;  /* 0x00000011de00720c */ /* 0x002fe200077a1270 */
[----:B--2---:R-:W-:-:S05]  /*2ba50*/  IMAD.WIDE R4, R11, 0x2, R218 ;  /* 0x000000020b047825 */ /* 0x004fca00078e02da */
[----:B------:R-:W1:Y:S01]  /*2ba60*/  LDC R12, c[0x0][0x228] ;  /* 0x00008a00ff0c7b82 */ /* 0x000e620000000800 */
[----:B------:R-:W-:Y:S01]  /*2ba70*/  PRMT R7, R137, 0x7632, R7 ;  /* 0x0000763289077816 */ /* 0x000fe20000000007 */
[----:B------:R-:W-:Y:S01]  /*2ba80*/  VIADD R0, R217, 0x53 ;  /* 0x00000053d9007836 */ /* 0x000fe20000000000 */
[----:B------:R-:W-:-:S05]  /*2ba90*/  ISETP.LT.AND P6, PT, R221, R14, !P6 ;  /* 0x0000000edd00720c */ /* 0x000fca00077c1270 */
[----:B------:R-:W2:Y:S01]  /*2baa0*/  LDC R17, c[0x0][0x228] ;  /* 0x00008a00ff117b82 */ /* 0x000ea20000000800 */
[----:B------:R4:W-:Y:S01]  /*2bab0*/  @P1 STG.E.U16 desc[UR60][R4.64], R7 ;  /* 0x0000000704001986 */ /* 0x0009e2000c10153c */
[----:B0-----:R-:W-:Y:S02]  /*2bac0*/  ISETP.GE.AND P1, PT, R0, R13, PT ;  /* 0x0000000d0000720c */ /* 0x001fe40003f26270 */
[----:B------:R-:W-:-:S04]  /*2bad0*/  PRMT R9, R141, 0x7632, R9 ;  /* 0x000076328d097816 */ /* 0x000fc80000000009 */
[----:B------:R-:W0:Y:S01]  /*2bae0*/  LDC R14, c[0x0][0x228] ;  /* 0x00008a00ff0e7b82 */ /* 0x000e220000000800 */
[----:B----4-:R-:W-:-:S07]  /*2baf0*/  IMAD.WIDE R6, R11, 0x2, R244 ;  /* 0x000000020b067825 */ /* 0x010fce00078e02f4 */
[----:B------:R-:W4:Y:S01]  /*2bb00*/  LDC R13, c[0x0][0x22c] ;  /* 0x00008b00ff0d7b82 */ /* 0x000f220000000800 */
[----:B------:R-:W-:Y:S01]  /*2bb10*/  @P5 STG.E.U16 desc[UR60][R6.64], R141 ;  /* 0x0000008d06005986 */ /* 0x000fe2000c10153c */
[----:B------:R-:W-:Y:S01]  /*2bb20*/  ISETP.LT.AND P5, PT, R220, R15, !P1 ;  /* 0x0000000fdc00720c */ /* 0x000fe20004fa1270 */
[----:B------:R-:W-:-:S04]  /*2bb30*/  IMAD.WIDE R4, R11, 0x2, R246 ;  /* 0x000000020b047825 */ /* 0x000fc800078e02f6 */
[----:B---3--:R-:W-:Y:S01]  /*2bb40*/  IMAD.IADD R11, R11, 0x1, R10 ;  /* 0x000000010b0b7824 */ /* 0x008fe200078e020a */
[----:B------:R-:W3:Y:S01]  /*2bb50*/  LDC R15, c[0x0][0x228] ;  /* 0x00008a00ff0f7b82 */ /* 0x000ee20000000800 */
[----:B------:R2:W-:Y:S01]  /*2bb60*/  @P6 STG.E.U16 desc[UR60][R4.64], R9 ;  /* 0x0000000904006986 */ /* 0x0005e2000c10153c */
[----:B-1----:R-:W-:-:S06]  /*2bb70*/  ISETP.LT.AND P6, PT, R223, R12, !P1 ;  /* 0x0000000cdf00720c */ /* 0x002fcc0004fc1270 */
[----:B------:R-:W1:Y:S01]  /*2bb80*/  LDC R10, c[0x0][0x248] ;  /* 0x00009200ff0a7b82 */ /* 0x000e620000000800 */
[----:B--2---:R-:W-:Y:S01]  /*2bb90*/  IMAD.WIDE R8, R11, 0x2, R2 ;  /* 0x000000020b087825 */ /* 0x004fe200078e0202 */
[----:B------:R-:W-:-:S06]  /*2bba0*/  PRMT R5, R145, 0x7632, R5 ;  /* 0x0000763291057816 */ /* 0x000fcc0000000005 */
[----:B------:R-:W2:Y:S01]  /*2bbb0*/  LDC R12, c[0x0][0x228] ;  /* 0x00008a00ff0c7b82 */ /* 0x000ea20000000800 */
[----:B------:R-:W-:Y:S01]  /*2bbc0*/  @P5 STG.E.U16 desc[UR60][R8.64], R145 ;  /* 0x0000009108005986 */ /* 0x000fe2000c10153c */
[----:B------:R-:W-:Y:S01]  /*2bbd0*/  ISETP.LT.AND P5, PT, R222, R17, !P1 ;  /* 0x00000011de00720c */ /* 0x000fe20004fa1270 */
[----:B------:R-:W-:-:S05]  /*2bbe0*/  IMAD.WIDE R6, R11, 0x2, R218 ;  /* 0x000000020b067825 */ /* 0x000fca00078e02da */
[----:B------:R-:W2:Y:S01]  /*2bbf0*/  LDC R17, c[0x0][0x228] ;  /* 0x00008a00ff117b82 */ /* 0x000ea20000000800 */
[----:B------:R-:W-:Y:S01]  /*2bc00*/  VIADD R0, R217, 0x54 ;  /* 0x00000054d9007836 */ /* 0x000fe20000000000 */
[----:B------:R4:W-:Y:S01]  /*2bc10*/  @P6 STG.E.U16 desc[UR60][R6.64], R5 ;  /* 0x0000000506006986 */ /* 0x0009e2000c10153c */
[----:B0-----:R-:W-:-:S03]  /*2bc20*/  ISETP.LT.AND P6, PT, R221, R14, !P1 ;  /* 0x0000000edd00720c */ /* 0x001fc60004fc1270 */
[----:B----4-:R-:W-:Y:S02]  /*2bc30*/  ISETP.GE.AND P1, PT, R0, R13, PT ;  /* 0x0000000d0000720c */ /* 0x010fe40003f26270 */
[----:B------:R-:W0:Y:S01]  /*2bc40*/  LDC R14, c[0x0][0x228] ;  /* 0x00008a00ff0e7b82 */ /* 0x000e220000000800 */
[----:B------:R-:W-:Y:S01]  /*2bc50*/  IMAD.WIDE R4, R11, 0x2, R244 ;  /* 0x000000020b047825 */ /* 0x000fe200078e02f4 */
[----:B------:R-:W-:-:S06]  /*2bc60*/  PRMT R22, R215, 0x7632, R22 ;  /* 0x00007632d7167816 */ /* 0x000fcc0000000016 */
[----:B------:R-:W4:Y:S01]  /*2bc70*/  LDC R23, c[0x0][0x228] ;  /* 0x00008a00ff177b82 */ /* 0x000f220000000800 */
[----:B------:R2:W-:Y:S01]  /*2bc80*/  @P5 STG.E.U16 desc[UR60][R4.64], R149 ;  /* 0x0000009504005986 */ /* 0x0005e2000c10153c */
[----:B---3--:R-:W-:Y:S01]  /*2bc90*/  ISETP.LT.AND P5, PT, R220, R15, !P1 ;  /* 0x0000000fdc00720c */ /* 0x008fe20004fa1270 */
[----:B-1----:R-:W-:-:S05]  /*2bca0*/  IMAD.IADD R13, R11, 0x1, R10 ;  /* 0x000000010b0d7824 */ /* 0x002fca00078e020a */
[----:B------:R-:W1:Y:S01]  /*2bcb0*/  LDC R15, c[0x0][0x22c] ;  /* 0x00008b00ff0f7b82 */ /* 0x000e620000000800 */
[----:B------:R-:W-:Y:S01]  /*2bcc0*/  IMAD.WIDE R8, R11, 0x2, R246 ;  /* 0x000000020b087825 */ /* 0x000fe200078e02f6 */
[----:B------:R-:W-:-:S06]  /*2bcd0*/  PRMT R16, R149, 0x7632, R16 ;  /* 0x0000763295107816 */ /* 0x000fcc0000000010 */
[----:B------:R-:W3:Y:S01]  /*2bce0*/  LDC R11, c[0x0][0x228] ;  /* 0x00008a00ff0b7b82 */ /* 0x000ee20000000800 */
[----:B------:R-:W-:Y:S01]  /*2bcf0*/  IMAD.WIDE R6, R13, 0x2, R2 ;  /* 0x000000020d067825 */ /* 0x000fe200078e0202 */
[----:B------:R-:W-:Y:S01]  /*2bd00*/  @P6 STG.E.U16 desc[UR60][R8.64], R16 ;  /* 0x0000001008006986 */ /* 0x000fe2000c10153c */
[----:B--2---:R-:W-:-:S05]  /*2bd10*/  ISETP.LT.AND P6, PT, R223, R12, !P1 ;  /* 0x0000000cdf00720c */ /* 0x004fca0004fc1270 */
[----:B------:R-:W2:Y:S01]  /*2bd20*/  LDC R10, c[0x0][0x248] ;  /* 0x00009200ff0a7b82 */ /* 0x000ea20000000800 */
[----:B------:R0:W-:Y:S01]  /*2bd30*/  @P5 STG.E.U16 desc[UR60][R6.64], R138 ;  /* 0x0000008a06005986 */ /* 0x0001e2000c10153c */
[----:B------:R-:W-:Y:S01]  /*2bd40*/  ISETP.LT.AND P5, PT, R222, R17, !P1 ;  /* 0x00000011de00720c */ /* 0x000fe20004fa1270 */
[----:B------:R-:W-:-:S05]  /*2bd50*/  IMAD.WIDE R4, R13, 0x2, R218 ;  /* 0x000000020d047825 */ /* 0x000fca00078e02da */
[----:B------:R-:W4:Y:S01]  /*2bd60*/  LDC R12, c[0x0][0x228] ;  /* 0x00008a00ff0c7b82 */ /* 0x000f220000000800 */
[----:B------:R-:W-:Y:S01]  /*2bd70*/  VIADD R0, R217, 0x55 ;  /* 0x00000055d9007836 */ /* 0x000fe20000000000 */
[----:B0-----:R-:W-:-:S06]  /*2bd80*/  PRMT R7, R138, 0x7632, R7 ;  /* 0x000076328a077816 */ /* 0x001fcc0000000007 */
[----:B------:R-:W0:Y:S01]  /*2bd90*/  LDC R17, c[0x0][0x228] ;  /* 0x00008a00ff117b82 */ /* 0x000e220000000800 */
[----:B------:R-:W-:Y:S01]  /*2bda0*/  IMAD.WIDE R8, R13, 0x2, R244 ;  /* 0x000000020d087825 */ /* 0x000fe200078e02f4 */
[----:B------:R3:W-:Y:S01]  /*2bdb0*/  @P6 STG.E.U16 desc[UR60][R4.64], R7 ;  /* 0x0000000704006986 */ /* 0x0007e2000c10153c */
[----:B-1----:R-:W-:Y:S02]  /*2bdc0*/  ISETP.GE.AND P6, PT, R0, R15, PT ;  /* 0x0000000f0000720c */ /* 0x002fe40003fc6270 */
[----:B------:R-:W-:Y:S01]  /*2bdd0*/  ISETP.LT.AND P1, PT, R221, R14, !P1 ;  /* 0x0000000edd00720c */ /* 0x000fe20004f21270 */
[----:B------:R1:W-:Y:S01]  /*2bde0*/  @P5 STG.E.U16 desc[UR60][R8.64], R142 ;  /* 0x0000008e08005986 */ /* 0x0003e2000c10153c */
[----:B---3--:R-:W-:Y:S01]  /*2bdf0*/  ISETP.LT.AND P5, PT, R220, R11, !P6 ;  /* 0x0000000bdc00720c */ /* 0x008fe200077a1270 */
[----:B------:R-:W3:Y:S01]  /*2be00*/  LDC R14, c[0x0][0x228] ;  /* 0x00008a00ff0e7b82 */ /* 0x000ee20000000800 */
[----:B------:R-:W-:-:S07]  /*2be10*/  PRMT R0, R142, 0x7632, R0 ;  /* 0x000076328e007816 */ /* 0x000fce0000000000 */
        /* <DEDUP_REMOVED lines=9> */
[----:B0-----:R-:W-:-:S06]  /*2beb0*/  ISETP.LT.AND P5, PT, R222, R17, !P6 ;  /* 0x00000011de00720c */ /* 0x001fcc00077a1270 */
[----:B------:R-:W0:Y:S01]  /*2bec0*/  LDC R12, c[0x0][0x228] ;  /* 0x00008a00ff0c7b82 */ /* 0x000e220000000800 */
[----:B-1----:R-:W-:Y:S01]  /*2bed0*/  IMAD.WIDE R8, R13, 0x2, R218 ;  /* 0x000000020d087825 */ /* 0x002fe200078e02da */
[----:B------:R-:W-:-:S03]  /*2bee0*/  PRMT R5, R146, 0x7632, R5 ;  /* 0x0000763292057816 */ /* 0x000fc60000000005 */
[----:B------:R-:W-:-:S03]  /*2bef0*/  VIADD R0, R217, 0x56 ;  /* 0x00000056d9007836 */ /* 0x000fc60000000000 */
[----:B------:R-:W1:Y:S01]  /*2bf00*/  LDC R17, c[0x0][0x228] ;  /* 0x00008a00ff117b82 */ /* 0x000e620000000800 */
[----:B------:R-:W-:Y:S01]  /*2bf10*/  IMAD.WIDE R6, R13, 0x2, R244 ;  /* 0x000000020d067825 */ /* 0x000fe200078e02f4 */
[----:B---3--:R-:W-:Y:S01]  /*2bf20*/  ISETP.LT.AND P6, PT, R221, R14, !P6 ;  /* 0x0000000edd00720c */ /* 0x008fe200077c1270 */
[----:B------:R3:W-:Y:S01]  /*2bf30*/  @P1 STG.E.U16 desc[UR60][R8.64], R5 ;  /* 0x0000000508001986 */ /* 0x0007e2000c10153c */
[----:B------:R-:W-:-:S03]  /*2bf40*/  ISETP.GE.AND P1, PT, R0, R11, PT ;  /* 0x0000000b0000720c */ /* 0x000fc60003f26270 */
[----:B------:R3:W-:Y:S01]  /*2bf50*/  @P5 STG.E.U16 desc[UR60][R6.64], R150 ;  /* 0x0000009606005986 */ /* 0x0007e2000c10153c */
[----:B------:R-:W1:Y:S01]  /*2bf60*/  LDC R14, c[0x0][0x228] ;  /* 0x00008a00ff0e7b82 */ /* 0x000e620000000800 */
[----:B--2---:R-:W-:-:S07]  /*2bf70*/  ISETP.LT.AND P5, PT, R220, R15, !P1 ;  /* 0x0000000fdc00720c */ /* 0x004fce0004fa1270 */
[----:B------:R-:W2:Y:S01]  /*2bf80*/  LDC R11, c[0x0][0x22c] ;  /* 0x00008b00ff0b7b82 */ /* 0x000ea20000000800 */
[----:B---3--:R-:W-:Y:S01]  /*2bf90*/  IMAD.WIDE R4, R13, 0x2, R246 ;  /* 0x000000020d047825 */ /* 0x008fe200078e02f6 */
[----:B------:R-:W-:-:S03]  /*2bfa0*/  PRMT R7, R150, 0x7632, R7 ;  /* 0x0000763296077816 */ /* 0x000fc60000000007 */
[----:B----4-:R-:W-:-:S03]  /*2bfb0*/  IMAD.IADD R13, R13, 0x1, R10 ;  /* 0x000000010d0d7824 */ /* 0x010fc600078e020a */
[----:B------:R-:W3:Y:S01]  /*2bfc0*/  LDC R15, c[0x0][0x228] ;  /* 0x00008a00ff0f7b82 */ /* 0x000ee20000000800 */
[----:B------:R4:W-:Y:S01]  /*2bfd0*/  @P6 STG.E.U16 desc[UR60][R4.64], R7 ;  /* 0x0000000704006986 */ /* 0x0009e2000c10153c */
[----:B------:R-:W-:Y:S01]  /*2bfe0*/  IMAD.WIDE R8, R13, 0x2, R2 ;  /* 0x000000020d087825 */ /* 0x000fe200078e0202 */
[----:B0-----:R-:W-:-:S05]  /*2bff0*/  ISETP.LT.AND P6, PT, R223, R12, !P1 ;  /* 0x0000000cdf00720c */ /* 0x001fca0004fc1270 */
[----:B------:R-:W0:Y:S01]  /*2c000*/  LDC R10, c[0x0][0x248] ;  /* 0x00009200ff0a7b82 */ /* 0x000e220000000800 */
[----:B------:R-:W-:Y:S01]  /*2c010*/  @P5 STG.E.U16 desc[UR60][R8.64], R139 ;  /* 0x0000008b08005986 */ /* 0x000fe2000c10153c */
[----:B-1----:R-:W-:-:S06]  /*2c020*/  ISETP.LT.AND P5, PT, R222, R17, !P1 ;  /* 0x00000011de00720c */ /* 0x002fcc0004fa1270 */
[----:B------:R-:W1:Y:S01]  /*2c030*/  LDC R12, c[0x0][0x228] ;  /* 0x00008a00ff0c7b82 */ /* 0x000e620000000800 */
[----:B----4-:R-:W-:Y:S01]  /*2c040*/  PRMT R5, R139, 0x7632, R5 ;  /* 0x000076328b057816 */ /* 0x010fe20000000005 */
[----:B------:R-:W-:-:S04]  /*2c050*/  IMAD.WIDE R6, R13, 0x2, R218 ;  /* 0x000000020d067825 */ /* 0x000fc800078e02da */
[----:B------:R-:W-:Y:S02]  /*2c060*/  VIADD R0, R217, 0x57 ;  /* 0x00000057d9007836 */ /* 0x000fe40000000000 */
[----:B------:R-:W4:Y:S01]  /*2c070*/  LDC R17, c[0x0][0x228] ;  /* 0x00008a00ff117b82 */ /* 0x000f220000000800 */
[----:B------:R2:W-:Y:S01]  /*2c080*/  @P6 STG.E.U16 desc[UR60][R6.64], R5 ;  /* 0x0000000506006986 */ /* 0x0005e2000c10153c */
[----:B------:R-:W-:Y:S02]  /*2c090*/  ISETP.LT.AND P6, PT, R221, R14, !P1 ;  /* 0x0000000edd00720c */ /* 0x000fe40004fc1270 */
[----:B--2---:R-:W-:-:S04]  /*2c0a0*/  ISETP.GE.AND P1, PT, R0, R11, PT ;  /* 0x0000000b0000720c */ /* 0x004fc80003f26270 */
[----:B------:R-:W2:Y:S01]  /*2c0b0*/  LDC R14, c[0x0][0x228] ;  /* 0x00008a00ff0e7b82 */ /* 0x000ea20000000800 */
[----:B------:R-:W-:Y:S01]  /*2c0c0*/  IMAD.WIDE R4, R13, 0x2, R244 ;  /* 0x000000020d047825 */ /* 0x000fe200078e02f4 */
[----:B------:R-:W-:-:S06]  /*2c0d0*/  PRMT R7, R143, 0x7632, R7 ;  /* 0x000076328f077816 */ /* 0x000fcc0000000007 */
[----:B------:R-:W2:Y:S01]  /*2c0e0*/  LDC R11, c[0x0][0x22c] ;  /* 0x00008b00ff0b7b82 */ /* 0x000ea20000000800 */
[----:B------:R-:W-:Y:S01]  /*2c0f0*/  @P5 STG.E.U16 desc[UR60][R4.64], R143 ;  /* 0x0000008f04005986 */ /* 0x000fe2000c10153c */
[----:B---3--:R-:W-:Y:S01]  /*2c100*/  ISETP.LT.AND P5, PT, R220, R15, !P1 ;  /* 0x0000000fdc00720c */ /* 0x008fe20004fa1270 */
[----:B------:R-:W-:-:S04]  /*2c110*/  IMAD.WIDE R8, R13, 0x2, R246 ;  /* 0x000000020d087825 */ /* 0x000fc800078e02f6 */
[----:B0-----:R-:W-:Y:S01]  /*2c120*/  IMAD.IADD R13, R13, 0x1, R10 ;  /* 0x000000010d0d7824 */ /* 0x001fe200078e020a */
[----:B------:R-:W0:Y:S01]  /*2c130*/  LDC R15, c[0x0][0x228] ;  /* 0x00008a00ff0f7b82 */ /* 0x000e220000000800 */
[----:B------:R3:W-:Y:S01]  /*2c140*/  @P6 STG.E.U16 desc[UR60][R8.64], R7 ;  /* 0x0000000708006986 */ /* 0x0007e2000c10153c */
[----:B-1----:R-:W-:-:S06]  /*2c150*/  ISETP.LT.AND P6, PT, R223, R12, !P1 ;  /* 0x0000000cdf00720c */ /* 0x002fcc0004fc1270 */
[----:B------:R-:W1:Y:S01]  /*2c160*/  LDC R10, c[0x0][0x248] ;  /* 0x00009200ff0a7b82 */ /* 0x000e620000000800 */
[----:B---3--:R-:W-:-:S07]  /*2c170*/  IMAD.WIDE R6, R13, 0x2, R2 ;  /* 0x000000020d067825 */ /* 0x008fce00078e0202 */
[----:B------:R-:W3:Y:S01]  /*2c180*/  LDC R12, c[0x0][0x228] ;  /* 0x00008a00ff0c7b82 */ /* 0x000ee20000000800 */
[----:B------:R-:W-:Y:S01]  /*2c190*/  @P5 STG.E.U16 desc[UR60][R6.64], R147 ;  /* 0x0000009306005986 */ /* 0x000fe2000c10153c */
[----:B----4-:R-:W-:Y:S01]  /*2c1a0*/  ISETP.LT.AND P5, PT, R222, R17, !P1 ;  /* 0x00000011de00720c */ /* 0x010fe20004fa1270 */
[----:B------:R-:W-:Y:S01]  /*2c1b0*/  IMAD.WIDE R4, R13, 0x2, R218 ;  /* 0x000000020d047825 */ /* 0x000fe200078e02da */
[----:B------:R-:W-:-:S04]  /*2c1c0*/  PRMT R9, R147, 0x7632, R9 ;  /* 0x0000763293097816 */ /* 0x000fc80000000009 */
[----:B------:R-:W4:Y:S01]  /*2c1d0*/  LDC R17, c[0x0][0x228] ;  /* 0x00008a00ff117b82 */ /* 0x000f220000000800 */
[----:B------:R-:W-:Y:S01]  /*2c1e0*/  VIADD R0, R217, 0x58 ;  /* 0x00000058d9007836 */ /* 0x000fe20000000000 */
[----:B------:R0:W-:Y:S01]  /*2c1f0*/  @P6 STG.E.U16 desc[UR60][R4.64], R9 ;  /* 0x0000000904006986 */ /* 0x0001e2000c10153c */
[----:B--2---:R-:W-:-:S03]  /*2c200*/  ISETP.LT.AND P6, PT, R221, R14, !P1 ;  /* 0x0000000edd00720c */ /* 0x004fc60004fc1270 */
[----:B------:R-:W-:Y:S02]  /*2c210*/  ISETP.GE.AND P1, PT, R0, R11, PT ;  /* 0x0000000b0000720c */ /* 0x000fe40003f26270 */
[----:B------:R-:W2:Y:S01]  /*2c220*/  LDC R14, c[0x0][0x228] ;  /* 0x00008a00ff0e7b82 */ /* 0x000ea20000000800 */
[----:B0-----:R-:W-:-:S07]  /*2c230*/  IMAD.WIDE R8, R13, 0x2, R244 ;  /* 0x000000020d087825 */ /* 0x001fce00078e02f4 */
[----:B------:R-:W0:Y:S01]  /*2c240*/  LDC R11, c[0x0][0x22c] ;  /* 0x00008b00ff0b7b82 */ /* 0x000e220000000800 */
[----:B------:R-:W-:Y:S01]  /*2c250*/  @P5 STG.E.U16 desc[UR60][R8.64], R151 ;  /* 0x0000009708005986 */ /* 0x000fe2000c10153c */
[----:B------:R-:W-:Y:S01]  /*2c260*/  ISETP.LT.AND P5, PT, R220, R15, !P1 ;  /* 0x0000000fdc00720c */ /* 0x000fe20004fa1270 */
[----:B------:R-:W-:Y:S01]  /*2c270*/  IMAD.WIDE R6, R13, 0x2, R246 ;  /* 0x000000020d067825 */ /* 0x000fe200078e02f6 */
[----:B------:R-:W-:-:S04]  /*2c280*/  PRMT R5, R151, 0x7632, R5 ;  /* 0x0000763297057816 */ /* 0x000fc80000000005 */
[----:B------:R-:W0:Y:S01]  /*2c290*/  LDC R15, c[0x0][0x228] ;  /* 0x00008a00ff0f7b82 */ /* 0x000e220000000800 */
[----:B-1----:R-:W-:Y:S01]  /*2c2a0*/  IMAD.IADD R13, R13, 0x1, R10 ;  /* 0x000000010d0d7824 */ /* 0x002fe200078e020a */
[----:B------:R1:W-:Y:S01]  /*2c2b0*/  @P6 STG.E.U16 desc[UR60][R6.64], R5 ;  /* 0x0000000506006986 */ /* 0x0003e2000c10153c */
[----:B---3--:R-:W-:-:S05]  /*2c2c0*/  ISETP.LT.AND P6, PT, R223, R12, !P1 ;  /* 0x0000000cdf00720c */ /* 0x008fca0004fc1270 */
[----:B------:R-:W3:Y:S01]  /*2c2d0*/  LDC R10, c[0x0][0x248] ;  /* 0x00009200ff0a7b82 */ /* 0x000ee20000000800 */
[----:B-1----:R-:W-:-:S07]  /*2c2e0*/  IMAD.WIDE R4, R13, 0x2, R2 ;  /* 0x000000020d047825 */ /* 0x002fce00078e0202 */
[----:B------:R-:W1:Y:S01]  /*2c2f0*/  LDC R12, c[0x0][0x228] ;  /* 0x00008a00ff0c7b82 */ /* 0x000e620000000800 */
[----:B------:R-:W-:Y:S01]  /*2c300*/  PRMT R7, R152, 0x7632, R7 ;  /* 0x0000763298077816 */ /* 0x000fe20000000007 */
[----:B------:R-:W-:Y:S01]  /*2c310*/  @P5 STG.E.U16 desc[UR60][R4.64], R152 ;  /* 0x0000009804005986 */ /* 0x000fe2000c10153c */
[----:B----4-:R-:W-:Y:S01]  /*2c320*/  ISETP.LT.AND P5, PT, R222, R17, !P1 ;  /* 0x00000011de00720c */ /* 0x010fe20004fa1270 */
[----:B------:R-:W-:-:S04]  /*2c330*/  IMAD.WIDE R8, R13, 0x2, R218 ;  /* 0x000000020d087825 */ /* 0x000fc800078e02da */
[----:B------:R-:W4:Y:S01]  /*2c340*/  LDC R17, c[0x0][0x228] ;  /* 0x00008a00ff117b82 */ /* 0x000f220000000800 */
[----:B------:R-:W-:Y:S01]  /*2c350*/  VIADD R0, R217, 0x59 ;  /* 0x00000059d9007836 */ /* 0x000fe20000000000 */
[----:B------:R0:W-:Y:S01]  /*2c360*/  @P6 STG.E.U16 desc[UR60][R8.64], R7 ;  /* 0x0000000708006986 */ /* 0x0001e2000c10153c */
[----:B--2---:R-:W-:-:S03]  /*2c370*/  ISETP.LT.AND P6, PT, R221, R14, !P1 ;  /* 0x0000000edd00720c */ /* 0x004fc60004fc1270 */
[----:B0-----:R-:W-:Y:S02]  /*2c380*/  ISETP.GE.AND P1, PT, R0, R11, PT ;  /* 0x0000000b0000720c */ /* 0x001fe40003f26270 */
[----:B------:R-:W0:Y:S01]  /*2c390*/  LDC R14, c[0x0][0x228] ;  /* 0x00008a00ff0e7b82 */ /* 0x000e220000000800 */
[----:B------:R-:W-:-:S05]  /*2c3a0*/  IMAD.WIDE R6, R13, 0x2, R244 ;  /* 0x000000020d067825 */ /* 0x000fca00078e02f4 */
[----:B------:R2:W-:Y:S01]  /*2c3b0*/  @P5 STG.E.U16 desc[UR60][R6.64], R156 ;  /* 0x0000009c06005986 */ /* 0x0005e2000c10153c */
[----:B------:R-:W-:Y:S02]  /*2c3c0*/  ISETP.LT.AND P5, PT, R220, R15, !P1 ;  /* 0x0000000fdc00720c */ /* 0x000fe40004fa1270 */
[----:B------:R-:W0:Y:S01]  /*2c3d0*/  LDC R15, c[0x0][0x22c] ;  /* 0x00008b00ff0f7b82 */ /* 0x000e220000000800 */
[C---:B---3--:R-:W-:Y:S01]  /*2c3e0*/  IMAD.IADD R11, R13.reuse, 0x1, R10 ;  /* 0x000000010d0b7824 */ /* 0x048fe200078e020a */
        /* <DEDUP_REMOVED lines=8> */
[----:B----4-:R-:W-:Y:S01]  /*2c470*/  ISETP.LT.AND P5, PT, R222, R17, !P1 ;  /* 0x00000011de00720c */ /* 0x010fe20004fa1270 */
[----:B--2---:R-:W-:-:S05]  /*2c480*/  IMAD.WIDE R6, R11, 0x2, R218 ;  /* 0x000000020b067825 */ /* 0x004fca00078e02da */
[----:B------:R-:W2:Y:S01]  /*2c490*/  LDC R12, c[0x0][0x228] ;  /* 0x00008a00ff0c7b82 */ /* 0x000ea20000000800 */
[----:B------:R-:W-:Y:S01]  /*2c4a0*/  VIADD R0, R217, 0x5a ;  /* 0x0000005ad9007836 */ /* 0x000fe20000000000 */
[----:B0-----:R-:W-:-:S06]  /*2c4b0*/  PRMT R9, R160, 0x7632, R9 ;  /* 0x00007632a0097816 */ /* 0x001fcc0000000009 */
[----:B------:R-:W0:Y:S01]  /*2c4c0*/  LDC R17, c[0x0][0x228] ;  /* 0x00008a00ff117b82 */ /* 0x000e220000000800 */
[----:B------:R-:W-:Y:S01]  /*2c4d0*/  IMAD.WIDE R4, R11, 0x2, R244 ;  /* 0x000000020b047825 */ /* 0x000fe200078e02f4 */
[----:B------:R4:W-:Y:S01]  /*2c4e0*/  @P6 STG.E.U16 desc[UR60][R6.64], R9 ;  /* 0x0000000906006986 */ /* 0x0009e2000c10153c */
[----:B------:R-:W-:Y:S02]  /*2c4f0*/  ISETP.GE.AND P6, PT, R0, R15, PT ;  /* 0x0000000f0000720c */ /* 0x000fe40003fc6270 */
[----:B------:R-:W-:Y:S01]  /*2c500*/  ISETP.LT.AND P1, PT, R221, R14, !P1 ;  /* 0x0000000edd00720c */ /* 0x000fe20004f21270 */
[----:B------:R0:W-:Y:S01]  /*2c510*/  @P5 STG.E.U16 desc[UR60][R4.64], R164 ;  /* 0x000000a404005986 */ /* 0x0001e2000c10153c */
[----:B---3--:R-:W-:Y:S01]  /*2c520*/  ISETP.LT.AND P5, PT, R220, R13, !P6 ;  /* 0x0000000ddc00720c */ /* 0x008fe200077a1270 */
[----:B------:R-:W3:Y:S01]  /*2c530*/  LDC R14, c[0x0][0x228] ;  /* 0x00008a00ff0e7b82 */ /* 0x000ee20000000800 */
[----:B------:R-:W-:-:S07]  /*2c540*/  PRMT R0, R164, 0x7632, R0 ;  /* 0x00007632a4007816 */ /* 0x000fce0000000000 */
[----:B------:R-:W3:Y:S01]  /*2c550*/  LDC R13, c[0x0][0x22c] ;  /* 0x00008b00ff0d7b82 */ /* 0x000ee20000000800 */
[----:B----4-:R-:W-:-:S04]  /*2c560*/  IMAD.WIDE R8, R11, 0x2, R246 ;  /* 0x000000020b087825 */ /* 0x010fc800078e02f6 */
[----:B-1----:R-:W-:-:S03]  /*2c570*/  IMAD.IADD R11, R11, 0x1, R10 ;  /* 0x000000010b0b7824 */ /* 0x002fc600078e020a */
[----:B------:R-:W1:Y:S01]  /*2c580*/  LDC R15, c[0x0][0x228] ;  /* 0x00008a00ff0f7b82 */ /* 0x000e620000000800 */
[----:B------:R-:W-:Y:S01]  /*2c590*/  IMAD.WIDE R6, R11, 0x2, R2 ;  /* 0x000000020b067825 */ /* 0x000fe200078e0202 */
[----:B------:R-:W-:Y:S01]  /*2c5a0*/  @P1 STG.E.U16 desc[UR60][R8.64], R0 ;  /* 0x0000000008001986 */ /* 0x000fe2000c10153c */
[----:B--2---:R-:W-:-:S05]  /*2c5b0*/  ISETP.LT.AND P1, PT, R223, R12, !P6 ;  /* 0x0000000cdf00720c */ /* 0x004fca0007721270 */
[----:B------:R-:W2:Y:S01]  /*2c5c0*/  LDC R10, c[0x0][0x248] ;  /* 0x00009200ff0a7b82 */ /* 0x000ea20000000800 */
[----:B------:R4:W-:Y:S01]  /*2c5d0*/  @P5 STG.E.U16 desc[UR60][R6.64], R153 ;  /* 0x0000009906005986 */ /* 0x0009e2000c10153c */
[----:B0-----:R-:W-:-:S06]  /*2c5e0*/  ISETP.LT.AND P5, PT, R222, R17, !P6 ;  /* 0x00000011de00720c */ /* 0x001fcc00077a1270 */
[----:B------:R-:W0:Y:S01]  /*2c5f0*/  LDC R12, c[0x0][0x228] ;  /* 0x00008a00ff0c7b82 */ /* 0x000e220000000800 */
[----:B------:R-:W-:Y:S01]  /*2c600*/  IMAD.WIDE R4, R11, 0x2, R218 ;  /* 0x000000020b047825 */ /* 0x000fe200078e02da */
[----:B----4-:R-:W-:-:S03]  /*2c610*/  PRMT R7, R153, 0x7632, R7 ;  /* 0x0000763299077816 */ /* 0x010fc60000000007 */
[----:B------:R-:W-:-:S03]  /*2c620*/  VIADD R0, R217, 0x5b ;  /* 0x0000005bd9007836 */ /* 0x000fc60000000000 */
[----:B------:R-:W4:Y:S01]  /*2c630*/  LDC R17, c[0x0][0x228] ;  /* 0x00008a00ff117b82 */ /* 0x000f220000000800 */
[----:B------:R-:W-:Y:S01]  /*2c640*/  IMAD.WIDE R8, R11, 0x2, R244 ;  /* 0x000000020b087825 */ /* 0x000fe200078e02f4 */
[----:B---3--:R-:W-:Y:S01]  /*2c650*/  ISETP.LT.AND P6, PT, R221, R14, !P6 ;  /* 0x0000000edd00720c */ /* 0x008fe200077c1270 */
[----:B------:R3:W-:Y:S01]  /*2c660*/  @P1 STG.E.U16 desc[UR60][R4.64], R7 ;  /* 0x0000000704001986 */ /* 0x0007e2000c10153c */
[----:B------:R-:W-:-:S03]  /*2c670*/  ISETP.GE.AND P1, PT, R0, R13, PT ;  /* 0x0000000d0000720c */ /* 0x000fc60003f26270 */
[----:B------:R2:W-:Y:S01]  /*2c680*/  @P5 STG.E.U16 desc[UR60][R8.64], R157 ;  /* 0x0000009d08005986 */ /* 0x0005e2000c10153c */
[----:B------:R-:W4:Y:S01]  /*2c690*/  LDC R14, c[0x0][0x228] ;  /* 0x00008a00ff0e7b82 */ /* 0x000f220000000800 */
[----:B-1----:R-:W-:-:S07]  /*2c6a0*/  ISETP.LT.AND P5, PT, R220, R15, !P1 ;  /* 0x0000000fdc00720c */ /* 0x002fce0004fa1270 */
[----:B------:R-:W1:Y:S01]  /*2c6b0*/  LDC R13, c[0x0][0x22c] ;  /* 0x00008b00ff0d7b82 */ /* 0x000e620000000800 */
[----:B---3--:R-:W-:Y:S01]  /*2c6c0*/  IMAD.WIDE R4, R11, 0x2, R246 ;  /* 0x000000020b047825 */ /* 0x008fe200078e02f6 */
[----:B--2---:R-:W-:-:S03]  /*2c6d0*/  PRMT R9, R157, 0x7632, R9 ;  /* 0x000076329d097816 */ /* 0x004fc60000000009 */
[----:B------:R-:W-:-:S03]  /*2c6e0*/  IMAD.IADD R11, R11, 0x1, R10 ;  /* 0x000000010b0b7824 */ /* 0x000fc600078e020a */
[----:B------:R-:W2:Y:S01]  /*2c6f0*/  LDC R15, c[0x0][0x228] ;  /* 0x00008a00ff0f7b82 */ /* 0x000ea20000000800 */
[----:B------:R3:W-:Y:S01]  /*2c700*/  @P6 STG.E.U16 desc[UR60][R4.64], R9 ;  /* 0x0000000904006986 */ /* 0x0007e2000c10153c */
[----:B------:R-:W-:Y:S01]  /*2c710*/  IMAD.WIDE R6, R11, 0x2, R2 ;  /* 0x000000020b067825 */ /* 0x000fe200078e0202 */
[----:B0-----:R-:W-:-:S05]  /*2c720*/  ISETP.LT.AND P6, PT, R223, R12, !P1 ;  /* 0x0000000cdf00720c */ /* 0x001fca0004fc1270 */
[----:B------:R-:W0:Y:S01]  /*2c730*/  LDC R10, c[0x0][0x248] ;  /* 0x00009200ff0a7b82 */ /* 0x000e220000000800 */
[----:B------:R-:W-:Y:S01]  /*2c740*/  @P5 STG.E.U16 desc[UR60][R6.64], R161 ;  /* 0x000000a106005986 */ /* 0x000fe2000c10153c */
[----:B----4-:R-:W-:Y:S02]  /*2c750*/  ISETP.LT.AND P5, PT, R222, R17, !P1 ;  /* 0x00000011de00720c */ /* 0x010fe40004fa1270 */
[----:B---3--:R-:W-:Y:S01]  /*2c760*/  PRMT R5, R161, 0x7632, R5 ;  /* 0x00007632a1057816 */ /* 0x008fe20000000005 */
[----:B------:R-:W-:-:S03]  /*2c770*/  IMAD.WIDE R8, R11, 0x2, R218 ;  /* 0x000000020b087825 */ /* 0x000fc600078e02da */
[----:B------:R-:W3:Y:S01]  /*2c780*/  LDC R12, c[0x0][0x228] ;  /* 0x00008a00ff0c7b82 */ /* 0x000ee20000000800 */
[----:B------:R-:W-:Y:S01]  /*2c790*/  VIADD R0, R217, 0x5c ;  /* 0x0000005cd9007836 */ /* 0x000fe20000000000 */
[----:B------:R4:W-:Y:S01]  /*2c7a0*/  @P6 STG.E.U16 desc[UR60][R8.64], R5 ;  /* 0x0000000508006986 */ /* 0x0009e2000c10153c */
[----:B------:R-:W-:-:S05]  /*2c7b0*/  ISETP.LT.AND P6, PT, R221, R14, !P1 ;  /* 0x0000000edd00720c */ /* 0x000fca0004fc1270 */
[----:B------:R-:W3:Y:S01]  /*2c7c0*/  LDC R17, c[0x0][0x228] ;  /* 0x00008a00ff117b82 */ /* 0x000ee20000000800 */
[----:B-1----:R-:W-:Y:S01]  /*2c7d0*/  ISETP.GE.AND P1, PT, R0, R13, PT ;  /* 0x0000000d0000720c */ /* 0x002fe20003f26270 */
[----:B----4-:R-:W-:-:S06]  /*2c7e0*/  IMAD.WIDE R4, R11, 0x2, R244 ;  /* 0x000000020b047825 */ /* 0x010fcc00078e02f4 */
[----:B------:R-:W1:Y:S01]  /*2c7f0*/  LDC R14, c[0x0][0x228] ;  /* 0x00008a00ff0e7b82 */ /* 0x000e620000000800 */
[----:B------:R4:W-:Y:S01]  /*2c800*/  @P5 STG.E.U16 desc[UR60][R4.64], R165 ;  /* 0x000000a504005986 */ /* 0x0009e2000c10153c */
[----:B--2---:R-:W-:-:S06]  /*2c810*/  ISETP.LT.AND P5, PT, R220, R15, !P1 ;  /* 0x0000000fdc00720c */ /* 0x004fcc0004fa1270 */
[----:B------:R-:W2:Y:S01]  /*2c820*/  LDC R15, c[0x0][0x22c] ;  /* 0x00008b00ff0f7b82 */ /* 0x000ea20000000800 */
[----:B0-----:R-:W-:Y:S01]  /*2c830*/  IMAD.IADD R13, R11, 0x1, R10 ;  /* 0x000000010b0d7824 */ /* 0x001fe200078e020a */
[----:B------:R-:W-:Y:S01]  /*2c840*/  PRMT R16, R165, 0x7632, R16 ;  /* 0x00007632a5107816 */ /* 0x000fe20000000010 */
[----:B------:R-:W-:-:S05]  /*2c850*/  IMAD.WIDE R6, R11, 0x2, R246 ;  /* 0x000000020b067825 */ /* 0x000fca00078e02f6 */
[----:B------:R-:W0:Y:S01]  /*2c860*/  LDC R11, c[0x0][0x228] ;  /* 0x00008a00ff0b7b82 */ /* 0x000e220000000800 */
[----:B------:R-:W-:Y:S01]  /*2c870*/  IMAD.WIDE R8, R13, 0x2, R2 ;  /* 0x000000020d087825 */ /* 0x000fe200078e0202 */
[----:B------:R-:W-:Y:S01]  /*2c880*/  @P6 STG.E.U16 desc[UR60][R6.64], R16 ;  /* 0x0000001006006986 */ /* 0x000fe2000c10153c */
[----:B---3--:R-:W-:-:S05]  /*2c890*/  ISETP.LT.AND P6, PT, R223, R12, !P1 ;  /* 0x0000000cdf00720c */ /* 0x008fca0004fc1270 */
[----:B------:R-:W3:Y:S01]  /*2c8a0*/  LDC R10, c[0x0][0x248] ;  /* 0x00009200ff0a7b82 */ /* 0x000ee20000000800 */
        /* <DEDUP_REMOVED lines=10> */
[----:B-1----:R-:W-:Y:S01]  /*2c950*/  ISETP.LT.AND P1, PT, R221, R14, !P1 ;  /* 0x0000000edd00720c */ /* 0x002fe20004f21270 */
[----:B------:R1:W-:Y:S01]  /*2c960*/  @P5 STG.E.U16 desc[UR60][R6.64], R158 ;  /* 0x0000009e06005986 */ /* 0x0003e2000c10153c */
[----:B0-----:R-:W-:Y:S01]  /*2c970*/  ISETP.LT.AND P5, PT, R220, R11, !P6 ;  /* 0x0000000bdc00720c */ /* 0x001fe200077a1270 */
[----:B------:R-:W0:Y:S01]  /*2c980*/  LDC R14, c[0x0][0x228] ;  /* 0x00008a00ff0e7b82 */ /* 0x000e220000000800 */
[----:B------:R-:W-:-:S07]  /*2c990*/  PRMT R0, R158, 0x7632, R0 ;  /* 0x000076329e007816 */ /* 0x000fce0000000000 */
[----:B------:R-:W2:Y:S01]  /*2c9a0*/  LDC R11, c[0x0][0x22c] ;  /* 0x00008b00ff0b7b82 */ /* 0x000ea20000000800 */
[----:B---3--:R-:W-:-:S04]  /*2c9b0*/  IMAD.WIDE R8, R13, 0x2, R246 ;  /* 0x000000020d087825 */ /* 0x008fc800078e02f6 */
[----:B------:R-:W-:-:S03]  /*2c9c0*/  IMAD.IADD R13, R13, 0x1, R10 ;  /* 0x000000010d0d7824 */ /* 0x000fc600078e020a */
[----:B------:R-:W3:Y:S01]  /*2c9d0*/  LDC R15, c[0x0][0x228] ;  /* 0x00008a00ff0f7b82 */ /* 0x000ee20000000800 */
[----:B------:R-:W-:Y:S01]  /*2c9e0*/  IMAD.WIDE R4, R13, 0x2, R2 ;  /* 0x000000020d047825 */ /* 0x000fe200078e0202 */
[----:B------:R-:W-:Y:S01]  /*2c9f0*/  @P1 STG.E.U16 desc[UR60][R8.64], R0 ;  /* 0x0000000008001986 */ /* 0x000fe2000c10153c */
[----:B----4-:R-:W-:-:S05]  /*2ca00*/  ISETP.LT.AND P1, PT, R223, R12, !P6 ;  /* 0x0000000cdf00720c */ /* 0x010fca0007721270 */
[----:B------:R-:W4:Y:S01]  /*2ca10*/  LDC R10, c[0x0][0x248] ;  /* 0x00009200ff0a7b82 */ /* 0x000f220000000800 */
[----:B------:R1:W-:Y:S01]  /*2ca20*/  @P5 STG.E.U16 desc[UR60][R4.64], R162 ;  /* 0x000000a204005986 */ /* 0x0003e2000c10153c */
[----:B------:R-:W-:-:S06]  /*2ca30*/  ISETP.LT.AND P5, PT, R222, R17, !P6 ;  /* 0x00000011de00720c */ /* 0x000fcc00077a1270 */
[----:B------:R-:W4:Y:S01]  /*2ca40*/  LDC R12, c[0x0][0x228] ;  /* 0x00008a00ff0c7b82 */ /* 0x000f220000000800 */
[----:B-1----:R-:W-:Y:S01]  /*2ca50*/  IMAD.WIDE R6, R13, 0x2, R218 ;  /* 0x000000020d067825 */ /* 0x002fe200078e02da */
[----:B------:R-:W-:-:S03]  /*2ca60*/  PRMT R5, R162, 0x7632, R5 ;  /* 0x00007632a2057816 */ /* 0x000fc60000000005 */
[----:B------:R-:W-:-:S03]  /*2ca70*/  VIADD R0, R217, 0x5e ;  /* 0x0000005ed9007836 */ /* 0x000fc60000000000 */
[----:B------:R-:W1:Y:S01]  /*2ca80*/  LDC R17, c[0x0][0x228] ;  /* 0x00008a00ff117b82 */ /* 0x000e620000000800 */
[----:B------:R-:W-:Y:S01]  /*2ca90*/  IMAD.WIDE R8, R13, 0x2, R244 ;  /* 0x000000020d087825 */ /* 0x000fe200078e02f4 */
[----:B0-----:R-:W-:Y:S01]  /*2caa0*/  ISETP.LT.AND P6, PT, R221, R14, !P6 ;  /* 0x0000000edd00720c */ /* 0x001fe200077c1270 */
[----:B------:R0:W-:Y:S01]  /*2cab0*/  @P1 STG.E.U16 desc[UR60][R6.64], R5 ;  /* 0x0000000506001986 */ /* 0x0001e2000c10153c */
[----:B--2---:R-:W-:-:S03]  /*2cac0*/  ISETP.GE.AND P1, PT, R0, R11, PT ;  /* 0x0000000b0000720c */ /* 0x004fc60003f26270 */
[----:B------:R-:W-:Y:S01]  /*2cad0*/  @P5 STG.E.U16 desc[UR60][R8.64], R166 ;  /* 0x000000a608005986 */ /* 0x000fe2000c10153c */
[----:B------:R-:W2:Y:S01]  /*2cae0*/  LDC R14, c[0x0][0x228] ;  /* 0x00008a00ff0e7b82 */ /* 0x000ea20000000800 */
[----:B---3--:R-:W-:-:S07]  /*2caf0*/  ISETP.LT.AND P5, PT, R220, R15, !P1 ;  /* 0x0000000fdc00720c */ /* 0x008fce0004fa1270 */
[----:B------:R-:W3:Y:S01]  /*2cb00*/  LDC R11, c[0x0][0x22c] ;  /* 0x00008b00ff0b7b82 */ /* 0x000ee20000000800 */
[----:B0-----:R-:W-:Y:S01]  /*2cb10*/  PRMT R7, R166, 0x7632, R7 ;  /* 0x00007632a6077816 */ /* 0x001fe20000000007 */
[----:B------:R-:W-:-:S04]  /*2cb20*/  IMAD.WIDE R4, R13, 0x2, R246 ;  /* 0x000000020d047825 */ /* 0x000fc800078e02f6 */
[----:B----4-:R-:W-:Y:S02]  /*2cb30*/  IMAD.IADD R13, R13, 0x1, R10 ;  /* 0x000000010d0d7824 */ /* 0x010fe400078e020a */
[----:B------:R-:W0:Y:S01]  /*2cb40*/  LDC R15, c[0x0][0x228] ;  /* 0x00008a00ff0f7b82 */ /* 0x000e220000000800 */
[----:B------:R4:W-:Y:S01]  /*2cb50*/  @P6 STG.E.U16 desc[UR60][R4.64], R7 ;  /* 0x0000000704006986 */ /* 0x0009e2000c10153c */
[----:B------:R-:W-:-:S06]  /*2cb60*/  ISETP.LT.AND P6, PT, R223, R12, !P1 ;  /* 0x0000000cdf00720c */ /* 0x000fcc0004fc1270 */
[----:B------:R-:W0:Y:S01]  /*2cb70*/  LDC R10, c[0x0][0x248] ;  /* 0x00009200ff0a7b82 */ /* 0x000e220000000800 */
        /* <DEDUP_REMOVED lines=9> */
[----:B--2---:R-:W-:-:S03]  /*2cc10*/  ISETP.LT.AND P6, PT, R221, R14, !P1 ;  /* 0x0000000edd00720c */ /* 0x004fc60004fc1270 */
[----:B---3--:R-:W-:Y:S02]  /*2cc20*/  ISETP.GE.AND P1, PT, R0, R11, PT ;  /* 0x0000000b0000720c */ /* 0x008fe40003f26270 */
[----:B------:R-:W2:Y:S01]  /*2cc30*/  LDC R14, c[0x0][0x228] ;  /* 0x00008a00ff0e7b82 */ /* 0x000ea20000000800 */
[----:B------:R-:W-:-:S07]  /*2cc40*/  IMAD.WIDE R4, R13, 0x2, R244 ;  /* 0x000000020d047825 */ /* 0x000fce00078e02f4 */
[----:B------:R-:W3:Y:S01]  /*2cc50*/  LDC R11, c[0x0][0x22c] ;  /* 0x00008b00ff0b7b82 */ /* 0x000ee20000000800 */
[----:B------:R-:W-:Y:S01]  /*2cc60*/  @P5 STG.E.U16 desc[UR60][R4.64], R159 ;  /* 0x0000009f04005986 */ /* 0x000fe2000c10153c */
[----:B0-----:R-:W-:Y:S01]  /*2cc70*/  ISETP.LT.AND P5, PT, R220, R15, !P1 ;  /* 0x0000000fdc00720c */ /* 0x001fe20004fa1270 */
[----:B------:R-:W-:Y:S01]  /*2cc80*/  IMAD.WIDE R6, R13, 0x2, R246 ;  /* 0x000000020d067825 */ /* 0x000fe200078e02f6 */
[----:B------:R-:W-:-:S04]  /*2cc90*/  PRMT R9, R159, 0x7632, R9 ;  /* 0x000076329f097816 */ /* 0x000fc80000000009 */
[----:B------:R-:W0:Y:S01]  /*2cca0*/  LDC R15, c[0x0][0x228] ;  /* 0x00008a00ff0f7b82 */ /* 0x000e220000000800 */
[----:B------:R-:W-:Y:S01]  /*2ccb0*/  IMAD.IADD R13, R13, 0x1, R10 ;  /* 0x000000010d0d7824 */ /* 0x000fe200078e020a */
[----:B------:R1:W-:Y:S01]  /*2ccc0*/  @P6 STG.E.U16 desc[UR60][R6.64], R9 ;  /* 0x0000000906006986 */ /* 0x0003e2000c10153c */
[----:B----4-:R-:W-:-:S05]  /*2ccd0*/  ISETP.LT.AND P6, PT, R223, R12, !P1 ;  /* 0x0000000cdf00720c */ /* 0x010fca0004fc1270 */
[----:B------:R-:W4:Y:S01]  /*2cce0*/  LDC R10, c[0x0][0x248] ;  /* 0x00009200ff0a7b82 */ /* 0x000f220000000800 */
[----:B-1----:R-:W-:-:S07]  /*2ccf0*/  IMAD.WIDE R8, R13, 0x2, R2 ;  /* 0x000000020d087825 */ /* 0x002fce00078e0202 */
[----:B------:R-:W1:Y:S01]  /*2cd00*/  LDC R12, c[0x0][0x228] ;  /* 0x00008a00ff0c7b82 */ /* 0x000e620000000800 */
[----:B------:R-:W-:Y:S01]  /*2cd10*/  PRMT R7, R163, 0x7632, R7 ;  /* 0x00007632a3077816 */ /* 0x000fe20000000007 */
[----:B------:R-:W-:Y:S01]  /*2cd20*/  @P5 STG.E.U16 desc[UR60][R8.64], R163 ;  /* 0x000000a308005986 */ /* 0x000fe2000c10153c */
[----:B------:R-:W-:Y:S01]  /*2cd30*/  ISETP.LT.AND P5, PT, R222, R17, !P1 ;  /* 0x00000011de00720c */ /* 0x000fe20004fa1270 */
[----:B------:R-:W-:-:S04]  /*2cd40*/  IMAD.WIDE R4, R13, 0x2, R218 ;  /* 0x000000020d047825 */ /* 0x000fc800078e02da */
[----:B------:R-:W1:Y:S01]  /*2cd50*/  LDC R17, c[0x0][0x228] ;  /* 0x00008a00ff117b82 */ /* 0x000e620000000800 */
[----:B------:R-:W-:Y:S01]  /*2cd60*/  VIADD R0, R217, 0x60 ;  /* 0x00000060d9007836 */ /* 0x000fe20000000000 */
[----:B------:R0:W-:Y:S01]  /*2cd70*/  @P6 STG.E.U16 desc[UR60][R4.64], R7 ;  /* 0x0000000704006986 */ /* 0x0001e2000c10153c */
[----:B--2---:R-:W-:-:S03]  /*2cd80*/  ISETP.LT.AND P6, PT, R221, R14, !P1 ;  /* 0x0000000edd00720c */ /* 0x004fc60004fc1270 */
[----:B---3--:R-:W-:Y:S02]  /*2cd90*/  ISETP.GE.AND P1, PT, R0, R11, PT ;  /* 0x0000000b0000720c */ /* 0x008fe40003f26270 */
[----:B------:R-:W2:Y:S01]  /*2cda0*/  LDC R14, c[0x0][0x228] ;  /* 0x00008a00ff0e7b82 */ /* 0x000ea20000000800 */
[----:B0-----:R-:W-:-:S07]  /*2cdb0*/  IMAD.WIDE R6, R13, 0x2, R244 ;  /* 0x000000020d067825 */ /* 0x001fce00078e02f4 */
[----:B------:R-:W0:Y:S01]  /*2cdc0*/  LDC R11, c[0x0][0x22c] ;  /* 0x00008b00ff0b7b82 */ /* 0x000e220000000800 */
[----:B------:R-:W-:Y:S01]  /*2cdd0*/  PRMT R5, R167, 0x7632, R5 ;  /* 0x00007632a7057816 */ /* 0x000fe20000000005 */
[----:B------:R-:W-:Y:S01]  /*2cde0*/  @P5 STG.E.U16 desc[UR60][R6.64], R167 ;  /* 0x000000a706005986 */ /* 0x000fe2000c10153c */
[----:B------:R-:W-:Y:S01]  /*2cdf0*/  ISETP.LT.AND P5, PT, R220, R15, !P1 ;  /* 0x0000000fdc00720c */ /* 0x000fe20004fa1270 */
[----:B------:R-:W-:-:S04]  /*2ce00*/  IMAD.WIDE R8, R13, 0x2, R246 ;  /* 0x000000020d087825 */ /* 0x000fc800078e02f6 */
[----:B------:R-:W3:Y:S01]  /*2ce10*/  LDC R15, c[0x0][0x228] ;  /* 0x00008a00ff0f7b82 */ /* 0x000ee20000000800 */
        /* <DEDUP_REMOVED lines=13> */
[----:B--2---:R-:W-:-:S03]  /*2cef0*/  ISETP.LT.AND P6, PT, R221, R14, !P1 ;  /* 0x0000000edd00720c */ /* 0x004fc60004fc1270 */
[----:B0-----:R-:W-:Y:S02]  /*2cf00*/  ISETP.GE.AND P1, PT, R0, R11, PT ;  /* 0x0000000b0000720c */ /* 0x001fe40003f26270 */
[----:B------:R-:W0:Y:S01]  /*2cf10*/  LDC R14, c[0x0][0x228] ;  /* 0x00008a00ff0e7b82 */ /* 0x000e220000000800 */
[----:B---3--:R-:W-:-:S05]  /*2cf20*/  IMAD.WIDE R8, R13, 0x2, R244 ;  /* 0x000000020d087825 */ /* 0x008fca00078e02f4 */
[----:B------:R2:W-:Y:S01]  /*2cf30*/  @P5 STG.E.U16 desc[UR60][R8.64], R172 ;  /* 0x000000ac08005986 */ /* 0x0005e2000c10153c */
[----:B------:R-:W-:Y:S02]  /*2cf40*/  ISETP.LT.AND P5, PT, R220, R15, !P1 ;  /* 0x0000000fdc00720c */ /* 0x000fe40004fa1270 */
[----:B------:R-:W3:Y:S01]  /*2cf50*/  LDC R15, c[0x0][0x22c] ;  /* 0x00008b00ff0f7b82 */ /* 0x000ee20000000800 */
[C---:B-1----:R-:W-:Y:S01]  /*2cf60*/  IMAD.IADD R11, R13.reuse, 0x1, R10 ;  /* 0x000000010d0b7824 */ /* 0x042fe200078e020a */
[----:B------:R-:W-:Y:S01]  /*2cf70*/  PRMT R16, R172, 0x7632, R16 ;  /* 0x00007632ac107816 */ /* 0x000fe20000000010 */
[----:B------:R-:W-:-:S05]  /*2cf80*/  IMAD.WIDE R4, R13, 0x2, R246 ;  /* 0x000000020d047825 */ /* 0x000fca00078e02f6 */
[----:B------:R-:W1:Y:S01]  /*2cf90*/  LDC R13, c[0x0][0x228] ;  /* 0x00008a00ff0d7b82 */ /* 0x000e620000000800 */
[----:B------:R-:W-:Y:S01]  /*2cfa0*/  IMAD.WIDE R6, R11, 0x2, R2 ;  /* 0x000000020b067825 */ /* 0x000fe200078e0202 */
[----:B------:R-:W-:Y:S01]  /*2cfb0*/  @P6 STG.E.U16 desc[UR60][R4.64], R16 ;  /* 0x0000001004006986 */ /* 0x000fe2000c10153c */
[----:B----4-:R-:W-:-:S05]  /*2cfc0*/  ISETP.LT.AND P6, PT, R223, R12, !P1 ;  /* 0x0000000cdf00720c */ /* 0x010fca0004fc1270 */
[----:B------:R-:W4:Y:S01]  /*2cfd0*/  LDC R10, c[0x0][0x248] ;  /* 0x00009200ff0a7b82 */ /* 0x000f220000000800 */
[----:B------:R0:W-:Y:S01]  /*2cfe0*/  @P5 STG.E.U16 desc[UR60][R6.64], R176 ;  /* 0x000000b006005986 */ /* 0x0001e2000c10153c */
[----:B------:R-:W-:Y:S01]  /*2cff0*/  ISETP.LT.AND P5, PT, R222, R17, !P1 ;  /* 0x00000011de00720c */ /* 0x000fe20004fa1270 */
[----:B--2---:R-:W-:-:S05]  /*2d000*/  IMAD.WIDE R8, R11, 0x2, R218 ;  /* 0x000000020b087825 */ /* 0x004fca00078e02da */
[----:B------:R-:W2:Y:S01]  /*2d010*/  LDC R12, c[0x0][0x228] ;  /* 0x00008a00ff0c7b82 */ /* 0x000ea20000000800 */
        /* <DEDUP_REMOVED lines=27> */
[----:B------:R1:W-:Y:S02]  /*2d1d0*/  @P1 STG.E.U16 desc[UR60][R4.64], R7 ;  /* 0x0000000704001986 */ /* 0x0003e4000c10153c */
[----:B-1----:R-:W-:Y:S02]  /*2d1e0*/  ISETP.GE.AND P1, PT, R0, R13, PT ;  /* 0x0000000d0000720c */ /* 0x002fe40003f26270 */
[----:B------:R-:W-:-:S03]  /*2d1f0*/  PRMT R9, R173, 0x7632, R9 ;  /* 0x00007632ad097816 */ /* 0x000fc60000000009 */
[----:B------:R-:W1:Y:S01]  /*2d200*/  LDC R14, c[0x0][0x228] ;  /* 0x00008a00ff0e7b82 */ /* 0x000e620000000800 */
[----:B------:R-:W-:-:S07]  /*2d210*/  IMAD.WIDE R6, R11, 0x2, R244 ;  /* 0x000000020b067825 */ /* 0x000fce00078e02f4 */
[----:B------:R-:W1:Y:S01]  /*2d220*/  LDC R13, c[0x0][0x22c] ;  /* 0x00008b00ff0d7b82 */ /* 0x000e620000000800 */
[----:B------:R-:W-:Y:S01]  /*2d230*/  @P5 STG.E.U16 desc[UR60][R6.64], R173 ;  /* 0x000000ad06005986 */ /* 0x000fe2000c10153c */
[----:B----4-:R-:W-:Y:S01]  /*2d240*/  ISETP.LT.AND P5, PT, R220, R15, !P1 ;  /* 0x0000000fdc00720c */ /* 0x010fe20004fa1270 */
[----:B------:R-:W-:-:S04]  /*2d250*/  IMAD.WIDE R4, R11, 0x2, R246 ;  /* 0x000000020b047825 */ /* 0x000fc800078e02f6 */
[----:B--2---:R-:W-:Y:S01]  /*2d260*/  IMAD.IADD R11, R11, 0x1, R10 ;  /* 0x000000010b0b7824 */ /* 0x004fe200078e020a */
[----:B------:R-:W2:Y:S01]  /*2d270*/  LDC R15, c[0x0][0x228] ;  /* 0x00008a00ff0f7b82 */ /* 0x000ea20000000800 */
[----:B------:R4:W-:Y:S01]  /*2d280*/  @P6 STG.E.U16 desc[UR60][R4.64], R9 ;  /* 0x0000000904006986 */ /* 0x0009e2000c10153c */
[----:B0-----:R-:W-:-:S06]  /*2d290*/  ISETP.LT.AND P6, PT, R223, R12, !P1 ;  /* 0x0000000cdf00720c */ /* 0x001fcc0004fc1270 */
[----:B------:R-:W0:Y:S01]  /*2d2a0*/  LDC R10, c[0x0][0x248] ;  /* 0x00009200ff0a7b82 */ /* 0x000e220000000800 */
[----:B----4-:R-:W-:Y:S01]  /*2d2b0*/  IMAD.WIDE R8, R11, 0x2, R2 ;  /* 0x000000020b087825 */ /* 0x010fe200078e0202 */
[----:B------:R-:W-:-:S06]  /*2d2c0*/  PRMT R5, R177, 0x7632, R5 ;  /* 0x00007632b1057816 */ /* 0x000fcc0000000005 */
[----:B------:R-:W4:Y:S01]  /*2d2d0*/  LDC R12, c[0x0][0x228] ;  /* 0x00008a00ff0c7b82 */ /* 0x000f220000000800 */
[----:B------:R-:W-:Y:S01]  /*2d2e0*/  @P5 STG.E.U16 desc[UR60][R8.64], R177 ;  /* 0x000000b108005986 */ /* 0x000fe2000c10153c */
[----:B---3--:R-:W-:Y:S01]  /*2d2f0*/  ISETP.LT.AND P5, PT, R222, R17, !P1 ;  /* 0x00000011de00720c */ /* 0x008fe20004fa1270 */
[----:B------:R-:W-:-:S05]  /*2d300*/  IMAD.WIDE R6, R11, 0x2, R218 ;  /* 0x000000020b067825 */ /* 0x000fca00078e02da */
[----:B------:R-:W3:Y:S01]  /*2d310*/  LDC R17, c[0x0][0x228] ;  /* 0x00008a00ff117b82 */ /* 0x000ee20000000800 */
[----:B------:R-:W-:Y:S01]  /*2d320*/  VIADD R0, R217, 0x64 ;  /* 0x00000064d9007836 */ /* 0x000fe20000000000 */
[----:B------:R2:W-:Y:S01]  /*2d330*/  @P6 STG.E.U16 desc[UR60][R6.64], R5 ;  /* 0x0000000506006986 */ /* 0x0005e2000c10153c */
[----:B-1----:R-:W-:-:S03]  /*2d340*/  ISETP.LT.AND P6, PT, R221, R14, !P1 ;  /* 0x0000000edd00720c */ /* 0x002fc60004fc1270 */
[----:B------:R-:W-:Y:S02]  /*2d350*/  ISETP.GE.AND P1, PT, R0, R13, PT ;  /* 0x0000000d0000720c */ /* 0x000fe40003f26270 */
[----:B------:R-:W1:Y:S01]  /*2d360*/  LDC R14, c[0x0][0x228] ;  /* 0x00008a00ff0e7b82 */ /* 0x000e620000000800 */
[----:B--2---:R-:W-:-:S05]  /*2d370*/  IMAD.WIDE R4, R11, 0x2, R244 ;  /* 0x000000020b047825 */ /* 0x004fca00078e02f4 */
[----:B------:R2:W-:Y:S01]  /*2d380*/  @P5 STG.E.U16 desc[UR60][R4.64], R181 ;  /* 0x000000b504005986 */ /* 0x0005e2000c10153c */
[----:B------:R-:W-:Y:S02]  /*2d390*/  ISETP.LT.AND P5, PT, R220, R15, !P1 ;  /* 0x0000000fdc00720c */ /* 0x000fe40004fa1270 */
[----:B------:R-:W1:Y:S01]  /*2d3a0*/  LDC R15, c[0x0][0x22c] ;  /* 0x00008b00ff0f7b82 */ /* 0x000e620000000800 */
[----:B0-----:R-:W-:Y:S01]  /*2d3b0*/  IMAD.IADD R13, R11, 0x1, R10 ;  /* 0x000000010b0d7824 */ /* 0x001fe200078e020a */
        /* <DEDUP_REMOVED lines=8> */
[----:B---3--:R-:W-:Y:S01]  /*2d440*/  ISETP.LT.AND P5, PT, R222, R17, !P1 ;  /* 0x00000011de00720c */ /* 0x008fe20004fa1270 */
[----:B--2---:R-:W-:-:S05]  /*2d450*/  IMAD.WIDE R4, R13, 0x2, R218 ;  /* 0x000000020d047825 */ /* 0x004fca00078e02da */
[----:B------:R-:W2:Y:S01]  /*2d460*/  LDC R12, c[0x0][0x228] ;  /* 0x00008a00ff0c7b82 */ /* 0x000ea20000000800 */
[----:B------:R-:W-:Y:S01]  /*2d470*/  VIADD R0, R217, 0x65 ;  /* 0x00000065d9007836 */ /* 0x000fe20000000000 */
[----:B------:R-:W-:-:S06]  /*2d480*/  PRMT R7, R170, 0x7632, R7 ;  /* 0x00007632aa077816 */ /* 0x000fcc0000000007 */
        /* <DEDUP_REMOVED lines=11> */
[----:B----4-:R-:W-:-:S03]  /*2d540*/  IMAD.IADD R13, R13, 0x1, R10 ;  /* 0x000000010d0d7824 */ /* 0x010fc600078e020a */
[----:B------:R-:W4:Y:S01]  /*2d550*/  LDC R15, c[0x0][0x228] ;  /* 0x00008a00ff0f7b82 */ /* 0x000f220000000800 */
[----:B------:R-:W-:Y:S01]  /*2d560*/  IMAD.WIDE R4, R13, 0x2, R2 ;  /* 0x000000020d047825 */ /* 0x000fe200078e0202 */
[----:B------:R-:W-:Y:S01]  /*2d570*/  @P1 STG.E.U16 desc[UR60][R6.64], R0 ;  /* 0x0000000006001986 */ /* 0x000fe2000c10153c */
[----:B--2---:R-:W-:-:S05]  /*2d580*/  ISETP.LT.AND P1, PT, R223, R12, !P6 ;  /* 0x0000000cdf00720c */ /* 0x004fca0007721270 */
[----:B------:R-:W2:Y:S01]  /*2d590*/  LDC R10, c[0x0][0x248] ;  /* 0x00009200ff0a7b82 */ /* 0x000ea20000000800 */
        /* <DEDUP_REMOVED lines=11> */
[----:B------:R0:W-:Y:S01]  /*2d650*/  @P5 STG.E.U16 desc[UR60][R6.64], R182 ;  /* 0x000000b606005986 */ /* 0x0001e2000c10153c */
[----:B------:R-:W1:Y:S01]  /*2d660*/  LDC R14, c[0x0][0x228] ;  /* 0x00008a00ff0e7b82 */ /* 0x000e620000000800 */
[----:B----4-:R-:W-:-:S07]  /*2d670*/  ISETP.LT.AND P5, PT, R220, R15, !P1 ;  /* 0x0000000fdc00720c */ /* 0x010fce0004fa1270 */
[----:B------:R-:W4:Y:S01]  /*2d680*/  LDC R11, c[0x0][0x22c] ;  /* 0x00008b00ff0b7b82 */ /* 0x000f220000000800 */
[----:B0-----:R-:W-:Y:S01]  /*2d690*/  IMAD.WIDE R4, R13, 0x2, R246 ;  /* 0x000000020d047825 */ /* 0x001fe200078e02f6 */
[----:B------:R-:W-:-:S03]  /*2d6a0*/  PRMT R7, R182, 0x7632, R7 ;  /* 0x00007632b6077816 */ /* 0x000fc60000000007 */
[----:B--2---:R-:W-:-:S03]  /*2d6b0*/  IMAD.IADD R13, R13, 0x1, R10 ;  /* 0x000000010d0d7824 */ /* 0x004fc600078e020a */
[----:B------:R-:W0:Y:S01]  /*2d6c0*/  LDC R15, c[0x0][0x228] ;  /* 0x00008a00ff0f7b82 */ /* 0x000e220000000800 */
[----:B------:R2:W-:Y:S01]  /*2d6d0*/  @P6 STG.E.U16 desc[UR60][R4.64], R7 ;  /* 0x0000000704006986 */ /* 0x0005e2000c10153c */
[----:B------:R-:W-:Y:S01]  /*2d6e0*/  IMAD.WIDE R8, R13, 0x2, R2 ;  /* 0x000000020d087825 */ /* 0x000fe200078e0202 */
[----:B---3--:R-:W-:-:S05]  /*2d6f0*/  ISETP.LT.AND P6, PT, R223, R12, !P1 ;  /* 0x0000000cdf00720c */ /* 0x008fca0004fc1270 */
[----:B------:R-:W3:Y:S01]  /*2d700*/  LDC R10, c[0x0][0x248] ;  /* 0x00009200ff0a7b82 */ /* 0x000ee20000000800 */
[----:B------:R-:W-:Y:S01]  /*2d710*/  @P5 STG.E.U16 desc[UR60][R8.64], R171 ;  /* 0x000000ab08005986 */ /* 0x000fe2000c10153c */
[----:B-1----:R-:W-:-:S06]  /*2d720*/  ISETP.LT.AND P5, PT, R222, R17, !P1 ;  /* 0x00000011de00720c */ /* 0x002fcc0004fa1270 */
[----:B------:R-:W1:Y:S01]  /*2d730*/  LDC R12, c[0x0][0x228] ;  /* 0x00008a00ff0c7b82 */ /* 0x000e620000000800 */
[----:B--2---:R-:W-:Y:S01]  /*2d740*/  PRMT R5, R171, 0x7632, R5 ;  /* 0x00007632ab057816 */ /* 0x004fe20000000005 */
[----:B------:R-:W-:-:S04]  /*2d750*/  IMAD.WIDE R6, R13, 0x2, R218 ;  /* 0x000000020d067825 */ /* 0x000fc800078e02da */
[----:B------:R-:W-:Y:S02]  /*2d760*/  VIADD R0, R217, 0x67 ;  /* 0x00000067d9007836 */ /* 0x000fe40000000000 */
[----:B------:R-:W2:Y:S01]  /*2d770*/  LDC R17, c[0x0][0x228] ;  /* 0x00008a00ff117b82 */ /* 0x000ea20000000800 */
[----:B------:R4:W-:Y:S01]  /*2d780*/  @P6 STG.E.U16 desc[UR60][R6.64], R5 ;  /* 0x0000000506006986 */ /* 0x0009e2000c10153c */
[----:B------:R-:W-:Y:S02]  /*2d790*/  ISETP.LT.AND P6, PT, R221, R14, !P1 ;  /* 0x0000000edd00720c */ /* 0x000fe40004fc1270 */
[----:B----4-:R-:W-:-:S04]  /*2d7a0*/  ISETP.GE.AND P1, PT, R0, R11, PT ;  /* 0x0000000b0000720c */ /* 0x010fc80003f26270 */
[----:B------:R-:W4:Y:S01]  /*2d7b0*/  LDC R14, c[0x0][0x228] ;  /* 0x00008a00ff0e7b82 */ /* 0x000f220000000800 */
[----:B------:R-:W-:Y:S01]  /*2d7c0*/  IMAD.WIDE R4, R13, 0x2, R244 ;  /* 0x000000020d047825 */ /* 0x000fe200078e02f4 */
[----:B------:R-:W-:-:S06]  /*2d7d0*/  PRMT R7, R175, 0x7632, R7 ;  /* 0x00007632af077816 */ /* 0x000fcc0000000007 */
[----:B------:R-:W4:Y:S01]  /*2d7e0*/  LDC R11, c[0x0][0x22c] ;  /* 0x00008b00ff0b7b82 */ /* 0x000f220000000800 */
[----:B------:R-:W-:Y:S01]  /*2d7f0*/  @P5 STG.E.U16 desc[UR60][R4.64], R175 ;  /* 0x000000af04005986 */ /* 0x000fe2000c10153c */
[----:B0-----:R-:W-:Y:S01]  /*2d800*/  ISETP.LT.AND P5, PT, R220, R15, !P1 ;  /* 0x0000000fdc00720c */ /* 0x001fe20004fa1270 */
[----:B------:R-:W-:-:S04]  /*2d810*/  IMAD.WIDE R8, R13, 0x2, R246 ;  /* 0x000000020d087825 */ /* 0x000fc800078e02f6 */
[----:B---3--:R-:W-:Y:S01]  /*2d820*/  IMAD.IADD R13, R13, 0x1, R10 ;  /* 0x000000010d0d7824 */ /* 0x008fe200078e020a */
[----:B------:R-:W0:Y:S01]  /*2d830*/  LDC R15, c[0x0][0x228] ;  /* 0x00008a00ff0f7b82 */ /* 0x000e220000000800 */
[----:B------:R3:W-:Y:S01]  /*2d840*/  @P6 STG.E.U16 desc[UR60][R8.64], R7 ;  /* 0x0000000708006986 */ /* 0x0007e2000c10153c */
[----:B-1----:R-:W-:-:S06]  /*2d850*/  ISETP.LT.AND P6, PT, R223, R12, !P1 ;  /* 0x0000000cdf00720c */ /* 0x002fcc0004fc1270 */
[----:B------:R-:W1:Y:S01]  /*2d860*/  LDC R10, c[0x0][0x248] ;  /* 0x00009200ff0a7b82 */ /* 0x000e620000000800 */
        /* <DEDUP_REMOVED lines=9> */
[----:B----4-:R-:W-:-:S03]  /*2d900*/  ISETP.LT.AND P6, PT, R221, R14, !P1 ;  /* 0x0000000edd00720c */ /* 0x010fc60004fc1270 */
[----:B------:R-:W-:Y:S02]  /*2d910*/  ISETP.GE.AND P1, PT, R0, R11, PT ;  /* 0x0000000b0000720c */ /* 0x000fe40003f26270 */
[----:B------:R-:W4:Y:S01]  /*2d920*/  LDC R14, c[0x0][0x228] ;  /* 0x00008a00ff0e7b82 */ /* 0x000f220000000800 */
        /* <DEDUP_REMOVED lines=20> */
[----:B----4-:R-:W-:-:S03]  /*2da70*/  ISETP.LT.AND P6, PT, R221, R14, !P1 ;  /* 0x0000000edd00720c */ /* 0x010fc60004fc1270 */
        /* <DEDUP_REMOVED lines=15> */
[----:B--2---:R-:W-:Y:S01]  /*2db70*/  ISETP.LT.AND P5, PT, R222, R17, !P1 ;  /* 0x00000011de00720c */ /* 0x004fe20004fa1270 */
[----:B----4-:R-:W-:-:S05]  /*2db80*/  IMAD.WIDE R6, R11, 0x2, R218 ;  /* 0x000000020b067825 */ /* 0x010fca00078e02da */
        /* <DEDUP_REMOVED lines=169> */
[----:B---3--:R-:W-:-:S07]  /*2e620*/  IMAD.WIDE R8, R13, 0x2, R244 ;  /* 0x000000020d087825 */ /* 0x008fce00078e02f4 */
[----:B------:R-:W2:Y:S01]  /*2e630*/  LDC R11, c[0x0][0x22c] ;  /* 0x00008b00ff0b7b82 */ /* 0x000ea20000000800 */
[----:B------:R-:W-:Y:S01]  /*2e640*/  PRMT R7, R204, 0x7632, R7 ;  /* 0x00007632cc077816 */ /* 0x000fe20000000007 */
[----:B------:R-:W-:Y:S01]  /*2e650*/  @P5 STG.E.U16 desc[UR60][R8.64], R204 ;  /* 0x000000cc08005986 */ /* 0x000fe2000c10153c */
[----:B------:R-:W-:Y:S01]  /*2e660*/  ISETP.LT.AND P5, PT, R220, R15, !P1 ;  /* 0x0000000fdc00720c */ /* 0x000fe20004fa1270 */
[----:B------:R-:W-:-:S04]  /*2e670*/  IMAD.WIDE R4, R13, 0x2, R246 ;  /* 0x000000020d047825 */ /* 0x000fc800078e02f6 */
[----:B------:R-:W3:Y:S01]  /*2e680*/  LDC R15, c[0x0][0x228] ;  /* 0x00008a00ff0f7b82 */ /* 0x000ee20000000800 */
        /* <DEDUP_REMOVED lines=13> */
[----:B0-----:R-:W-:-:S03]  /*2e760*/  ISETP.LT.AND P6, PT, R221, R14, !P1 ;  /* 0x0000000edd00720c */ /* 0x001fc60004fc1270 */
[----:B--2---:R-:W-:Y:S02]  /*2e770*/  ISETP.GE.AND P1, PT, R0, R11, PT ;  /* 0x0000000b0000720c */ /* 0x004fe40003f26270 */
        /* <DEDUP_REMOVED lines=14> */
[----:B------:R2:W-:Y:S01]  /*2e860*/  @P5 STG.E.U16 desc[UR60][R8.64], R201 ;  /* 0x000000c908005986 */ /* 0x0005e2000c10153c */
[----:B------:R-:W-:Y:S01]  /*2e870*/  ISETP.LT.AND P5, PT, R222, R17, !P1 ;  /* 0x00000011de00720c */ /* 0x000fe20004fa1270 */
[----:B------:R-:W-:Y:S01]  /*2e880*/  IMAD.WIDE R4, R13, 0x2, R218 ;  /* 0x000000020d047825 */ /* 0x000fe200078e02da */
[----:B------:R-:W-:-:S04]  /*2e890*/  PRMT R12, R201, 0x7632, R12 ;  /* 0x00007632c90c7816 */ /* 0x000fc8000000000c */
[----:B------:R-:W4:Y:S01]  /*2e8a0*/  LDC R17, c[0x0][0x22c] ;  /* 0x00008b00ff117b82 */ /* 0x000f220000000800 */
[----:B------:R-:W-:Y:S01]  /*2e8b0*/  VIADD R0, R217, 0x73 ;  /* 0x00000073d9007836 */ /* 0x000fe20000000000 */
[----:B0-----:R-:W-:Y:S01]  /*2e8c0*/  ISETP.LT.AND P1, PT, R221, R14, !P1 ;  /* 0x0000000edd00720c */ /* 0x001fe20004f21270 */
[C---:B------:R-:W-:Y:S01]  /*2e8d0*/  IMAD.WIDE R6, R13.reuse, 0x2, R244 ;  /* 0x000000020d067825 */ /* 0x040fe200078e02f4 */
[----:B------:R0:W-:Y:S04]  /*2e8e0*/  @P6 STG.E.U16 desc[UR60][R4.64], R12 ;  /* 0x0000000c04006986 */ /* 0x0001e8000c10153c */
[----:B------:R-:W4:Y:S01]  /*2e8f0*/  LDC R14, c[0x0][0x228] ;  /* 0x00008a00ff0e7b82 */ /* 0x000f220000000800 */
[----:B--2---:R-:W-:Y:S01]  /*2e900*/  ISETP.GE.AND P6, PT, R0, R11, PT ;  /* 0x0000000b0000720c */ /* 0x004fe20003fc6270 */
[----:B------:R2:W-:Y:S01]  /*2e910*/  @P5 STG.E.U16 desc[UR60][R6.64], R205 ;  /* 0x000000cd06005986 */ /* 0x0005e2000c10153c */
[----:B------:R-:W-:-:S02]  /*2e920*/  IMAD.WIDE R8, R13, 0x2, R246 ;  /* 0x000000020d087825 */ /* 0x000fc400078e02f6 */
[----:B---3--:R-:W-:Y:S02]  /*2e930*/  ISETP.LT.AND P5, PT, R220, R15, !P6 ;  /* 0x0000000fdc00720c */ /* 0x008fe400077a1270 */
[----:B-1----:R-:W-:Y:S01]  /*2e940*/  IMAD.IADD R15, R13, 0x1, R10 ;  /* 0x000000010d0f7824 */ /* 0x002fe200078e020a */
[----:B0-----:R-:W0:Y:S01]  /*2e950*/  LDC R12, c[0x0][0x248] ;  /* 0x00009200ff0c7b82 */ /* 0x001e220000000800 */
[----:B--2---:R-:W-:Y:S02]  /*2e960*/  PRMT R7, R205, 0x7632, R7 ;  /* 0x00007632cd077816 */ /* 0x004fe40000000007 */
[----:B------:R-:W-:-:S03]  /*2e970*/  IMAD.WIDE R4, R15, 0x2, R2 ;  /* 0x000000020f047825 */ /* 0x000fc600078e0202 */
[----:B------:R1:W-:Y:S01]  /*2e980*/  @P1 STG.E.U16 desc[UR60][R8.64], R7 ;  /* 0x0000000708001986 */ /* 0x0003e2000c10153c */
[----:B----4-:R-:W-:Y:S02]  /*2e990*/  ISETP.LT.AND P1, PT, R223, R16, !P6 ;  /* 0x00000010df00720c */ /* 0x010fe40007721270 */
[----:B------:R-:W2:Y:S01]  /*2e9a0*/  LDC R16, c[0x0][0x228] ;  /* 0x00008a00ff107b82 */ /* 0x000ea20000000800 */
[----:B------:R3:W-:Y:S01]  /*2e9b0*/  @P5 STG.E.U16 desc[UR60][R4.64], R209 ;  /* 0x000000d104005986 */ /* 0x0007e2000c10153c */
[----:B------:R-:W-:Y:S01]  /*2e9c0*/  ISETP.LT.AND P5, PT, R222, R19, !P6 ;  /* 0x00000013de00720c */ /* 0x000fe200077a1270 */
[----:B------:R-:W-:Y:S01]  /*2e9d0*/  VIADD R0, R217, 0x74 ;  /* 0x00000074d9007836 */ /* 0x000fe20000000000 */
[----:B------:R-:W-:-:S04]  /*2e9e0*/  ISETP.LT.AND P6, PT, R221, R14, !P6 ;  /* 0x0000000edd00720c */ /* 0x000fc800077c1270 */
[----:B------:R-:W4:Y:S01]  /*2e9f0*/  LDC R19, c[0x0][0x228] ;  /* 0x00008a00ff137b82 */ /* 0x000f220000000800 */
[----:B-1----:R-:W-:Y:S01]  /*2ea00*/  IMAD.WIDE R6, R15, 0x2, R218 ;  /* 0x000000020f067825 */ /* 0x002fe200078e02da */
[----:B---3--:R-:W-:-:S06]  /*2ea10*/  PRMT R5, R209, 0x7632, R5 ;  /* 0x00007632d1057816 */ /* 0x008fcc0000000005 */
[----:B------:R-:W1:Y:S01]  /*2ea20*/  LDC R14, c[0x0][0x228] ;  /* 0x00008a00ff0e7b82 */ /* 0x000e620000000800 */
[----:B------:R-:W-:Y:S01]  /*2ea30*/  IMAD.WIDE R10, R15, 0x2, R244 ;  /* 0x000000020f0a7825 */ /* 0x000fe200078e02f4 */
[----:B------:R3:W-:Y:S01]  /*2ea40*/  @P1 STG.E.U16 desc[UR60][R6.64], R5 ;  /* 0x0000000506001986 */ /* 0x0007e2000c10153c */
[----:B------:R-:W-:Y:S02]  /*2ea50*/  ISETP.GE.AND P1, PT, R0, R17, PT ;  /* 0x000000110000720c */ /* 0x000fe40003f26270 */
[----:B------:R-:W-:Y:S01]  /*2ea60*/  PRMT R9, R213, 0x7632, R9 ;  /* 0x00007632d5097816 */ /* 0x000fe20000000009 */
[----:B------:R-:W-:Y:S01]  /*2ea70*/  @P5 STG.E.U16 desc[UR60][R10.64], R213 ;  /* 0x000000d50a005986 */ /* 0x000fe2000c10153c */
[----:B------:R-:W-:Y:S01]  /*2ea80*/  ISETP.LT.AND P5, PT, R220, R21, !P1 ;  /* 0x00000015dc00720c */ /* 0x000fe20004fa1270 */
[----:B------:R-:W1:Y:S01]  /*2ea90*/  LDC R17, c[0x0][0x228] ;  /* 0x00008a00ff117b82 */ /* 0x000e620000000800 */
[----:B---3--:R-:W-:-:S07]  /*2eaa0*/  IMAD.WIDE R4, R15, 0x2, R246 ;  /* 0x000000020f047825 */ /* 0x008fce00078e02f6 */
[----:B------:R-:W3:Y:S01]  /*2eab0*/  LDC R21, c[0x0][0x228] ;  /* 0x00008a00ff157b82 */ /* 0x000ee20000000800 */
[----:B0-----:R-:W-:Y:S01]  /*2eac0*/  IMAD.IADD R13, R15, 0x1, R12 ;  /* 0x000000010f0d7824 */ /* 0x001fe200078e020c */
[----:B------:R0:W-:Y:S01]  /*2ead0*/  @P6 STG.E.U16 desc[UR60][R4.64], R9 ;  /* 0x0000000904006986 */ /* 0x0001e2000c10153c */
[----:B--2---:R-:W-:-:S05]  /*2eae0*/  ISETP.LT.AND P6, PT, R223, R16, !P1 ;  /* 0x00000010df00720c */ /* 0x004fca0004fc1270 */
[----:B------:R-:W2:Y:S01]  /*2eaf0*/  LDC R16, c[0x0][0x228] ;  /* 0x00008a00ff107b82 */ /* 0x000ea20000000800 */
[----:B------:R-:W-:-:S07]  /*2eb00*/  IMAD.WIDE R6, R13, 0x2, R2 ;  /* 0x000000020d067825 */ /* 0x000fce00078e0202 */
[----:B------:R-:W3:Y:S01]  /*2eb10*/  LDC R12, c[0x0][0x248] ;  /* 0x00009200ff0c7b82 */ /* 0x000ee20000000800 */
[----:B------:R-:W-:Y:S01]  /*2eb20*/  @P5 STG.E.U16 desc[UR60][R6.64], R202 ;  /* 0x000000ca06005986 */ /* 0x000fe2000c10153c */
[----:B----4-:R-:W-:Y:S02]  /*2eb30*/  ISETP.LT.AND P5, PT, R222, R19, !P1 ;  /* 0x00000013de00720c */ /* 0x010fe40004fa1270 */
[----:B-1----:R-:W-:Y:S01]  /*2eb40*/  ISETP.LT.AND P1, PT, R221, R14, !P1 ;  /* 0x0000000edd00720c */ /* 0x002fe20004f21270 */
[----:B0-----:R-:W-:Y:S01]  /*2eb50*/  IMAD.WIDE R8, R13, 0x2, R218 ;  /* 0x000000020d087825 */ /* 0x001fe200078e02da */
[----:B------:R-:W-:Y:S02]  /*2eb60*/  PRMT R5, R202, 0x7632, R5 ;  /* 0x00007632ca057816 */ /* 0x000fe40000000005 */
[----:B------:R-:W0:Y:S01]  /*2eb70*/  LDC R19, c[0x0][0x228] ;  /* 0x00008a00ff137b82 */ /* 0x000e220000000800 */
[----:B------:R-:W-:Y:S02]  /*2eb80*/  VIADD R0, R217, 0x75 ;  /* 0x00000075d9007836 */ /* 0x000fe40000000000 */
[----:B------:R-:W-:Y:S01]  /*2eb90*/  IMAD.WIDE R10, R13, 0x2, R244 ;  /* 0x000000020d0a7825 */ /* 0x000fe200078e02f4 */
[----:B------:R1:W-:Y:S02]  /*2eba0*/  @P6 STG.E.U16 desc[UR60][R8.64], R5 ;  /* 0x0000000508006986 */ /* 0x0003e4000c10153c */
[----:B------:R-:W-:-:S02]  /*2ebb0*/  ISETP.GE.AND P6, PT, R0, R207, PT ;  /* 0x000000cf0000720c */ /* 0x000fc40003fc6270 */
[----:B------:R-:W-:Y:S01]  /*2ebc0*/  @P5 STG.E.U16 desc[UR60][R10.64], R206 ;  /* 0x000000ce0a005986 */ /* 0x000fe2000c10153c */
[----:B------:R-:W4:Y:S01]  /*2ebd0*/  LDC R14, c[0x0][0x228] ;  /* 0x00008a00ff0e7b82 */ /* 0x000f220000000800 */
[----:B------:R-:W-:Y:S02]  /*2ebe0*/  ISETP.LT.AND P5, PT, R220, R17, !P6 ;  /* 0x00000011dc00720c */ /* 0x000fe400077a1270 */
[----:B-1----:R-:W-:Y:S01]  /*2ebf0*/  PRMT R9, R206, 0x7632, R9 ;  /* 0x00007632ce097816 */ /* 0x002fe20000000009 */
[----:B------:R-:W-:Y:S01]  /*2ec00*/  IMAD.WIDE R4, R13, 0x2, R246 ;  /* 0x000000020d047825 */ /* 0x000fe200078e02f6 */
[----:B------:R-:W4:Y:S03]  /*2ec10*/  LDL.LU R207, [R1+0x12bc] ;  /* 0x0012bc0001cf7983 */ /* 0x000f260000300800 */
[----:B------:R-:W1:Y:S01]  /*2ec20*/  LDC R17, c[0x0][0x228] ;  /* 0x00008a00ff117b82 */ /* 0x000e620000000800 */
[----:B------:R3:W-:Y:S01]  /*2ec30*/  @P1 STG.E.U16 desc[UR60][R4.64], R9 ;  /* 0x0000000904001986 */ /* 0x0007e2000c10153c */
[----:B--2---:R-:W-:Y:S01]  /*2ec40*/  ISETP.LT.AND P1, PT, R223, R16, !P6 ;  /* 0x00000010df00720c */ /* 0x004fe20007721270 */
[----:B---3--:R-:W-:-:S02]  /*2ec50*/  IMAD.IADD R15, R13, 0x1, R12 ;  /* 0x000000010d0f7824 */ /* 0x008fc400078e020c */
[----:B------:R-:W-:-:S03]  /*2ec60*/  VIADD R0, R217, 0x76 ;  /* 0x00000076d9007836 */ /* 0x000fc60000000000 */
[----:B------:R-:W2:Y:S01]  /*2ec70*/  LDC R16, c[0x0][0x228] ;  /* 0x00008a00ff107b82 */ /* 0x000ea20000000800 */
[----:B------:R-:W-:Y:S01]  /*2ec80*/  IMAD.WIDE R6, R15, 0x2, R2 ;  /* 0x000000020f067825 */ /* 0x000fe200078e0202 */
[----:B------:R-:W-:-:S03]  /*2ec90*/  PRMT R5, R210, 0x7632, R5 ;  /* 0x00007632d2057816 */ /* 0x000fc60000000005 */
[----:B------:R-:W-:Y:S01]  /*2eca0*/  IMAD.WIDE R8, R15, 0x2, R218 ;  /* 0x000000020f087825 */ /* 0x000fe200078e02da */
[----:B------:R-:W-:Y:S02]  /*2ecb0*/  @P5 STG.E.U16 desc[UR60][R6.64], R210 ;  /* 0x000000d206005986 */ /* 0x000fe4000c10153c */
[----:B------:R-:W3:Y:S02]  /*2ecc0*/  LDC R12, c[0x0][0x248] ;  /* 0x00009200ff0c7b82 */ /* 0x000ee40000000800 */
[----:B------:R4:W-:Y:S01]  /*2ecd0*/  @P1 STG.E.U16 desc[UR60][R8.64], R5 ;  /* 0x0000000508001986 */ /* 0x0009e2000c10153c */
[----:B------:R-:W-:-:S03]  /*2ece0*/  ISETP.GE.AND P1, PT, R0, R203, PT ;  /* 0x000000cb0000720c */ /* 0x000fc60003f26270 */
[----:B------:R-:W2:Y:S01]  /*2ecf0*/  LDL.LU R203, [R1+0x12b8] ;  /* 0x0012b80001cb7983 */ /* 0x000ea20000300800 */
[----:B0-----:R-:W-:Y:S02]  /*2ed00*/  ISETP.LT.AND P5, PT, R222, R19, !P6 ;  /* 0x00000013de00720c */ /* 0x001fe400077a1270 */
[----:B----4-:R-:W-:Y:S01]  /*2ed10*/  ISETP.LT.AND P6, PT, R221, R14, !P6 ;  /* 0x0000000edd00720c */ /* 0x010fe200077c1270 */
[C---:B------:R-:W-:Y:S01]  /*2ed20*/  IMAD.WIDE R10, R15.reuse, 0x2, R244 ;  /* 0x000000020f0a7825 */ /* 0x040fe200078e02f4 */
[----:B------:R-:W0:Y:S01]  /*2ed30*/  LDC R19, c[0x0][0x228] ;  /* 0x00008a00ff137b82 */ /* 0x000e220000000800 */
[----:B------:R-:W-:Y:S02]  /*2ed40*/  PRMT R9, R214, 0x7632, R9 ;  /* 0x00007632d6097816 */ /* 0x000fe40000000009 */
[----:B------:R-:W-:-:S04]  /*2ed50*/  IMAD.WIDE R4, R15, 0x2, R246 ;  /* 0x000000020f047825 */ /* 0x000fc800078e02f6 */
[----:B---3--:R-:W-:Y:S02]  /*2ed60*/  IMAD.IADD R13, R15, 0x1, R12 ;  /* 0x000000010f0d7824 */ /* 0x008fe400078e020c */
[----:B------:R-:W-:Y:S01]  /*2ed70*/  @P5 STG.E.U16 desc[UR60][R10.64], R214 ;  /* 0x000000d60a005986 */ /* 0x000fe2000c10153c */
[----:B-1----:R-:W-:Y:S01]  /*2ed80*/  ISETP.LT.AND P5, PT, R220, R17, !P1 ;  /* 0x00000011dc00720c */ /* 0x002fe20004fa1270 */
[----:B------:R-:W-:Y:S01]  /*2ed90*/  VIADD R0, R217, 0x77 ;  /* 0x00000077d9007836 */ /* 0x000fe20000000000 */
[----:B------:R-:W1:Y:S01]  /*2eda0*/  LDC R14, c[0x0][0x228] ;  /* 0x00008a00ff0e7b82 */ /* 0x000e620000000800 */
[----:B------:R3:W-:Y:S01]  /*2edb0*/  @P6 STG.E.U16 desc[UR60][R4.64], R9 ;  /* 0x0000000904006986 */ /* 0x0007e2000c10153c */
[----:B--2---:R-:W-:Y:S01]  /*2edc0*/  ISETP.LT.AND P6, PT, R223, R16, !P1 ;  /* 0x00000010df00720c */ /* 0x004fe20004fc1270 */
[----:B------:R-:W-:-:S05]  /*2edd0*/  IMAD.WIDE R6, R13, 0x2, R2 ;  /* 0x000000020d067825 */ /* 0x000fca00078e0202 */
[----:B------:R-:W2:Y:S01]  /*2ede0*/  LDC R17, c[0x0][0x228] ;  /* 0x00008a00ff117b82 */ /* 0x000ea20000000800 */
[----:B---3--:R-:W-:-:S07]  /*2edf0*/  IMAD.WIDE R8, R13, 0x2, R218 ;  /* 0x000000020d087825 */ /* 0x008fce00078e02da */
[----:B------:R-:W3:Y:S08]  /*2ee00*/  LDC R16, c[0x0][0x228] ;  /* 0x00008a00ff107b82 */ /* 0x000ef00000000800 */
[----:B------:R-:W4:Y:S08]  /*2ee10*/  LDC R12, c[0x0][0x248] ;  /* 0x00009200ff0c7b82 */ /* 0x000f300000000800 */
[----:B------:R-:W3:Y:S01]  /*2ee20*/  LDC R15, c[0x0][0x228] ;  /* 0x00008a00ff0f7b82 */ /* 0x000ee20000000800 */
[----:B------:R-:W-:Y:S01]  /*2ee30*/  PRMT R5, R203, 0x7632, R5 ;  /* 0x00007632cb057816 */ /* 0x000fe20000000005 */
[----:B------:R3:W-:Y:S04]  /*2ee40*/  @P5 STG.E.U16 desc[UR60][R6.64], R203 ;  /* 0x000000cb06005986 */ /* 0x0007e8000c10153c */
[----:B------:R4:W-:Y:S01]  /*2ee50*/  @P6 STG.E.U16 desc[UR60][R8.64], R5 ;  /* 0x0000000508006986 */ /* 0x0009e2000c10153c */
[----:B------:R-:W-:-:S03]  /*2ee60*/  ISETP.GE.AND P6, PT, R0, R211, PT ;  /* 0x000000d30000720c */ /* 0x000fc60003fc6270 */
[----:B------:R-:W2:Y:S01]  /*2ee70*/  LDL.LU R211, [R1+0x12b4] ;  /* 0x0012b40001d37983 */ /* 0x000ea20000300800 */
[----:B0-----:R-:W-:Y:S02]  /*2ee80*/  ISETP.LT.AND P5, PT, R222, R19, !P1 ;  /* 0x00000013de00720c */ /* 0x001fe40004fa1270 */
[----:B-1----:R-:W-:Y:S01]  /*2ee90*/  ISETP.LT.AND P1, PT, R221, R14, !P1 ;  /* 0x0000000edd00720c */ /* 0x002fe20004f21270 */
[----:B------:R-:W-:Y:S01]  /*2eea0*/  IMAD.WIDE R10, R13, 0x2, R244 ;  /* 0x000000020d0a7825 */ /* 0x000fe200078e02f4 */
[----:B---3--:R-:W-:Y:S01]  /*2eeb0*/  PRMT R7, R207, 0x7632, R7 ;  /* 0x00007632cf077816 */ /* 0x008fe20000000007 */
[----:B------:R-:W0:Y:S02]  /*2eec0*/  LDC R14, c[0x0][0x228] ;  /* 0x00008a00ff0e7b82 */ /* 0x000e240000000800 */
[----:B----4-:R-:W-:-:S06]  /*2eed0*/  IMAD.WIDE R4, R13, 0x2, R246 ;  /* 0x000000020d047825 */ /* 0x010fcc00078e02f6 */
[----:B------:R-:W-:Y:S01]  /*2eee0*/  @P5 STG.E.U16 desc[UR60][R10.64], R207 ;  /* 0x000000cf0a005986 */ /* 0x000fe2000c10153c */
[----:B--2---:R-:W-:Y:S01]  /*2eef0*/  ISETP.LT.AND P5, PT, R220, R17, !P6 ;  /* 0x00000011dc00720c */ /* 0x004fe200077a1270 */
[----:B------:R-:W-:Y:S01]  /*2ef00*/  IMAD.IADD R13, R13, 0x1, R12 ;  /* 0x000000010d0d7824 */ /* 0x000fe200078e020c */
[----:B------:R-:W1:Y:S01]  /*2ef10*/  LDC R17, c[0x0][0x228] ;  /* 0x00008a00ff117b82 */ /* 0x000e620000000800 */
[----:B------:R2:W-:Y:S01]  /*2ef20*/  @P1 STG.E.U16 desc[UR60][R4.64], R7 ;  /* 0x0000000704001986 */ /* 0x0005e2000c10153c */
[----:B------:R-:W-:Y:S01]  /*2ef30*/  ISETP.LT.AND P1, PT, R223, R16, !P6 ;  /* 0x00000010df00720c */ /* 0x000fe20007721270 */
[----:B------:R-:W-:-:S04]  /*2ef40*/  IMAD.WIDE R8, R13, 0x2, R218 ;  /* 0x000000020d087825 */ /* 0x000fc800078e02da */
[----:B------:R-:W-:Y:S01]  /*2ef50*/  VIADD R0, R217, 0x78 ;  /* 0x00000078d9007836 */ /* 0x000fe20000000000 */
[----:B------:R-:W3:Y:S01]  /*2ef60*/  LDC R12, c[0x0][0x248] ;  /* 0x00009200ff0c7b82 */ /* 0x000ee20000000800 */
[----:B--2---:R-:W-:-:S07]  /*2ef70*/  IMAD.WIDE R6, R13, 0x2, R2 ;  /* 0x000000020d067825 */ /* 0x004fce00078e0202 */
[----:B------:R-:W2:Y:S01]  /*2ef80*/  LDC R19, c[0x0][0x228] ;  /* 0x00008a00ff137b82 */ /* 0x000ea20000000800 */
[----:B------:R-:W-:-:S07]  /*2ef90*/  IMAD.WIDE R10, R13, 0x2, R246 ;  /* 0x000000020d0a7825 */ /* 0x000fce00078e02f6 */
[----:B------:R-:W4:Y:S01]  /*2efa0*/  LDC R16, c[0x0][0x248] ;  /* 0x00009200ff107b82 */ /* 0x000f220000000800 */
[----:B------:R-:W-:Y:S01]  /*2efb0*/  PRMT R5, R211, 0x7632, R5 ;  /* 0x00007632d3057816 */ /* 0x000fe20000000005 */
[----:B------:R-:W-:Y:S04]  /*2efc0*/  @P5 STG.E.U16 desc[UR60][R6.64], R211 ;  /* 0x000000d306005986 */ /* 0x000fe8000c10153c */
[----:B------:R1:W-:Y:S01]  /*2efd0*/  @P1 STG.E.U16 desc[UR60][R8.64], R5 ;  /* 0x0000000508001986 */ /* 0x0003e2000c10153c */
[----:B------:R-:W-:-:S03]  /*2efe0*/  ISETP.GE.AND P1, PT, R0, R224, PT ;  /* 0x000000e00000720c */ /* 0x000fc60003f26270 */
[----:B------:R-:W4:Y:S01]  /*2eff0*/  LDL.LU R224, [R1+0x12b0] ;  /* 0x0012b00001e07983 */ /* 0x000f220000300800 */
[----:B------:R-:W-:Y:S02]  /*2f000*/  ISETP.LT.AND P5, PT, R222, R15, !P6 ;  /* 0x0000000fde00720c */ /* 0x000fe400077a1270 */
[----:B------:R-:W2:Y:S01]  /*2f010*/  LDC R15, c[0x0][0x228] ;  /* 0x00008a00ff0f7b82 */ /* 0x000ea20000000800 */
[----:B0-----:R-:W-:Y:S01]  /*2f020*/  ISETP.LT.AND P6, PT, R221, R14, !P6 ;  /* 0x0000000edd00720c */ /* 0x001fe200077c1270 */
[----:B-1----:R-:W-:-:S09]  /*2f030*/  IMAD.WIDE R4, R13, 0x2, R244 ;  /* 0x000000020d047825 */ /* 0x002fd200078e02f4 */
[----:B------:R-:W-:Y:S01]  /*2f040*/  @P5 STG.E.U16 desc[UR60][R4.64], R215 ;  /* 0x000000d704005986 */ /* 0x000fe2000c10153c */
[----:B------:R-:W-:Y:S01]  /*2f050*/  ISETP.LT.AND P5, PT, R220, R17, !P1 ;  /* 0x00000011dc00720c */ /* 0x000fe20004fa1270 */
[----:B---3--:R-:W-:Y:S02]  /*2f060*/  IMAD.IADD R17, R13, 0x1, R12 ;  /* 0x000000010d117824 */ /* 0x008fe400078e020c */
[----:B------:R-:W-:Y:S01]  /*2f070*/  @P6 STG.E.U16 desc[UR60][R10.64], R22 ;  /* 0x000000160a006986 */ /* 0x000fe2000c10153c */
[----:B------:R-:W-:Y:S02]  /*2f080*/  ISETP.LT.AND P6, PT, R223, R18, !P1 ;  /* 0x00000012df00720c */ /* 0x000fe40004fc1270 */
[----:B------:R-:W0:Y:S01]  /*2f090*/  LDC R18, c[0x0][0x228] ;  /* 0x00008a00ff127b82 */ /* 0x000e220000000800 */
[C---:B------:R-:W-:Y:S01]  /*2f0a0*/  IMAD.WIDE R8, R17.reuse, 0x2, R2 ;  /* 0x0000000211087825 */ /* 0x040fe200078e0202 */
[----:B------:R-:W1:Y:S03]  /*2f0b0*/  LDS.128 R4, [R252] ;  /* 0x00000000fc047984 */ /* 0x000e660000000c00 */
[----:B------:R-:W-:-:S04]  /*2f0c0*/  IMAD.WIDE R12, R17, 0x2, R218 ;  /* 0x00000002110c7825 */ /* 0x000fc800078e02da */
[----:B------:R-:W-:Y:S01]  /*2f0d0*/  VIADD R0, R217, 0x79 ;  /* 0x00000079d9007836 */ /* 0x000fe20000000000 */
[----:B----4-:R3:W-:Y:S01]  /*2f0e0*/  @P5 STG.E.U16 desc[UR60][R8.64], R224 ;  /* 0x000000e008005986 */ /* 0x0107e2000c10153c */
[----:B--2---:R-:W-:Y:S02]  /*2f0f0*/  ISETP.LT.AND P5, PT, R222, R15, !P1 ;  /* 0x0000000fde00720c */ /* 0x004fe40004fa1270 */
[----:B------:R-:W-:Y:S01]  /*2f100*/  ISETP.LT.AND P1, PT, R221, R20, !P1 ;  /* 0x00000014dd00720c */ /* 0x000fe20004f21270 */
[----:B------:R-:W-:Y:S01]  /*2f110*/  IMAD.WIDE R14, R17, 0x2, R244 ;  /* 0x00000002110e7825 */ /* 0x000fe200078e02f4 */
[----:B------:R-:W2:Y:S01]  /*2f120*/  LDC R20, c[0x0][0x228] ;  /* 0x00008a00ff147b82 */ /* 0x000ea20000000800 */
[----:B---3--:R-:W-:-:S05]  /*2f130*/  PRMT R9, R224, 0x7632, R9 ;  /* 0x00007632e0097816 */ /* 0x008fca0000000009 */
[----:B------:R3:W-:Y:S01]  /*2f140*/  @P6 STG.E.U16 desc[UR60][R12.64], R9 ;  /* 0x000000090c006986 */ /* 0x0007e2000c10153c */
[----:B------:R-:W-:-:S03]  /*2f150*/  ISETP.GE.AND P6, PT, R0, R229, PT ;  /* 0x000000e50000720c */ /* 0x000fc60003fc6270 */
[----:B------:R-:W-:Y:S01]  /*2f160*/  @P5 STG.E.U16 desc[UR60][R14.64], R228 ;  /* 0x000000e40e005986 */ /* 0x000fe2000c10153c */
[----:B------:R-:W-:Y:S02]  /*2f170*/  ISETP.LT.AND P5, PT, R220, R19, !P6 ;  /* 0x00000013dc00720c */ /* 0x000fe400077a1270 */
[----:B---3--:R-:W-:Y:S01]  /*2f180*/  PRMT R13, R228, 0x7632, R13 ;  /* 0x00007632e40d7816 */ /* 0x008fe2000000000d */
[----:B------:R-:W-:Y:S01]  /*2f190*/  IMAD.WIDE R8, R17, 0x2, R246 ;  /* 0x0000000211087825 */ /* 0x000fe200078e02f6 */
[----:B------:R-:W3:Y:S04]  /*2f1a0*/  LDL.LU R229, [R1+0x12ac] ;  /* 0x0012ac0001e57983 */ /* 0x000ee80000300800 */
[----:B------:R4:W-:Y:S01]  /*2f1b0*/  @P1 STG.E.U16 desc[UR60][R8.64], R13 ;  /* 0x0000000d08001986 */ /* 0x0009e2000c10153c */
[----:B0-----:R-:W-:Y:S01]  /*2f1c0*/  ISETP.LT.AND P1, PT, R223, R18, !P6 ;  /* 0x00000012df00720c */ /* 0x001fe20007721270 */
[----:B------:R-:W-:Y:S01]  /*2f1d0*/  IMAD.IADD R19, R17, 0x1, R16 ;  /* 0x0000000111137824 */ /* 0x000fe200078e0210 */
[----:B------:R-:W0:Y:S01]  /*2f1e0*/  LDC R18, c[0x0][0x228] ;  /* 0x00008a00ff127b82 */ /* 0x000e220000000800 */
[----:B------:R-:W-:-:S02]  /*2f1f0*/  VIADD R0, R217, 0x7a ;  /* 0x0000007ad9007836 */ /* 0x000fc40000000000 */
[----:B------:R-:W-:-:S05]  /*2f200*/  IMAD.WIDE R10, R19, 0x2, R2 ;  /* 0x00000002130a7825 */ /* 0x000fca00078e0202 */
[----:B------:R-:W0:Y:S01]  /*2f210*/  LDC R16, c[0x0][0x248] ;  /* 0x00009200ff107b82 */ /* 0x000e220000000800 */
[----:B----4-:R-:W-:Y:S01]  /*2f220*/  PRMT R9, R232, 0x7632, R9 ;  /* 0x00007632e8097816 */ /* 0x010fe20000000009 */
[----:B------:R-:W-:Y:S01]  /*2f230*/  IMAD.WIDE R12, R19, 0x2, R218 ;  /* 0x00000002130c7825 */ /* 0x000fe200078e02da */
[----:B------:R-:W-:Y:S04]  /*2f240*/  @P5 STG.E.U16 desc[UR60][R10.64], R232 ;  /* 0x000000e80a005986 */ /* 0x000fe8000c10153c */
[----:B------:R1:W-:Y:S01]  /*2f250*/  @P1 STG.E.U16 desc[UR60][R12.64], R9 ;  /* 0x000000090c001986 */ /* 0x0003e2000c10153c */
[----:B------:R-:W-:-:S03]  /*2f260*/  ISETP.GE.AND P1, PT, R0, R225, PT ;  /* 0x000000e10000720c */ /* 0x000fc60003f26270 */
[----:B------:R-:W4:Y:S01]  /*2f270*/  LDL.LU R225, [R1+0x12a8] ;  /* 0x0012a80001e17983 */ /* 0x000f220000300800 */
[----:B------:R-:W-:Y:S02]  /*2f280*/  ISETP.LT.AND P5, PT, R222, R21, !P6 ;  /* 0x00000015de00720c */ /* 0x000fe400077a1270 */
[----:B------:R-:W4:Y:S01]  /*2f290*/  LDC R21, c[0x0][0x228] ;  /* 0x00008a00ff157b82 */ /* 0x000f220000000800 */
[----:B--2---:R-:W-:Y:S01]  /*2f2a0*/  ISETP.LT.AND P6, PT, R221, R20, !P6 ;  /* 0x00000014dd00720c */ /* 0x004fe200077c1270 */
[----:B------:R-:W-:-:S06]  /*2f2b0*/  IMAD.WIDE R14, R19, 0x2, R244 ;  /* 0x00000002130e7825 */ /* 0x000fcc00078e02f4 */
[----:B------:R-:W2:Y:S01]  /*2f2c0*/  LDC R20, c[0x0][0x228] ;  /* 0x00008a00ff147b82 */ /* 0x000ea20000000800 */
[----:B-1----:R-:W-:Y:S01]  /*2f2d0*/  PRMT R13, R4, 0x7632, R13 ;  /* 0x00007632040d7816 */ /* 0x002fe2000000000d */
[C---:B------:R-:W-:Y:S01]  /*2f2e0*/  IMAD.WIDE R8, R19.reuse, 0x2, R246 ;  /* 0x0000000213087825 */ /* 0x040fe200078e02f6 */
[----:B------:R-:W-:Y:S01]  /*2f2f0*/  @P5 STG.E.U16 desc[UR60][R14.64], R4 ;  /* 0x000000040e005986 */ /* 0x000fe2000c10153c */
[----:B------:R-:W-:Y:S02]  /*2f300*/  ISETP.LT.AND P5, PT, R220, R23, !P1 ;  /* 0x00000017dc00720c */ /* 0x000fe40004fa1270 */
[----:B0-----:R-:W-:Y:S01]  /*2f310*/  IMAD.IADD R17, R19, 0x1, R16 ;  /* 0x0000000113117824 */ /* 0x001fe200078e0210 */
[----:B------:R0:W-:Y:S01]  /*2f320*/  @P6 STG.E.U16 desc[UR60][R8.64], R13 ;  /* 0x0000000d08006986 */ /* 0x0001e2000c10153c */
[----:B------:R-:W1:Y:S01]  /*2f330*/  LDC R23, c[0x0][0x228] ;  /* 0x00008a00ff177b82 */ /* 0x000e620000000800 */
[----:B------:R-:W-:Y:S01]  /*2f340*/  ISETP.LT.AND P6, PT, R223, R18, !P1 ;  /* 0x00000012df00720c */ /* 0x000fe20004fc1270 */
[----:B------:R-:W-:-:S06]  /*2f350*/  IMAD.WIDE R10, R17, 0x2, R2 ;  /* 0x00000002110a7825 */ /* 0x000fcc00078e0202 */
[----:B------:R-:W1:Y:S08]  /*2f360*/  LDC R18, c[0x0][0x228] ;  /* 0x00008a00ff127b82 */ /* 0x000e700000000800 */
[----:B------:R-:W2:Y:S01]  /*2f370*/  LDC R16, c[0x0][0x248] ;  /* 0x00009200ff107b82 */ /* 0x000ea20000000800 */
[----:B0-----:R-:W-:-:S04]  /*2f380*/  IMAD.WIDE R12, R17, 0x2, R218 ;  /* 0x00000002110c7825 */ /* 0x001fc800078e02da */
[----:B------:R-:W-:Y:S02]  /*2f390*/  VIADD R0, R217, 0x7b ;  /* 0x0000007bd9007836 */ /* 0x000fe40000000000 */
[C---:B------:R-:W-:Y:S01]  /*2f3a0*/  IMAD.WIDE R14, R17.reuse, 0x2, R244 ;  /* 0x00000002110e7825 */ /* 0x040fe200078e02f4 */
[----:B------:R-:W0:Y:S03]  /*2f3b0*/  LDC R4, c[0x0][0x248] ;  /* 0x00009200ff047b82 */ /* 0x000e260000000800 */
[----:B--2---:R-:W-:-:S05]  /*2f3c0*/  IMAD.IADD R19, R17, 0x1, R16 ;  /* 0x0000000111137824 */ /* 0x004fca00078e0210 */
[----:B------:R-:W2:Y:S01]  /*2f3d0*/  LDC R16, c[0x0][0x248] ;  /* 0x00009200ff107b82 */ /* 0x000ea20000000800 */
[----:B----4-:R4:W-:Y:S01]  /*2f3e0*/  @P5 STG.E.U16 desc[UR60][R10.64], R225 ;  /* 0x000000e10a005986 */ /* 0x0109e2000c10153c */
[----:B------:R-:W-:Y:S02]  /*2f3f0*/  ISETP.LT.AND P5, PT, R222, R21, !P1 ;  /* 0x00000015de00720c */ /* 0x000fe40004fa1270 */
[----:B------:R-:W-:-:S04]  /*2f400*/  ISETP.LT.AND P1, PT, R221, R20, !P1 ;  /* 0x00000014dd00720c */ /* 0x000fc80004f21270 */
[----:B------:R-:W0:Y:S01]  /*2f410*/  LDC R21, c[0x0][0x228] ;  /* 0x00008a00ff157b82 */ /* 0x000e220000000800 */
[----:B------:R-:W-:-:S05]  /*2f420*/  PRMT R9, R225, 0x7632, R9 ;  /* 0x00007632e1097816 */ /* 0x000fca0000000009 */
[----:B------:R2:W-:Y:S01]  /*2f430*/  @P6 STG.E.U16 desc[UR60][R12.64], R9 ;  /* 0x000000090c006986 */ /* 0x0005e2000c10153c */
[----:B------:R-:W-:Y:S01]  /*2f440*/  ISETP.GE.AND P6, PT, R0, R230, PT ;  /* 0x000000e60000720c */ /* 0x000fe20003fc6270 */
[----:B----4-:R-:W-:Y:S01]  /*2f450*/  IMAD.WIDE R10, R19, 0x2, R2 ;  /* 0x00000002130a7825 */ /* 0x010fe200078e0202 */
[----:B------:R-:W4:Y:S01]  /*2f460*/  LDC R20, c[0x0][0x228] ;  /* 0x00008a00ff147b82 */ /* 0x000f220000000800 */
[----:B---3--:R-:W-:Y:S01]  /*2f470*/  @P5 STG.E.U16 desc[UR60][R14.64], R229 ;  /* 0x000000e50e005986 */ /* 0x008fe2000c10153c */
[----:B-1----:R-:W-:Y:S02]  /*2f480*/  ISETP.LT.AND P5, PT, R220, R23, !P6 ;  /* 0x00000017dc00720c */ /* 0x002fe400077a1270 */
[----:B--2---:R-:W-:Y:S01]  /*2f490*/  PRMT R13, R229, 0x7632, R13 ;  /* 0x00007632e50d7816 */ /* 0x004fe2000000000d */
[----:B------:R-:W-:Y:S01]  /*2f4a0*/  IMAD.WIDE R8, R17, 0x2, R246 ;  /* 0x0000000211087825 */ /* 0x000fe200078e02f6 */
[----:B------:R-:W2:Y:S02]  /*2f4b0*/  LDL.LU R230, [R1+0x12a4] ;  /* 0x0012a40001e67983 */ /* 0x000ea40000300800 */
[----:B------:R-:W1:Y:S02]  /*2f4c0*/  LDC R23, c[0x0][0x228] ;  /* 0x00008a00ff177b82 */ /* 0x000e640000000800 */
[----:B------:R3:W-:Y:S01]  /*2f4d0*/  @P1 STG.E.U16 desc[UR60][R8.64], R13 ;  /* 0x0000000d08001986 */ /* 0x0007e2000c10153c */
[----:B------:R-:W-:Y:S01]  /*2f4e0*/  ISETP.LT.AND P1, PT, R223, R18, !P6 ;  /* 0x00000012df00720c */ /* 0x000fe20007721270 */
[----:B------:R-:W-:-:S03]  /*2f4f0*/  VIADD R0, R217, 0x7c ;  /* 0x0000007cd9007836 */ /* 0x000fc60000000000 */
[----:B------:R-:W-:Y:S01]  /*2f500*/  @P5 STG.E.U16 desc[UR60][R10.64], R233 ;  /* 0x000000e90a005986 */ /* 0x000fe2000c10153c */
[----:B---3--:R-:W-:Y:S01]  /*2f510*/  PRMT R9, R233, 0x7632, R9 ;  /* 0x00007632e9097816 */ /* 0x008fe20000000009 */
[----:B------:R-:W-:Y:S01]  /*2f520*/  IMAD.WIDE R12, R19, 0x2, R218 ;  /* 0x00000002130c7825 */ /* 0x000fe200078e02da */
[----:B------:R-:W3:Y:S06]  /*2f530*/  LDC R18, c[0x0][0x228] ;  /* 0x00008a00ff127b82 */ /* 0x000eec0000000800 */
[----:B------:R1:W-:Y:S01]  /*2f540*/  @P1 STG.E.U16 desc[UR60][R12.64], R9 ;  /* 0x000000090c001986 */ /* 0x0003e2000c10153c */
[----:B------:R-:W-:-:S03]  /*2f550*/  ISETP.GE.AND P1, PT, R0, R226, PT ;  /* 0x000000e20000720c */ /* 0x000fc60003f26270 */
[----:B------:R-:W2:Y:S01]  /*2f560*/  LDL.LU R226, [R1+0x12a0] ;  /* 0x0012a00001e27983 */ /* 0x000ea20000300800 */
[----:B0-----:R-:W-:Y:S02]  /*2f570*/  ISETP.LT.AND P5, PT, R222, R21, !P6 ;  /* 0x00000015de00720c */ /* 0x001fe400077a1270 */
[----:B------:R-:W0:Y:S01]  /*2f580*/  LDC R21, c[0x0][0x228] ;  /* 0x00008a00ff157b82 */ /* 0x000e220000000800 */
[----:B------:R-:W-:Y:S01]  /*2f590*/  IMAD.WIDE R14, R19, 0x2, R244 ;  /* 0x00000002130e7825 */ /* 0x000fe200078e02f4 */
[----:B----4-:R-:W-:-:S06]  /*2f5a0*/  ISETP.LT.AND P6, PT, R221, R20, !P6 ;  /* 0x00000014dd00720c */ /* 0x010fcc00077c1270 */
[----:B------:R-:W4:Y:S03]  /*2f5b0*/  LDC R20, c[0x0][0x228] ;  /* 0x00008a00ff147b82 */ /* 0x000f260000000800 */
[----:B------:R3:W-:Y:S01]  /*2f5c0*/  @P5 STG.E.U16 desc[UR60][R14.64], R5 ;  /* 0x000000050e005986 */ /* 0x0007e2000c10153c */
[----:B-1----:R-:W-:Y:S01]  /*2f5d0*/  ISETP.LT.AND P5, PT, R220, R23, !P1 ;  /* 0x00000017dc00720c */ /* 0x002fe20004fa1270 */
[----:B------:R-:W-:Y:S01]  /*2f5e0*/  IMAD.IADD R17, R19, 0x1, R4 ;  /* 0x0000000113117824 */ /* 0x000fe200078e0204 */
[----:B------:R-:W-:Y:S01]  /*2f5f0*/  PRMT R13, R5, 0x7632, R13 ;  /* 0x00007632050d7816 */ /* 0x000fe2000000000d */
[----:B------:R-:W-:Y:S01]  /*2f600*/  IMAD.WIDE R8, R19, 0x2, R246 ;  /* 0x0000000213087825 */ /* 0x000fe200078e02f6 */
[----:B------:R-:W1:Y:S03]  /*2f610*/  LDC R23, c[0x0][0x228] ;  /* 0x00008a00ff177b82 */ /* 0x000e660000000800 */
[----:B------:R-:W-:Y:S01]  /*2f620*/  IMAD.WIDE R10, R17, 0x2, R2 ;  /* 0x00000002110a7825 */ /* 0x000fe200078e0202 */
[----:B------:R0:W-:Y:S01]  /*2f630*/  @P6 STG.E.U16 desc[UR60][R8.64], R13 ;  /* 0x0000000d08006986 */ /* 0x0001e2000c10153c */
[----:B---3--:R-:W-:-:S03]  /*2f640*/  ISETP.LT.AND P6, PT, R223, R18, !P1 ;  /* 0x00000012df00720c */ /* 0x008fc60004fc1270 */
[----:B------:R-:W3:Y:S01]  /*2f650*/  LDC R14, c[0x0][0x228] ;  /* 0x00008a00ff0e7b82 */ /* 0x000ee20000000800 */
[----:B------:R-:W-:-:S04]  /*2f660*/  IMAD.WIDE R4, R17, 0x2, R218 ;  /* 0x0000000211047825 */ /* 0x000fc800078e02da */
[----:B------:R-:W-:Y:S02]  /*2f670*/  VIADD R0, R217, 0x7d ;  /* 0x0000007dd9007836 */ /* 0x000fe40000000000 */
[----:B0-----:R-:W-:Y:S01]  /*2f680*/  IMAD.WIDE R12, R17, 0x2, R244 ;  /* 0x00000002110c7825 */ /* 0x001fe200078e02f4 */
[----:B------:R-:W0:Y:S03]  /*2f690*/  LDC R15, c[0x0][0x228] ;  /* 0x00008a00ff0f7b82 */ /* 0x000e260000000800 */
[----:B------:R-:W-:-:S05]  /*2f6a0*/  VIADD R217, R217, 0x7e ;  /* 0x0000007ed9d97836 */ /* 0x000fca0000000000 */
[----:B------:R-:W0:Y:S08]  /*2f6b0*/  LDC R19, c[0x0][0x228] ;  /* 0x00008a00ff137b82 */ /* 0x000e300000000800 */
[----:B------:R-:W0:Y:S01]  /*2f6c0*/  LDC R18, c[0x0][0x228] ;  /* 0x00008a00ff127b82 */ /* 0x000e220000000800 */
[----:B--2---:R-:W-:Y:S01]  /*2f6d0*/  @P5 STG.E.U16 desc[UR60][R10.64], R226 ;  /* 0x000000e20a005986 */ /* 0x004fe2000c10153c */
[----:B------:R-:W-:-:S02]  /*2f6e0*/  ISETP.LT.AND P5, PT, R222, R21, !P1 ;  /* 0x00000015de00720c */ /* 0x000fc40004fa1270 */
[----:B------:R-:W-:-:S04]  /*2f6f0*/  PRMT R9, R226, 0x7632, R9 ;  /* 0x00007632e2097816 */ /* 0x000fc80000000009 */
[----:B------:R-:W2:Y:S01]  /*2f700*/  LDC R21, c[0x0][0x228] ;  /* 0x00008a00ff157b82 */ /* 0x000ea20000000800 */
[----:B----4-:R-:W-:Y:S01]  /*2f710*/  ISETP.LT.AND P1, PT, R221, R20, !P1 ;  /* 0x00000014dd00720c */ /* 0x010fe20004f21270 */
[----:B------:R4:W-:Y:S01]  /*2f720*/  @P6 STG.E.U16 desc[UR60][R4.64], R9 ;  /* 0x0000000904006986 */ /* 0x0009e2000c10153c */
[----:B------:R-:W-:-:S03]  /*2f730*/  ISETP.GE.AND P6, PT, R0, R231, PT ;  /* 0x000000e70000720c */ /* 0x000fc60003fc6270 */
[----:B------:R-:W2:Y:S02]  /*2f740*/  LDL.LU R231, [R1+0x129c] ;  /* 0x00129c0001e77983 */ /* 0x000ea40000300800 */
[----:B------:R-:W0:Y:S02]  /*2f750*/  LDC R0, c[0x0][0x248] ;  /* 0x00009200ff007b82 */ /* 0x000e240000000800 */
[----:B------:R-:W-:Y:S01]  /*2f760*/  @P5 STG.E.U16 desc[UR60][R12.64], R230 ;  /* 0x000000e60c005986 */ /* 0x000fe2000c10153c */
[----:B-1----:R-:W-:Y:S02]  /*2f770*/  ISETP.LT.AND P5, PT, R220, R23, !P6 ;  /* 0x00000017dc00720c */ /* 0x002fe400077a1270 */
[----:B----4-:R-:W-:Y:S01]  /*2f780*/  PRMT R5, R230, 0x7632, R5 ;  /* 0x00007632e6057816 */ /* 0x010fe20000000005 */
[C---:B------:R-:W-:Y:S02]  /*2f790*/  IMAD.WIDE R8, R17.reuse, 0x2, R246 ;  /* 0x0000000211087825 */ /* 0x040fe400078e02f6 */
[----:B------:R-:W1:Y:S02]  /*2f7a0*/  LDC R20, c[0x0][0x228] ;  /* 0x00008a00ff147b82 */ /* 0x000e640000000800 */
[----:B------:R-:W-:Y:S01]  /*2f7b0*/  IMAD.IADD R17, R17, 0x1, R16 ;  /* 0x0000000111117824 */ /* 0x000fe200078e0210 */
[----:B------:R4:W-:Y:S01]  /*2f7c0*/  @P1 STG.E.U16 desc[UR60][R8.64], R5 ;  /* 0x0000000508001986 */ /* 0x0009e2000c10153c */
[----:B---3--:R-:W-:-:S02]  /*2f7d0*/  ISETP.LT.AND P1, PT, R223, R14, !P6 ;  /* 0x0000000edf00720c */ /* 0x008fc40007721270 */
[C---:B------:R-:W-:Y:S02]  /*2f7e0*/  IMAD.WIDE R10, R17.reuse, 0x2, R2 ;  /* 0x00000002110a7825 */ /* 0x040fe400078e0202 */
[----:B------:R-:W3:Y:S03]  /*2f7f0*/  LDC R16, c[0x0][0x228] ;  /* 0x00008a00ff107b82 */ /* 0x000ee60000000800 */
[----:B------:R4:W-:Y:S02]  /*2f800*/  @P5 STG.E.U16 desc[UR60][R10.64], R234 ;  /* 0x000000ea0a005986 */ /* 0x0009e4000c10153c */
[----:B----4-:R-:W-:-:S03]  /*2f810*/  IMAD.WIDE R4, R17, 0x2, R218 ;  /* 0x0000000211047825 */ /* 0x010fc600078e02da */
[----:B------:R-:W4:Y:S01]  /*2f820*/  LDC R14, c[0x0][0x248] ;  /* 0x00009200ff0e7b82 */ /* 0x000f220000000800 */
[----:B------:R-:W-:-:S05]  /*2f830*/  PRMT R11, R234, 0x7632, R11 ;  /* 0x00007632ea0b7816 */ /* 0x000fca000000000b */
[----:B------:R3:W-:Y:S01]  /*2f840*/  @P1 STG.E.U16 desc[UR60][R4.64], R11 ;  /* 0x0000000b04001986 */ /* 0x0007e2000c10153c */
[----:B------:R-:W-:-:S03]  /*2f850*/  ISETP.GE.AND P1, PT, R217, R227, PT ;  /* 0x000000e3d900720c */ /* 0x000fc60003f26270 */
[----:B------:R-:W2:Y:S01]  /*2f860*/  LDL.LU R227, [R1+0x1298] ;  /* 0x0012980001e37983 */ /* 0x000ea20000300800 */
[----:B0-----:R-:W-:Y:S01]  /*2f870*/  ISETP.LT.AND P5, PT, R222, R15, !P6 ;  /* 0x0000000fde00720c */ /* 0x001fe200077a1270 */
[----:B------:R-:W-:Y:S01]  /*2f880*/  IMAD.WIDE R8, R17, 0x2, R244 ;  /* 0x0000000211087825 */ /* 0x000fe200078e02f4 */
[----:B---3--:R-:W-:-:S03]  /*2f890*/  ISETP.LT.AND P6, PT, R221, R16, !P6 ;  /* 0x00000010dd00720c */ /* 0x008fc600077c1270 */
[----:B------:R-:W-:-:S08]  /*2f8a0*/  IMAD.IADD R15, R17, 0x1, R0 ;  /* 0x00000001110f7824 */ /* 0x000fd000078e0200 */
[----:B------:R0:W-:Y:S01]  /*2f8b0*/  @P5 STG.E.U16 desc[UR60][R8.64], R6 ;  /* 0x0000000608005986 */ /* 0x0001e2000c10153c */
[----:B------:R-:W-:Y:S01]  /*2f8c0*/  ISETP.LT.AND P5, PT, R220, R19, !P1 ;  /* 0x00000013dc00720c */ /* 0x000fe20004fa1270 */
[----:B------:R-:W-:Y:S01]  /*2f8d0*/  IMAD.WIDE R10, R17, 0x2, R246 ;  /* 0x00000002110a7825 */ /* 0x000fe200078e02f6 */
[----:B------:R-:W-:-:S03]  /*2f8e0*/  PRMT R5, R6, 0x7632, R5 ;  /* 0x0000763206057816 */ /* 0x000fc60000000005 */
[----:B------:R-:W-:Y:S02]  /*2f8f0*/  IMAD.WIDE R12, R15, 0x2, R2 ;  /* 0x000000020f0c7825 */ /* 0x000fe400078e0202 */
[----:B------:R3:W-:Y:S01]  /*2f900*/  @P6 STG.E.U16 desc[UR60][R10.64], R5 ;  /* 0x000000050a006986 */ /* 0x0007e2000c10153c */
[----:B------:R-:W-:Y:S01]  /*2f910*/  ISETP.LT.AND P6, PT, R223, R18, !P1 ;  /* 0x00000012df00720c */ /* 0x000fe20004fc1270 */
[C---:B----4-:R-:W-:Y:S02]  /*2f920*/  IMAD.IADD R17, R15.reuse, 0x1, R14 ;  /* 0x000000010f117824 */ /* 0x050fe400078e020e */
[----:B0-----:R-:W-:Y:S01]  /*2f930*/  IMAD.WIDE R8, R15, 0x2, R244 ;  /* 0x000000020f087825 */ /* 0x001fe200078e02f4 */
[----:B------:R-:W-:-:S03]  /*2f940*/  PRMT R109, R235, 0x7632, R109 ;  /* 0x00007632eb6d7816 */ /* 0x000fc6000000006d */
[----:B------:R-:W-:-:S04]  /*2f950*/  IMAD.WIDE R2, R17, 0x2, R2 ;  /* 0x0000000211027825 */ /* 0x000fc800078e0202 */
[----:B---3--:R-:W-:-:S04]  /*2f960*/  IMAD.WIDE R4, R15, 0x2, R218 ;  /* 0x000000020f047825 */ /* 0x008fc800078e02da */
[----:B------:R-:W-:-:S04]  /*2f970*/  IMAD.WIDE R10, R15, 0x2, R246 ;  /* 0x000000020f0a7825 */ /* 0x000fc800078e02f6 */
[----:B------:R-:W-:-:S04]  /*2f980*/  IMAD.WIDE R218, R17, 0x2, R218 ;  /* 0x0000000211da7825 */ /* 0x000fc800078e02da */
[----:B------:R-:W-:-:S04]  /*2f990*/  IMAD.WIDE R244, R17, 0x2, R244 ;  /* 0x0000000211f47825 */ /* 0x000fc800078e02f4 */
[----:B------:R-:W-:Y:S01]  /*2f9a0*/  IMAD.WIDE R246, R17, 0x2, R246 ;  /* 0x0000000211f67825 */ /* 0x000fe200078e02f6 */
[----:B--2---:R-:W-:Y:S01]  /*2f9b0*/  PRMT R6, R231, 0x7632, R6 ;  /* 0x00007632e7067816 */ /* 0x004fe20000000006 */
[----:B------:R0:W-:Y:S01]  /*2f9c0*/  @P5 STG.E.U16 desc[UR60][R12.64], R227 ;  /* 0x000000e30c005986 */ /* 0x0001e2000c10153c */
[----:B------:R-:W-:Y:S02]  /*2f9d0*/  ISETP.LT.AND P5, PT, R222, R21, !P1 ;  /* 0x00000015de00720c */ /* 0x000fe40004fa1270 */
[----:B-1----:R-:W-:Y:S02]  /*2f9e0*/  ISETP.LT.AND P1, PT, R221, R20, !P1 ;  /* 0x00000014dd00720c */ /* 0x002fe40004f21270 */
[----:B------:R-:W-:-:S05]  /*2f9f0*/  PRMT R0, R227, 0x7632, R0 ;  /* 0x00007632e3007816 */ /* 0x000fca0000000000 */
[----:B------:R0:W-:Y:S04]  /*2fa00*/  @P6 STG.E.U16 desc[UR60][R4.64], R0 ;  /* 0x0000000004006986 */ /* 0x0001e8000c10153c */
[----:B------:R0:W-:Y:S04]  /*2fa10*/  @P5 STG.E.U16 desc[UR60][R8.64], R231 ;  /* 0x000000e708005986 */ /* 0x0001e8000c10153c */
[----:B------:R0:W-:Y:S04]  /*2fa20*/  @P1 STG.E.U16 desc[UR60][R10.64], R6 ;  /* 0x000000060a001986 */ /* 0x0001e8000c10153c */
[----:B------:R0:W-:Y:S04]  /*2fa30*/  @P4 STG.E.U16 desc[UR60][R2.64], R235 ;  /* 0x000000eb02004986 */ /* 0x0001e8000c10153c */
[----:B------:R0:W-:Y:S04]  /*2fa40*/  @P3 STG.E.U16 desc[UR60][R218.64], R109 ;  /* 0x0000006dda003986 */ /* 0x0001e8000c10153c */
[----:B------:R0:W-:Y:S01]  /*2fa50*/  @P2 STG.E.U16 desc[UR60][R244.64], R7 ;  /* 0x00000007f4002986 */ /* 0x0001e2000c10153c */
[----:B------:R-:W-:Y:S05]  /*2fa60*/  @!P0 EXIT ;  /* 0x000000000000894d */ /* 0x000fea0003800000 */
[----:B------:R-:W-:-:S05]  /*2fa70*/  PRMT R123, R7, 0x7632, R123 ;  /* 0x00007632077b7816 */ /* 0x000fca000000007b */
[----:B------:R-:W-:Y:S01]  /*2fa80*/  STG.E.U16 desc[UR60][R246.64], R123 ;  /* 0x0000007bf6007986 */ /* 0x000fe2000c10153c */
[----:B------:R-:W-:Y:S05]  /*2fa90*/  EXIT ;  /* 0x000000000000794d */ /* 0x000fea0003800000 */
.L_x_2:
[----:B------:R-:W-:-:S00]  /*2faa0*/  BRA `(.L_x_2) ;  /* 0xfffffffc00fc7947 */ /* 0x000fc0000383ffff */
[----:B------:R-:W-:-:S00]  /*2fab0*/  NOP ;  /* 0x0000000000007918 */ /* 0x000fc00000000000 */
        /* <DEDUP_REMOVED lines=12> */
.L_x_3:


//--------------------- .nv.shared.matmul_kernel  --------------------------
	.section	.nv.shared.matmul_kernel,"aw",@nobits
	.sectionflags	@""
	.align	16
	.zero		1024


//--------------------- .nv.shared.reserved.0     --------------------------
	.section	.nv.shared.reserved.0,"aw",@nobits
	.weak		__nv_reservedSMEM_offset_0_alias
	.size		__nv_reservedSMEM_offset_0_alias, 0, 0
	.other		__nv_reservedSMEM_offset_0_alias,@"STO_CUDA_RESERVED_SHARED STV_DEFAULT"
__nv_reservedSMEM_offset_0_alias:
	.zero		0


//--------------------- .nv.constant0.matmul_kernel --------------------------
	.section	.nv.constant0.matmul_kernel,"a",@progbits
	.sectionflags	@""
	.align	4
.nv.constant0.matmul_kernel:
	.zero		608


//--------------------- SYMBOLS --------------------------

	.type		.nv.reservedSmem.offset0,@object
	.size		.nv.reservedSmem.offset0,0x4
